//
// Generated by NVIDIA NVVM Compiler
//
// Compiler Build ID: CL-36424714
// Cuda compilation tools, release 13.0, V13.0.88
// Based on NVVM 20.0.0
//

.version 9.0
.target sm_100
.address_size 64

	// .globl	_Z22patch_embedding_kernelPfS_S_S_iiii
.global .align 4 .b8 precalc_xorwow_matrix[102400];
.global .align 4 .b8 precalc_xorwow_offset_matrix[102400];
.global .align 4 .b8 mrg32k3aM1[2304];
.global .align 4 .b8 mrg32k3aM2[2304];
.global .align 4 .b8 mrg32k3aM1SubSeq[2016];
.global .align 4 .b8 mrg32k3aM2SubSeq[2016];
.global .align 4 .b8 mrg32k3aM1Seq[2304];
.global .align 4 .b8 mrg32k3aM2Seq[2304];
.const .align 8 .b8 __cr_lgamma_table[72];
// _ZZ35scaled_dot_product_attention_kernelPfS_S_S_iiiiE6scores has been demoted
// _ZZ18mlp_forward_kernelPfS_S_S_S_S_iiiiE12hidden_cache has been demoted

.visible .entry _Z22patch_embedding_kernelPfS_S_S_iiii(
	.param .u64 .ptr .align 1 _Z22patch_embedding_kernelPfS_S_S_iiii_param_0,
	.param .u64 .ptr .align 1 _Z22patch_embedding_kernelPfS_S_S_iiii_param_1,
	.param .u64 .ptr .align 1 _Z22patch_embedding_kernelPfS_S_S_iiii_param_2,
	.param .u64 .ptr .align 1 _Z22patch_embedding_kernelPfS_S_S_iiii_param_3,
	.param .u32 _Z22patch_embedding_kernelPfS_S_S_iiii_param_4,
	.param .u32 _Z22patch_embedding_kernelPfS_S_S_iiii_param_5,
	.param .u32 _Z22patch_embedding_kernelPfS_S_S_iiii_param_6,
	.param .u32 _Z22patch_embedding_kernelPfS_S_S_iiii_param_7
)
{
	.reg .pred 	%p<13>;
	.reg .b32 	%r<65>;
	.reg .b32 	%f<121>;
	.reg .b64 	%rd<31>;

	ld.param.u64 	%rd7, [_Z22patch_embedding_kernelPfS_S_S_iiii_param_0];
	ld.param.u64 	%rd8, [_Z22patch_embedding_kernelPfS_S_S_iiii_param_2];
	ld.param.u32 	%r33, [_Z22patch_embedding_kernelPfS_S_S_iiii_param_4];
	ld.param.u32 	%r30, [_Z22patch_embedding_kernelPfS_S_S_iiii_param_5];
	ld.param.u32 	%r31, [_Z22patch_embedding_kernelPfS_S_S_iiii_param_6];
	ld.param.u32 	%r32, [_Z22patch_embedding_kernelPfS_S_S_iiii_param_7];
	cvta.to.global.u64 	%rd1, %rd8;
	cvta.to.global.u64 	%rd2, %rd7;
	mov.u32 	%r34, %ctaid.x;
	mov.u32 	%r35, %ntid.x;
	mov.u32 	%r36, %tid.x;
	mad.lo.s32 	%r1, %r34, %r35, %r36;
	div.s32 	%r2, %r30, %r31;
	mul.lo.s32 	%r3, %r2, %r2;
	mul.lo.s32 	%r37, %r32, %r33;
	mul.lo.s32 	%r38, %r37, %r3;
	setp.ge.s32 	%p1, %r1, %r38;
	@%p1 bra 	$L__BB0_18;
	mul.lo.s32 	%r39, %r3, %r32;
	div.s32 	%r4, %r1, %r39;
	mul.lo.s32 	%r40, %r4, %r39;
	sub.s32 	%r41, %r1, %r40;
	div.s32 	%r5, %r41, %r32;
	rem.s32 	%r6, %r1, %r32;
	setp.lt.s32 	%p2, %r31, 1;
	mov.f32 	%f119, 0f00000000;
	@%p2 bra 	$L__BB0_17;
	div.s32 	%r43, %r5, %r2;
	mul.lo.s32 	%r44, %r43, %r2;
	sub.s32 	%r45, %r5, %r44;
	mul.lo.s32 	%r7, %r45, %r31;
	mul.lo.s32 	%r46, %r4, %r30;
	mad.lo.s32 	%r8, %r43, %r31, %r46;
	mul.lo.s32 	%r9, %r6, %r31;
	and.b32  	%r10, %r31, 15;
	and.b32  	%r11, %r31, 7;
	and.b32  	%r12, %r31, 2147483632;
	and.b32  	%r13, %r31, 3;
	neg.s32 	%r14, %r12;
	mov.f32 	%f119, 0f00000000;
	mov.b32 	%r58, 0;
$L__BB0_3:
	setp.lt.u32 	%p3, %r31, 16;
	add.s32 	%r48, %r8, %r58;
	mad.lo.s32 	%r16, %r48, %r30, %r7;
	add.s32 	%r49, %r58, %r9;
	mul.lo.s32 	%r17, %r49, %r31;
	mov.b32 	%r63, 0;
	@%p3 bra 	$L__BB0_6;
	mov.u32 	%r59, %r17;
	mov.u32 	%r60, %r16;
	mov.u32 	%r61, %r14;
$L__BB0_5:
	.pragma "nounroll";
	mul.wide.s32 	%rd9, %r60, 4;
	add.s64 	%rd10, %rd2, %rd9;
	mul.wide.s32 	%rd11, %r59, 4;
	add.s64 	%rd12, %rd1, %rd11;
	ld.global.f32 	%f20, [%rd10];
	ld.global.f32 	%f21, [%rd12];
	fma.rn.f32 	%f22, %f20, %f21, %f119;
	ld.global.f32 	%f23, [%rd10+4];
	ld.global.f32 	%f24, [%rd12+4];
	fma.rn.f32 	%f25, %f23, %f24, %f22;
	ld.global.f32 	%f26, [%rd10+8];
	ld.global.f32 	%f27, [%rd12+8];
	fma.rn.f32 	%f28, %f26, %f27, %f25;
	ld.global.f32 	%f29, [%rd10+12];
	ld.global.f32 	%f30, [%rd12+12];
	fma.rn.f32 	%f31, %f29, %f30, %f28;
	ld.global.f32 	%f32, [%rd10+16];
	ld.global.f32 	%f33, [%rd12+16];
	fma.rn.f32 	%f34, %f32, %f33, %f31;
	ld.global.f32 	%f35, [%rd10+20];
	ld.global.f32 	%f36, [%rd12+20];
	fma.rn.f32 	%f37, %f35, %f36, %f34;
	ld.global.f32 	%f38, [%rd10+24];
	ld.global.f32 	%f39, [%rd12+24];
	fma.rn.f32 	%f40, %f38, %f39, %f37;
	ld.global.f32 	%f41, [%rd10+28];
	ld.global.f32 	%f42, [%rd12+28];
	fma.rn.f32 	%f43, %f41, %f42, %f40;
	ld.global.f32 	%f44, [%rd10+32];
	ld.global.f32 	%f45, [%rd12+32];
	fma.rn.f32 	%f46, %f44, %f45, %f43;
	ld.global.f32 	%f47, [%rd10+36];
	ld.global.f32 	%f48, [%rd12+36];
	fma.rn.f32 	%f49, %f47, %f48, %f46;
	ld.global.f32 	%f50, [%rd10+40];
	ld.global.f32 	%f51, [%rd12+40];
	fma.rn.f32 	%f52, %f50, %f51, %f49;
	ld.global.f32 	%f53, [%rd10+44];
	ld.global.f32 	%f54, [%rd12+44];
	fma.rn.f32 	%f55, %f53, %f54, %f52;
	ld.global.f32 	%f56, [%rd10+48];
	ld.global.f32 	%f57, [%rd12+48];
	fma.rn.f32 	%f58, %f56, %f57, %f55;
	ld.global.f32 	%f59, [%rd10+52];
	ld.global.f32 	%f60, [%rd12+52];
	fma.rn.f32 	%f61, %f59, %f60, %f58;
	ld.global.f32 	%f62, [%rd10+56];
	ld.global.f32 	%f63, [%rd12+56];
	fma.rn.f32 	%f64, %f62, %f63, %f61;
	ld.global.f32 	%f65, [%rd10+60];
	ld.global.f32 	%f66, [%rd12+60];
	fma.rn.f32 	%f119, %f65, %f66, %f64;
	add.s32 	%r61, %r61, 16;
	add.s32 	%r60, %r60, 16;
	add.s32 	%r59, %r59, 16;
	setp.ne.s32 	%p4, %r61, 0;
	mov.u32 	%r63, %r12;
	@%p4 bra 	$L__BB0_5;
$L__BB0_6:
	setp.eq.s32 	%p5, %r10, 0;
	@%p5 bra 	$L__BB0_16;
	add.s32 	%r50, %r10, -1;
	setp.lt.u32 	%p6, %r50, 7;
	@%p6 bra 	$L__BB0_9;
	add.s32 	%r51, %r16, %r63;
	add.s32 	%r52, %r63, %r17;
	mul.wide.s32 	%rd13, %r51, 4;
	add.s64 	%rd14, %rd2, %rd13;
	ld.global.f32 	%f68, [%rd14];
	mul.wide.s32 	%rd15, %r52, 4;
	add.s64 	%rd16, %rd1, %rd15;
	ld.global.f32 	%f69, [%rd16];
	fma.rn.f32 	%f70, %f68, %f69, %f119;
	ld.global.f32 	%f71, [%rd14+4];
	ld.global.f32 	%f72, [%rd16+4];
	fma.rn.f32 	%f73, %f71, %f72, %f70;
	ld.global.f32 	%f74, [%rd14+8];
	ld.global.f32 	%f75, [%rd16+8];
	fma.rn.f32 	%f76, %f74, %f75, %f73;
	ld.global.f32 	%f77, [%rd14+12];
	ld.global.f32 	%f78, [%rd16+12];
	fma.rn.f32 	%f79, %f77, %f78, %f76;
	ld.global.f32 	%f80, [%rd14+16];
	ld.global.f32 	%f81, [%rd16+16];
	fma.rn.f32 	%f82, %f80, %f81, %f79;
	ld.global.f32 	%f83, [%rd14+20];
	ld.global.f32 	%f84, [%rd16+20];
	fma.rn.f32 	%f85, %f83, %f84, %f82;
	ld.global.f32 	%f86, [%rd14+24];
	ld.global.f32 	%f87, [%rd16+24];
	fma.rn.f32 	%f88, %f86, %f87, %f85;
	ld.global.f32 	%f89, [%rd14+28];
	ld.global.f32 	%f90, [%rd16+28];
	fma.rn.f32 	%f119, %f89, %f90, %f88;
	add.s32 	%r63, %r63, 8;
$L__BB0_9:
	setp.eq.s32 	%p7, %r11, 0;
	@%p7 bra 	$L__BB0_16;
	add.s32 	%r53, %r11, -1;
	setp.lt.u32 	%p8, %r53, 3;
	@%p8 bra 	$L__BB0_12;
	add.s32 	%r54, %r16, %r63;
	add.s32 	%r55, %r63, %r17;
	mul.wide.s32 	%rd17, %r54, 4;
	add.s64 	%rd18, %rd2, %rd17;
	ld.global.f32 	%f92, [%rd18];
	mul.wide.s32 	%rd19, %r55, 4;
	add.s64 	%rd20, %rd1, %rd19;
	ld.global.f32 	%f93, [%rd20];
	fma.rn.f32 	%f94, %f92, %f93, %f119;
	ld.global.f32 	%f95, [%rd18+4];
	ld.global.f32 	%f96, [%rd20+4];
	fma.rn.f32 	%f97, %f95, %f96, %f94;
	ld.global.f32 	%f98, [%rd18+8];
	ld.global.f32 	%f99, [%rd20+8];
	fma.rn.f32 	%f100, %f98, %f99, %f97;
	ld.global.f32 	%f101, [%rd18+12];
	ld.global.f32 	%f102, [%rd20+12];
	fma.rn.f32 	%f119, %f101, %f102, %f100;
	add.s32 	%r63, %r63, 4;
$L__BB0_12:
	setp.eq.s32 	%p9, %r13, 0;
	@%p9 bra 	$L__BB0_16;
	setp.eq.s32 	%p10, %r13, 1;
	add.s32 	%r56, %r16, %r63;
	add.s32 	%r57, %r63, %r17;
	mul.wide.s32 	%rd21, %r56, 4;
	add.s64 	%rd3, %rd2, %rd21;
	ld.global.f32 	%f103, [%rd3];
	mul.wide.s32 	%rd22, %r57, 4;
	add.s64 	%rd4, %rd1, %rd22;
	ld.global.f32 	%f104, [%rd4];
	fma.rn.f32 	%f119, %f103, %f104, %f119;
	@%p10 bra 	$L__BB0_16;
	setp.eq.s32 	%p11, %r13, 2;
	ld.global.f32 	%f105, [%rd3+4];
	ld.global.f32 	%f106, [%rd4+4];
	fma.rn.f32 	%f119, %f105, %f106, %f119;
	@%p11 bra 	$L__BB0_16;
	ld.global.f32 	%f107, [%rd3+8];
	ld.global.f32 	%f108, [%rd4+8];
	fma.rn.f32 	%f119, %f107, %f108, %f119;
$L__BB0_16:
	add.s32 	%r58, %r58, 1;
	setp.ne.s32 	%p12, %r58, %r31;
	@%p12 bra 	$L__BB0_3;
$L__BB0_17:
	ld.param.u64 	%rd30, [_Z22patch_embedding_kernelPfS_S_S_iiii_param_3];
	ld.param.u64 	%rd29, [_Z22patch_embedding_kernelPfS_S_S_iiii_param_1];
	cvta.to.global.u64 	%rd23, %rd30;
	mul.wide.s32 	%rd24, %r6, 4;
	add.s64 	%rd25, %rd23, %rd24;
	ld.global.f32 	%f109, [%rd25];
	add.f32 	%f110, %f119, %f109;
	cvta.to.global.u64 	%rd26, %rd29;
	mul.wide.s32 	%rd27, %r1, 4;
	add.s64 	%rd28, %rd26, %rd27;
	st.global.f32 	[%rd28], %f110;
$L__BB0_18:
	ret;

}
	// .globl	_Z31add_positional_embedding_kernelPfS_S_iii
.visible .entry _Z31add_positional_embedding_kernelPfS_S_iii(
	.param .u64 .ptr .align 1 _Z31add_positional_embedding_kernelPfS_S_iii_param_0,
	.param .u64 .ptr .align 1 _Z31add_positional_embedding_kernelPfS_S_iii_param_1,
	.param .u64 .ptr .align 1 _Z31add_positional_embedding_kernelPfS_S_iii_param_2,
	.param .u32 _Z31add_positional_embedding_kernelPfS_S_iii_param_3,
	.param .u32 _Z31add_positional_embedding_kernelPfS_S_iii_param_4,
	.param .u32 _Z31add_positional_embedding_kernelPfS_S_iii_param_5
)
{
	.reg .pred 	%p<3>;
	.reg .b32 	%r<15>;
	.reg .b32 	%f<7>;
	.reg .b64 	%rd<16>;

	ld.param.u64 	%rd4, [_Z31add_positional_embedding_kernelPfS_S_iii_param_0];
	ld.param.u64 	%rd5, [_Z31add_positional_embedding_kernelPfS_S_iii_param_1];
	ld.param.u64 	%rd3, [_Z31add_positional_embedding_kernelPfS_S_iii_param_2];
	ld.param.u32 	%r6, [_Z31add_positional_embedding_kernelPfS_S_iii_param_3];
	ld.param.u32 	%r4, [_Z31add_positional_embedding_kernelPfS_S_iii_param_4];
	ld.param.u32 	%r5, [_Z31add_positional_embedding_kernelPfS_S_iii_param_5];
	cvta.to.global.u64 	%rd1, %rd4;
	cvta.to.global.u64 	%rd2, %rd5;
	mov.u32 	%r7, %ctaid.x;
	mov.u32 	%r8, %ntid.x;
	mov.u32 	%r9, %tid.x;
	mad.lo.s32 	%r1, %r7, %r8, %r9;
	mul.lo.s32 	%r10, %r4, %r6;
	mul.lo.s32 	%r11, %r10, %r5;
	setp.ge.s32 	%p1, %r1, %r11;
	@%p1 bra 	$L__BB1_4;
	mul.lo.s32 	%r12, %r5, %r4;
	rem.s32 	%r13, %r1, %r12;
	div.s32 	%r2, %r13, %r5;
	rem.s32 	%r3, %r1, %r5;
	setp.ne.s32 	%p2, %r2, 0;
	@%p2 bra 	$L__BB1_3;
	cvta.to.global.u64 	%rd10, %rd3;
	mul.wide.s32 	%rd11, %r3, 4;
	add.s64 	%rd12, %rd10, %rd11;
	ld.global.f32 	%f4, [%rd12];
	add.s64 	%rd13, %rd2, %rd11;
	ld.global.f32 	%f5, [%rd13];
	add.f32 	%f6, %f4, %f5;
	mul.wide.s32 	%rd14, %r1, 4;
	add.s64 	%rd15, %rd1, %rd14;
	st.global.f32 	[%rd15], %f6;
	bra.uni 	$L__BB1_4;
$L__BB1_3:
	mad.lo.s32 	%r14, %r2, %r5, %r3;
	mul.wide.s32 	%rd6, %r14, 4;
	add.s64 	%rd7, %rd2, %rd6;
	ld.global.f32 	%f1, [%rd7];
	mul.wide.s32 	%rd8, %r1, 4;
	add.s64 	%rd9, %rd1, %rd8;
	ld.global.f32 	%f2, [%rd9];
	add.f32 	%f3, %f1, %f2;
	st.global.f32 	[%rd9], %f3;
$L__BB1_4:
	ret;

}
	// .globl	_Z31multi_head_attention_qkv_kernelPfS_S_S_S_S_iiii
.visible .entry _Z31multi_head_attention_qkv_kernelPfS_S_S_S_S_iiii(
	.param .u64 .ptr .align 1 _Z31multi_head_attention_qkv_kernelPfS_S_S_S_S_iiii_param_0,
	.param .u64 .ptr .align 1 _Z31multi_head_attention_qkv_kernelPfS_S_S_S_S_iiii_param_1,
	.param .u64 .ptr .align 1 _Z31multi_head_attention_qkv_kernelPfS_S_S_S_S_iiii_param_2,
	.param .u64 .ptr .align 1 _Z31multi_head_attention_qkv_kernelPfS_S_S_S_S_iiii_param_3,
	.param .u64 .ptr .align 1 _Z31multi_head_attention_qkv_kernelPfS_S_S_S_S_iiii_param_4,
	.param .u64 .ptr .align 1 _Z31multi_head_attention_qkv_kernelPfS_S_S_S_S_iiii_param_5,
	.param .u32 _Z31multi_head_attention_qkv_kernelPfS_S_S_S_S_iiii_param_6,
	.param .u32 _Z31multi_head_attention_qkv_kernelPfS_S_S_S_S_iiii_param_7,
	.param .u32 _Z31multi_head_attention_qkv_kernelPfS_S_S_S_S_iiii_param_8,
	.param .u32 _Z31multi_head_attention_qkv_kernelPfS_S_S_S_S_iiii_param_9
)
{
	.reg .pred 	%p<9>;
	.reg .b32 	%r<55>;
	.reg .b32 	%f<97>;
	.reg .b64 	%rd<48>;

	ld.param.u64 	%rd7, [_Z31multi_head_attention_qkv_kernelPfS_S_S_S_S_iiii_param_0];
	ld.param.u64 	%rd8, [_Z31multi_head_attention_qkv_kernelPfS_S_S_S_S_iiii_param_1];
	ld.param.u64 	%rd4, [_Z31multi_head_attention_qkv_kernelPfS_S_S_S_S_iiii_param_3];
	ld.param.u64 	%rd5, [_Z31multi_head_attention_qkv_kernelPfS_S_S_S_S_iiii_param_4];
	ld.param.u64 	%rd6, [_Z31multi_head_attention_qkv_kernelPfS_S_S_S_S_iiii_param_5];
	ld.param.u32 	%r27, [_Z31multi_head_attention_qkv_kernelPfS_S_S_S_S_iiii_param_6];
	ld.param.u32 	%r25, [_Z31multi_head_attention_qkv_kernelPfS_S_S_S_S_iiii_param_7];
	ld.param.u32 	%r26, [_Z31multi_head_attention_qkv_kernelPfS_S_S_S_S_iiii_param_8];
	cvta.to.global.u64 	%rd1, %rd8;
	cvta.to.global.u64 	%rd2, %rd7;
	mov.u32 	%r28, %ctaid.x;
	mov.u32 	%r29, %ntid.x;
	mov.u32 	%r30, %tid.x;
	mad.lo.s32 	%r1, %r28, %r29, %r30;
	mul.lo.s32 	%r31, %r25, %r27;
	mul.lo.s32 	%r32, %r31, %r26;
	setp.ge.s32 	%p1, %r1, %r32;
	@%p1 bra 	$L__BB2_11;
	mul.lo.s32 	%r2, %r26, %r25;
	rem.s32 	%r3, %r1, %r26;
	setp.lt.s32 	%p2, %r26, 1;
	mov.f32 	%f94, 0f00000000;
	mov.f32 	%f95, %f94;
	mov.f32 	%f96, %f94;
	@%p2 bra 	$L__BB2_10;
	rem.s32 	%r34, %r1, %r2;
	rem.s32 	%r4, %r34, %r26;
	mul.lo.s32 	%r5, %r3, %r26;
	add.s32 	%r35, %r3, %r26;
	mul.lo.s32 	%r6, %r35, %r26;
	add.s32 	%r36, %r35, %r26;
	mul.lo.s32 	%r7, %r36, %r26;
	and.b32  	%r8, %r26, 3;
	setp.lt.u32 	%p3, %r26, 4;
	mov.f32 	%f96, 0f00000000;
	mov.b32 	%r54, 0;
	mov.f32 	%f95, %f96;
	mov.f32 	%f94, %f96;
	@%p3 bra 	$L__BB2_5;
	and.b32  	%r54, %r26, 2147483644;
	neg.s32 	%r52, %r54;
	sub.s32 	%r51, %r1, %r4;
	mov.f32 	%f96, 0f00000000;
	add.s64 	%rd12, %rd1, 8;
	mov.u32 	%r48, %r7;
	mov.u32 	%r49, %r6;
	mov.u32 	%r50, %r5;
$L__BB2_4:
	.pragma "nounroll";
	mul.wide.s32 	%rd9, %r51, 4;
	add.s64 	%rd10, %rd2, %rd9;
	mul.wide.s32 	%rd11, %r50, 4;
	add.s64 	%rd13, %rd12, %rd11;
	mul.wide.s32 	%rd14, %r49, 4;
	add.s64 	%rd15, %rd12, %rd14;
	mul.wide.s32 	%rd16, %r48, 4;
	add.s64 	%rd17, %rd12, %rd16;
	ld.global.f32 	%f32, [%rd10];
	ld.global.f32 	%f33, [%rd13+-8];
	fma.rn.f32 	%f34, %f32, %f33, %f94;
	ld.global.f32 	%f35, [%rd15+-8];
	fma.rn.f32 	%f36, %f32, %f35, %f95;
	ld.global.f32 	%f37, [%rd17+-8];
	fma.rn.f32 	%f38, %f32, %f37, %f96;
	ld.global.f32 	%f39, [%rd10+4];
	ld.global.f32 	%f40, [%rd13+-4];
	fma.rn.f32 	%f41, %f39, %f40, %f34;
	ld.global.f32 	%f42, [%rd15+-4];
	fma.rn.f32 	%f43, %f39, %f42, %f36;
	ld.global.f32 	%f44, [%rd17+-4];
	fma.rn.f32 	%f45, %f39, %f44, %f38;
	ld.global.f32 	%f46, [%rd10+8];
	ld.global.f32 	%f47, [%rd13];
	fma.rn.f32 	%f48, %f46, %f47, %f41;
	ld.global.f32 	%f49, [%rd15];
	fma.rn.f32 	%f50, %f46, %f49, %f43;
	ld.global.f32 	%f51, [%rd17];
	fma.rn.f32 	%f52, %f46, %f51, %f45;
	ld.global.f32 	%f53, [%rd10+12];
	ld.global.f32 	%f54, [%rd13+4];
	fma.rn.f32 	%f94, %f53, %f54, %f48;
	ld.global.f32 	%f55, [%rd15+4];
	fma.rn.f32 	%f95, %f53, %f55, %f50;
	ld.global.f32 	%f56, [%rd17+4];
	fma.rn.f32 	%f96, %f53, %f56, %f52;
	add.s32 	%r52, %r52, 4;
	add.s32 	%r51, %r51, 4;
	add.s32 	%r50, %r50, 4;
	add.s32 	%r49, %r49, 4;
	add.s32 	%r48, %r48, 4;
	setp.ne.s32 	%p4, %r52, 0;
	@%p4 bra 	$L__BB2_4;
$L__BB2_5:
	setp.eq.s32 	%p5, %r8, 0;
	@%p5 bra 	$L__BB2_10;
	setp.eq.s32 	%p6, %r8, 1;
	@%p6 bra 	$L__BB2_8;
	add.s32 	%r37, %r1, %r54;
	sub.s32 	%r38, %r37, %r4;
	mul.wide.s32 	%rd18, %r38, 4;
	add.s64 	%rd19, %rd2, %rd18;
	ld.global.f32 	%f58, [%rd19];
	add.s32 	%r39, %r54, %r5;
	mul.wide.s32 	%rd20, %r39, 4;
	add.s64 	%rd21, %rd1, %rd20;
	ld.global.f32 	%f59, [%rd21];
	fma.rn.f32 	%f60, %f58, %f59, %f94;
	add.s32 	%r40, %r54, %r6;
	mul.wide.s32 	%rd22, %r40, 4;
	add.s64 	%rd23, %rd1, %rd22;
	ld.global.f32 	%f61, [%rd23];
	fma.rn.f32 	%f62, %f58, %f61, %f95;
	add.s32 	%r41, %r54, %r7;
	mul.wide.s32 	%rd24, %r41, 4;
	add.s64 	%rd25, %rd1, %rd24;
	ld.global.f32 	%f63, [%rd25];
	fma.rn.f32 	%f64, %f58, %f63, %f96;
	ld.global.f32 	%f65, [%rd19+4];
	ld.global.f32 	%f66, [%rd21+4];
	fma.rn.f32 	%f94, %f65, %f66, %f60;
	ld.global.f32 	%f67, [%rd23+4];
	fma.rn.f32 	%f95, %f65, %f67, %f62;
	ld.global.f32 	%f68, [%rd25+4];
	fma.rn.f32 	%f96, %f65, %f68, %f64;
	add.s32 	%r54, %r54, 2;
$L__BB2_8:
	and.b32  	%r42, %r26, 1;
	setp.eq.b32 	%p7, %r42, 1;
	not.pred 	%p8, %p7;
	@%p8 bra 	$L__BB2_10;
	add.s32 	%r43, %r1, %r54;
	sub.s32 	%r44, %r43, %r4;
	mul.wide.s32 	%rd26, %r44, 4;
	add.s64 	%rd27, %rd2, %rd26;
	ld.global.f32 	%f69, [%rd27];
	add.s32 	%r45, %r54, %r5;
	mul.wide.s32 	%rd28, %r45, 4;
	add.s64 	%rd29, %rd1, %rd28;
	ld.global.f32 	%f70, [%rd29];
	fma.rn.f32 	%f94, %f69, %f70, %f94;
	add.s32 	%r46, %r54, %r6;
	mul.wide.s32 	%rd30, %r46, 4;
	add.s64 	%rd31, %rd1, %rd30;
	ld.global.f32 	%f71, [%rd31];
	fma.rn.f32 	%f95, %f69, %f71, %f95;
	add.s32 	%r47, %r54, %r7;
	mul.wide.s32 	%rd32, %r47, 4;
	add.s64 	%rd33, %rd1, %rd32;
	ld.global.f32 	%f72, [%rd33];
	fma.rn.f32 	%f96, %f69, %f72, %f96;
$L__BB2_10:
	ld.param.u64 	%rd47, [_Z31multi_head_attention_qkv_kernelPfS_S_S_S_S_iiii_param_2];
	cvta.to.global.u64 	%rd34, %rd47;
	mul.wide.s32 	%rd35, %r3, 4;
	add.s64 	%rd36, %rd34, %rd35;
	ld.global.f32 	%f73, [%rd36];
	add.f32 	%f74, %f94, %f73;
	cvta.to.global.u64 	%rd37, %rd4;
	mul.wide.s32 	%rd38, %r1, 4;
	add.s64 	%rd39, %rd37, %rd38;
	st.global.f32 	[%rd39], %f74;
	mul.wide.s32 	%rd40, %r26, 4;
	add.s64 	%rd41, %rd36, %rd40;
	ld.global.f32 	%f75, [%rd41];
	add.f32 	%f76, %f95, %f75;
	cvta.to.global.u64 	%rd42, %rd5;
	add.s64 	%rd43, %rd42, %rd38;
	st.global.f32 	[%rd43], %f76;
	add.s64 	%rd44, %rd41, %rd40;
	ld.global.f32 	%f77, [%rd44];
	add.f32 	%f78, %f96, %f77;
	cvta.to.global.u64 	%rd45, %rd6;
	add.s64 	%rd46, %rd45, %rd38;
	st.global.f32 	[%rd46], %f78;
$L__BB2_11:
	ret;

}
	// .globl	_Z35scaled_dot_product_attention_kernelPfS_S_S_iiii
.visible .entry _Z35scaled_dot_product_attention_kernelPfS_S_S_iiii(
	.param .u64 .ptr .align 1 _Z35scaled_dot_product_attention_kernelPfS_S_S_iiii_param_0,
	.param .u64 .ptr .align 1 _Z35scaled_dot_product_attention_kernelPfS_S_S_iiii_param_1,
	.param .u64 .ptr .align 1 _Z35scaled_dot_product_attention_kernelPfS_S_S_iiii_param_2,
	.param .u64 .ptr .align 1 _Z35scaled_dot_product_attention_kernelPfS_S_S_iiii_param_3,
	.param .u32 _Z35scaled_dot_product_attention_kernelPfS_S_S_iiii_param_4,
	.param .u32 _Z35scaled_dot_product_attention_kernelPfS_S_S_iiii_param_5,
	.param .u32 _Z35scaled_dot_product_attention_kernelPfS_S_S_iiii_param_6,
	.param .u32 _Z35scaled_dot_product_attention_kernelPfS_S_S_iiii_param_7
)
{
	.reg .pred 	%p<37>;
	.reg .b32 	%r<167>;
	.reg .b32 	%f<255>;
	.reg .b64 	%rd<29>;
	// demoted variable
	.shared .align 4 .b8 _ZZ35scaled_dot_product_attention_kernelPfS_S_S_iiiiE6scores[1024];
	ld.param.u64 	%rd6, [_Z35scaled_dot_product_attention_kernelPfS_S_S_iiii_param_0];
	ld.param.u64 	%rd7, [_Z35scaled_dot_product_attention_kernelPfS_S_S_iiii_param_1];
	ld.param.u64 	%rd4, [_Z35scaled_dot_product_attention_kernelPfS_S_S_iiii_param_2];
	ld.param.u64 	%rd5, [_Z35scaled_dot_product_attention_kernelPfS_S_S_iiii_param_3];
	ld.param.u32 	%r87, [_Z35scaled_dot_product_attention_kernelPfS_S_S_iiii_param_4];
	ld.param.u32 	%r84, [_Z35scaled_dot_product_attention_kernelPfS_S_S_iiii_param_5];
	ld.param.u32 	%r85, [_Z35scaled_dot_product_attention_kernelPfS_S_S_iiii_param_6];
	ld.param.u32 	%r86, [_Z35scaled_dot_product_attention_kernelPfS_S_S_iiii_param_7];
	cvta.to.global.u64 	%rd1, %rd7;
	cvta.to.global.u64 	%rd2, %rd6;
	mov.u32 	%r1, %ctaid.x;
	mov.u32 	%r2, %ctaid.y;
	mov.u32 	%r3, %tid.x;
	mov.u32 	%r4, %tid.y;
	setp.ge.s32 	%p1, %r1, %r87;
	setp.ge.s32 	%p2, %r2, %r84;
	or.pred  	%p3, %p1, %p2;
	setp.ge.s32 	%p4, %r3, %r85;
	or.pred  	%p5, %p3, %p4;
	setp.ge.s32 	%p6, %r4, %r85;
	or.pred  	%p7, %p6, %p5;
	@%p7 bra 	$L__BB3_42;
	setp.lt.s32 	%p8, %r86, 1;
	mov.f32 	%f242, 0f00000000;
	@%p8 bra 	$L__BB3_14;
	mad.lo.s32 	%r89, %r84, %r1, %r2;
	mul.lo.s32 	%r90, %r86, %r85;
	mul.lo.s32 	%r91, %r90, %r89;
	mad.lo.s32 	%r5, %r86, %r3, %r91;
	mad.lo.s32 	%r6, %r86, %r4, %r91;
	and.b32  	%r7, %r86, 15;
	setp.lt.u32 	%p9, %r86, 16;
	mov.f32 	%f242, 0f00000000;
	mov.b32 	%r145, 0;
	@%p9 bra 	$L__BB3_5;
	and.b32  	%r145, %r86, 2147483632;
	neg.s32 	%r143, %r145;
	mov.f32 	%f242, 0f00000000;
	mov.u32 	%r141, %r6;
	mov.u32 	%r142, %r5;
$L__BB3_4:
	.pragma "nounroll";
	mul.wide.s32 	%rd8, %r142, 4;
	add.s64 	%rd9, %rd2, %rd8;
	mul.wide.s32 	%rd10, %r141, 4;
	add.s64 	%rd11, %rd1, %rd10;
	ld.global.f32 	%f37, [%rd9];
	ld.global.f32 	%f38, [%rd11];
	fma.rn.f32 	%f39, %f37, %f38, %f242;
	ld.global.f32 	%f40, [%rd9+4];
	ld.global.f32 	%f41, [%rd11+4];
	fma.rn.f32 	%f42, %f40, %f41, %f39;
	ld.global.f32 	%f43, [%rd9+8];
	ld.global.f32 	%f44, [%rd11+8];
	fma.rn.f32 	%f45, %f43, %f44, %f42;
	ld.global.f32 	%f46, [%rd9+12];
	ld.global.f32 	%f47, [%rd11+12];
	fma.rn.f32 	%f48, %f46, %f47, %f45;
	ld.global.f32 	%f49, [%rd9+16];
	ld.global.f32 	%f50, [%rd11+16];
	fma.rn.f32 	%f51, %f49, %f50, %f48;
	ld.global.f32 	%f52, [%rd9+20];
	ld.global.f32 	%f53, [%rd11+20];
	fma.rn.f32 	%f54, %f52, %f53, %f51;
	ld.global.f32 	%f55, [%rd9+24];
	ld.global.f32 	%f56, [%rd11+24];
	fma.rn.f32 	%f57, %f55, %f56, %f54;
	ld.global.f32 	%f58, [%rd9+28];
	ld.global.f32 	%f59, [%rd11+28];
	fma.rn.f32 	%f60, %f58, %f59, %f57;
	ld.global.f32 	%f61, [%rd9+32];
	ld.global.f32 	%f62, [%rd11+32];
	fma.rn.f32 	%f63, %f61, %f62, %f60;
	ld.global.f32 	%f64, [%rd9+36];
	ld.global.f32 	%f65, [%rd11+36];
	fma.rn.f32 	%f66, %f64, %f65, %f63;
	ld.global.f32 	%f67, [%rd9+40];
	ld.global.f32 	%f68, [%rd11+40];
	fma.rn.f32 	%f69, %f67, %f68, %f66;
	ld.global.f32 	%f70, [%rd9+44];
	ld.global.f32 	%f71, [%rd11+44];
	fma.rn.f32 	%f72, %f70, %f71, %f69;
	ld.global.f32 	%f73, [%rd9+48];
	ld.global.f32 	%f74, [%rd11+48];
	fma.rn.f32 	%f75, %f73, %f74, %f72;
	ld.global.f32 	%f76, [%rd9+52];
	ld.global.f32 	%f77, [%rd11+52];
	fma.rn.f32 	%f78, %f76, %f77, %f75;
	ld.global.f32 	%f79, [%rd9+56];
	ld.global.f32 	%f80, [%rd11+56];
	fma.rn.f32 	%f81, %f79, %f80, %f78;
	ld.global.f32 	%f82, [%rd9+60];
	ld.global.f32 	%f83, [%rd11+60];
	fma.rn.f32 	%f242, %f82, %f83, %f81;
	add.s32 	%r143, %r143, 16;
	add.s32 	%r142, %r142, 16;
	add.s32 	%r141, %r141, 16;
	setp.ne.s32 	%p10, %r143, 0;
	@%p10 bra 	$L__BB3_4;
$L__BB3_5:
	setp.eq.s32 	%p11, %r7, 0;
	@%p11 bra 	$L__BB3_14;
	and.b32  	%r17, %r86, 7;
	setp.lt.u32 	%p12, %r7, 8;
	@%p12 bra 	$L__BB3_8;
	add.s32 	%r92, %r5, %r145;
	add.s32 	%r93, %r6, %r145;
	mul.wide.s32 	%rd12, %r92, 4;
	add.s64 	%rd13, %rd2, %rd12;
	ld.global.f32 	%f85, [%rd13];
	mul.wide.s32 	%rd14, %r93, 4;
	add.s64 	%rd15, %rd1, %rd14;
	ld.global.f32 	%f86, [%rd15];
	fma.rn.f32 	%f87, %f85, %f86, %f242;
	ld.global.f32 	%f88, [%rd13+4];
	ld.global.f32 	%f89, [%rd15+4];
	fma.rn.f32 	%f90, %f88, %f89, %f87;
	ld.global.f32 	%f91, [%rd13+8];
	ld.global.f32 	%f92, [%rd15+8];
	fma.rn.f32 	%f93, %f91, %f92, %f90;
	ld.global.f32 	%f94, [%rd13+12];
	ld.global.f32 	%f95, [%rd15+12];
	fma.rn.f32 	%f96, %f94, %f95, %f93;
	ld.global.f32 	%f97, [%rd13+16];
	ld.global.f32 	%f98, [%rd15+16];
	fma.rn.f32 	%f99, %f97, %f98, %f96;
	ld.global.f32 	%f100, [%rd13+20];
	ld.global.f32 	%f101, [%rd15+20];
	fma.rn.f32 	%f102, %f100, %f101, %f99;
	ld.global.f32 	%f103, [%rd13+24];
	ld.global.f32 	%f104, [%rd15+24];
	fma.rn.f32 	%f105, %f103, %f104, %f102;
	ld.global.f32 	%f106, [%rd13+28];
	ld.global.f32 	%f107, [%rd15+28];
	fma.rn.f32 	%f242, %f106, %f107, %f105;
	add.s32 	%r145, %r145, 8;
$L__BB3_8:
	setp.eq.s32 	%p13, %r17, 0;
	@%p13 bra 	$L__BB3_14;
	and.b32  	%r20, %r86, 3;
	setp.lt.u32 	%p14, %r17, 4;
	@%p14 bra 	$L__BB3_11;
	add.s32 	%r94, %r5, %r145;
	add.s32 	%r95, %r6, %r145;
	mul.wide.s32 	%rd16, %r94, 4;
	add.s64 	%rd17, %rd2, %rd16;
	ld.global.f32 	%f109, [%rd17];
	mul.wide.s32 	%rd18, %r95, 4;
	add.s64 	%rd19, %rd1, %rd18;
	ld.global.f32 	%f110, [%rd19];
	fma.rn.f32 	%f111, %f109, %f110, %f242;
	ld.global.f32 	%f112, [%rd17+4];
	ld.global.f32 	%f113, [%rd19+4];
	fma.rn.f32 	%f114, %f112, %f113, %f111;
	ld.global.f32 	%f115, [%rd17+8];
	ld.global.f32 	%f116, [%rd19+8];
	fma.rn.f32 	%f117, %f115, %f116, %f114;
	ld.global.f32 	%f118, [%rd17+12];
	ld.global.f32 	%f119, [%rd19+12];
	fma.rn.f32 	%f242, %f118, %f119, %f117;
	add.s32 	%r145, %r145, 4;
$L__BB3_11:
	setp.eq.s32 	%p15, %r20, 0;
	@%p15 bra 	$L__BB3_14;
	add.s32 	%r149, %r145, %r6;
	add.s32 	%r148, %r145, %r5;
	neg.s32 	%r147, %r20;
$L__BB3_13:
	.pragma "nounroll";
	mul.wide.s32 	%rd20, %r149, 4;
	add.s64 	%rd21, %rd1, %rd20;
	mul.wide.s32 	%rd22, %r148, 4;
	add.s64 	%rd23, %rd2, %rd22;
	ld.global.f32 	%f120, [%rd23];
	ld.global.f32 	%f121, [%rd21];
	fma.rn.f32 	%f242, %f120, %f121, %f242;
	add.s32 	%r149, %r149, 1;
	add.s32 	%r148, %r148, 1;
	add.s32 	%r147, %r147, 1;
	setp.ne.s32 	%p16, %r147, 0;
	@%p16 bra 	$L__BB3_13;
$L__BB3_14:
	or.b32  	%r96, %r3, %r4;
	and.b32  	%r97, %r96, 1008;
	setp.ne.s32 	%p17, %r97, 0;
	shl.b32 	%r98, %r3, 6;
	mov.u32 	%r99, _ZZ35scaled_dot_product_attention_kernelPfS_S_S_iiiiE6scores;
	add.s32 	%r165, %r99, %r98;
	@%p17 bra 	$L__BB3_16;
	shl.b32 	%r100, %r4, 2;
	add.s32 	%r101, %r165, %r100;
	cvt.rn.f32.s32 	%f122, %r86;
	sqrt.rn.f32 	%f123, %f122;
	rcp.rn.f32 	%f124, %f123;
	mul.f32 	%f125, %f124, %f242;
	st.shared.f32 	[%r101], %f125;
$L__BB3_16:
	bar.sync 	0;
	setp.gt.u32 	%p18, %r3, 15;
	setp.ne.s32 	%p19, %r4, 0;
	or.pred  	%p20, %p18, %p19;
	@%p20 bra 	$L__BB3_38;
	ld.shared.f32 	%f248, [%r165];
	min.u32 	%r33, %r85, 16;
	setp.lt.u32 	%p21, %r85, 2;
	@%p21 bra 	$L__BB3_26;
	add.s32 	%r34, %r33, -1;
	and.b32  	%r35, %r34, 7;
	setp.lt.u32 	%p22, %r85, 9;
	mov.b32 	%r151, 1;
	@%p22 bra 	$L__BB3_20;
	ld.shared.f32 	%f127, [%r165+4];
	max.f32 	%f128, %f248, %f127;
	ld.shared.f32 	%f129, [%r165+8];
	max.f32 	%f130, %f128, %f129;
	ld.shared.f32 	%f131, [%r165+12];
	max.f32 	%f132, %f130, %f131;
	ld.shared.f32 	%f133, [%r165+16];
	max.f32 	%f134, %f132, %f133;
	ld.shared.f32 	%f135, [%r165+20];
	max.f32 	%f136, %f134, %f135;
	ld.shared.f32 	%f137, [%r165+24];
	max.f32 	%f138, %f136, %f137;
	ld.shared.f32 	%f139, [%r165+28];
	max.f32 	%f140, %f138, %f139;
	ld.shared.f32 	%f141, [%r165+32];
	max.f32 	%f248, %f140, %f141;
	mov.b32 	%r151, 9;
$L__BB3_20:
	setp.eq.s32 	%p23, %r35, 0;
	@%p23 bra 	$L__BB3_26;
	and.b32  	%r37, %r34, 3;
	setp.lt.u32 	%p24, %r35, 4;
	@%p24 bra 	$L__BB3_23;
	shl.b32 	%r104, %r151, 2;
	add.s32 	%r105, %r165, %r104;
	ld.shared.f32 	%f143, [%r105];
	max.f32 	%f144, %f248, %f143;
	ld.shared.f32 	%f145, [%r105+4];
	max.f32 	%f146, %f144, %f145;
	ld.shared.f32 	%f147, [%r105+8];
	max.f32 	%f148, %f146, %f147;
	ld.shared.f32 	%f149, [%r105+12];
	max.f32 	%f248, %f148, %f149;
	add.s32 	%r151, %r151, 4;
$L__BB3_23:
	setp.eq.s32 	%p25, %r37, 0;
	@%p25 bra 	$L__BB3_26;
	shl.b32 	%r107, %r151, 2;
	add.s32 	%r108, %r98, %r107;
	add.s32 	%r153, %r99, %r108;
	neg.s32 	%r152, %r37;
$L__BB3_25:
	.pragma "nounroll";
	ld.shared.f32 	%f150, [%r153];
	max.f32 	%f248, %f248, %f150;
	add.s32 	%r153, %r153, 4;
	add.s32 	%r152, %r152, 1;
	setp.ne.s32 	%p26, %r152, 0;
	@%p26 bra 	$L__BB3_25;
$L__BB3_26:
	and.b32  	%r46, %r33, 3;
	setp.lt.u32 	%p27, %r85, 4;
	mov.f32 	%f253, 0f00000000;
	mov.b32 	%r156, 0;
	@%p27 bra 	$L__BB3_29;
	and.b32  	%r156, %r33, 28;
	neg.s32 	%r155, %r156;
	add.s32 	%r113, %r98, %r99;
	add.s32 	%r154, %r113, 8;
	mov.f32 	%f253, 0f00000000;
$L__BB3_28:
	ld.shared.f32 	%f154, [%r154+-8];
	sub.f32 	%f155, %f154, %f248;
	fma.rn.f32 	%f156, %f155, 0f3BBB989D, 0f3F000000;
	cvt.sat.f32.f32 	%f157, %f156;
	mov.f32 	%f158, 0f4B400001;
	mov.f32 	%f159, 0f437C0000;
	fma.rm.f32 	%f160, %f157, %f159, %f158;
	add.f32 	%f161, %f160, 0fCB40007F;
	neg.f32 	%f162, %f161;
	fma.rn.f32 	%f163, %f155, 0f3FB8AA3B, %f162;
	fma.rn.f32 	%f164, %f155, 0f32A57060, %f163;
	mov.b32 	%r114, %f160;
	shl.b32 	%r115, %r114, 23;
	mov.b32 	%f165, %r115;
	ex2.approx.ftz.f32 	%f166, %f164;
	mul.f32 	%f167, %f166, %f165;
	st.shared.f32 	[%r154+-8], %f167;
	add.f32 	%f168, %f253, %f167;
	ld.shared.f32 	%f169, [%r154+-4];
	sub.f32 	%f170, %f169, %f248;
	fma.rn.f32 	%f171, %f170, 0f3BBB989D, 0f3F000000;
	cvt.sat.f32.f32 	%f172, %f171;
	fma.rm.f32 	%f173, %f172, %f159, %f158;
	add.f32 	%f174, %f173, 0fCB40007F;
	neg.f32 	%f175, %f174;
	fma.rn.f32 	%f176, %f170, 0f3FB8AA3B, %f175;
	fma.rn.f32 	%f177, %f170, 0f32A57060, %f176;
	mov.b32 	%r116, %f173;
	shl.b32 	%r117, %r116, 23;
	mov.b32 	%f178, %r117;
	ex2.approx.ftz.f32 	%f179, %f177;
	mul.f32 	%f180, %f179, %f178;
	st.shared.f32 	[%r154+-4], %f180;
	add.f32 	%f181, %f168, %f180;
	ld.shared.f32 	%f182, [%r154];
	sub.f32 	%f183, %f182, %f248;
	fma.rn.f32 	%f184, %f183, 0f3BBB989D, 0f3F000000;
	cvt.sat.f32.f32 	%f185, %f184;
	fma.rm.f32 	%f186, %f185, %f159, %f158;
	add.f32 	%f187, %f186, 0fCB40007F;
	neg.f32 	%f188, %f187;
	fma.rn.f32 	%f189, %f183, 0f3FB8AA3B, %f188;
	fma.rn.f32 	%f190, %f183, 0f32A57060, %f189;
	mov.b32 	%r118, %f186;
	shl.b32 	%r119, %r118, 23;
	mov.b32 	%f191, %r119;
	ex2.approx.ftz.f32 	%f192, %f190;
	mul.f32 	%f193, %f192, %f191;
	st.shared.f32 	[%r154], %f193;
	add.f32 	%f194, %f181, %f193;
	ld.shared.f32 	%f195, [%r154+4];
	sub.f32 	%f196, %f195, %f248;
	fma.rn.f32 	%f197, %f196, 0f3BBB989D, 0f3F000000;
	cvt.sat.f32.f32 	%f198, %f197;
	fma.rm.f32 	%f199, %f198, %f159, %f158;
	add.f32 	%f200, %f199, 0fCB40007F;
	neg.f32 	%f201, %f200;
	fma.rn.f32 	%f202, %f196, 0f3FB8AA3B, %f201;
	fma.rn.f32 	%f203, %f196, 0f32A57060, %f202;
	mov.b32 	%r120, %f199;
	shl.b32 	%r121, %r120, 23;
	mov.b32 	%f204, %r121;
	ex2.approx.ftz.f32 	%f205, %f203;
	mul.f32 	%f206, %f205, %f204;
	st.shared.f32 	[%r154+4], %f206;
	add.f32 	%f253, %f194, %f206;
	add.s32 	%r155, %r155, 4;
	add.s32 	%r154, %r154, 16;
	setp.ne.s32 	%p28, %r155, 0;
	@%p28 bra 	$L__BB3_28;
$L__BB3_29:
	setp.eq.s32 	%p29, %r46, 0;
	@%p29 bra 	$L__BB3_32;
	shl.b32 	%r123, %r156, 2;
	add.s32 	%r124, %r98, %r123;
	add.s32 	%r158, %r99, %r124;
	neg.s32 	%r157, %r46;
$L__BB3_31:
	.pragma "nounroll";
	ld.shared.f32 	%f207, [%r158];
	sub.f32 	%f208, %f207, %f248;
	fma.rn.f32 	%f209, %f208, 0f3BBB989D, 0f3F000000;
	cvt.sat.f32.f32 	%f210, %f209;
	mov.f32 	%f211, 0f4B400001;
	mov.f32 	%f212, 0f437C0000;
	fma.rm.f32 	%f213, %f210, %f212, %f211;
	add.f32 	%f214, %f213, 0fCB40007F;
	neg.f32 	%f215, %f214;
	fma.rn.f32 	%f216, %f208, 0f3FB8AA3B, %f215;
	fma.rn.f32 	%f217, %f208, 0f32A57060, %f216;
	mov.b32 	%r126, %f213;
	shl.b32 	%r127, %r126, 23;
	mov.b32 	%f218, %r127;
	ex2.approx.ftz.f32 	%f219, %f217;
	mul.f32 	%f220, %f219, %f218;
	st.shared.f32 	[%r158], %f220;
	add.f32 	%f253, %f253, %f220;
	add.s32 	%r158, %r158, 4;
	add.s32 	%r157, %r157, 1;
	setp.ne.s32 	%p30, %r157, 0;
	@%p30 bra 	$L__BB3_31;
$L__BB3_32:
	setp.lt.u32 	%p31, %r85, 4;
	mov.b32 	%r161, 0;
	@%p31 bra 	$L__BB3_35;
	and.b32  	%r161, %r33, 28;
	neg.s32 	%r160, %r161;
	add.s32 	%r131, %r98, %r99;
	add.s32 	%r159, %r131, 8;
$L__BB3_34:
	ld.shared.f32 	%f221, [%r159+-8];
	div.rn.f32 	%f222, %f221, %f253;
	st.shared.f32 	[%r159+-8], %f222;
	ld.shared.f32 	%f223, [%r159+-4];
	div.rn.f32 	%f224, %f223, %f253;
	st.shared.f32 	[%r159+-4], %f224;
	ld.shared.f32 	%f225, [%r159];
	div.rn.f32 	%f226, %f225, %f253;
	st.shared.f32 	[%r159], %f226;
	ld.shared.f32 	%f227, [%r159+4];
	div.rn.f32 	%f228, %f227, %f253;
	st.shared.f32 	[%r159+4], %f228;
	add.s32 	%r160, %r160, 4;
	add.s32 	%r159, %r159, 16;
	setp.ne.s32 	%p32, %r160, 0;
	@%p32 bra 	$L__BB3_34;
$L__BB3_35:
	setp.eq.s32 	%p33, %r46, 0;
	@%p33 bra 	$L__BB3_38;
	shl.b32 	%r133, %r161, 2;
	add.s32 	%r134, %r98, %r133;
	add.s32 	%r163, %r99, %r134;
	neg.s32 	%r162, %r46;
$L__BB3_37:
	.pragma "nounroll";
	ld.shared.f32 	%f229, [%r163];
	div.rn.f32 	%f230, %f229, %f253;
	st.shared.f32 	[%r163], %f230;
	add.s32 	%r163, %r163, 4;
	add.s32 	%r162, %r162, 1;
	setp.ne.s32 	%p34, %r162, 0;
	@%p34 bra 	$L__BB3_37;
$L__BB3_38:
	bar.sync 	0;
	setp.ge.s32 	%p35, %r4, %r86;
	@%p35 bra 	$L__BB3_42;
	mad.lo.s32 	%r136, %r84, %r1, %r2;
	mul.lo.s32 	%r75, %r136, %r85;
	min.u32 	%r137, %r85, 16;
	neg.s32 	%r166, %r137;
	mul.lo.s32 	%r138, %r86, %r85;
	mad.lo.s32 	%r164, %r138, %r136, %r4;
	cvta.to.global.u64 	%rd3, %rd4;
	mov.f32 	%f254, 0f00000000;
$L__BB3_40:
	ld.shared.f32 	%f232, [%r165];
	mul.wide.s32 	%rd24, %r164, 4;
	add.s64 	%rd25, %rd3, %rd24;
	ld.global.f32 	%f233, [%rd25];
	fma.rn.f32 	%f254, %f232, %f233, %f254;
	add.s32 	%r166, %r166, 1;
	setp.ne.s32 	%p36, %r166, 0;
	add.s32 	%r165, %r165, 4;
	add.s32 	%r164, %r164, %r86;
	@%p36 bra 	$L__BB3_40;
	add.s32 	%r139, %r75, %r3;
	mad.lo.s32 	%r140, %r139, %r86, %r4;
	cvta.to.global.u64 	%rd26, %rd5;
	mul.wide.s32 	%rd27, %r140, 4;
	add.s64 	%rd28, %rd26, %rd27;
	st.global.f32 	[%rd28], %f254;
$L__BB3_42:
	ret;

}
	// .globl	_Z17layer_norm_kernelPfS_S_S_iii
.visible .entry _Z17layer_norm_kernelPfS_S_S_iii(
	.param .u64 .ptr .align 1 _Z17layer_norm_kernelPfS_S_S_iii_param_0,
	.param .u64 .ptr .align 1 _Z17layer_norm_kernelPfS_S_S_iii_param_1,
	.param .u64 .ptr .align 1 _Z17layer_norm_kernelPfS_S_S_iii_param_2,
	.param .u64 .ptr .align 1 _Z17layer_norm_kernelPfS_S_S_iii_param_3,
	.param .u32 _Z17layer_norm_kernelPfS_S_S_iii_param_4,
	.param .u32 _Z17layer_norm_kernelPfS_S_S_iii_param_5,
	.param .u32 _Z17layer_norm_kernelPfS_S_S_iii_param_6
)
{
	.reg .pred 	%p<29>;
	.reg .b32 	%r<93>;
	.reg .b32 	%f<289>;
	.reg .b64 	%rd<58>;

	ld.param.u64 	%rd15, [_Z17layer_norm_kernelPfS_S_S_iii_param_0];
	ld.param.u64 	%rd16, [_Z17layer_norm_kernelPfS_S_S_iii_param_1];
	ld.param.u64 	%rd17, [_Z17layer_norm_kernelPfS_S_S_iii_param_2];
	ld.param.u64 	%rd18, [_Z17layer_norm_kernelPfS_S_S_iii_param_3];
	ld.param.u32 	%r57, [_Z17layer_norm_kernelPfS_S_S_iii_param_4];
	ld.param.u32 	%r58, [_Z17layer_norm_kernelPfS_S_S_iii_param_5];
	ld.param.u32 	%r56, [_Z17layer_norm_kernelPfS_S_S_iii_param_6];
	cvta.to.global.u64 	%rd1, %rd18;
	cvta.to.global.u64 	%rd2, %rd17;
	cvta.to.global.u64 	%rd3, %rd16;
	cvta.to.global.u64 	%rd4, %rd15;
	mov.u32 	%r59, %ctaid.x;
	mov.u32 	%r60, %ntid.x;
	mov.u32 	%r61, %tid.x;
	mad.lo.s32 	%r1, %r59, %r60, %r61;
	mul.lo.s32 	%r62, %r58, %r57;
	setp.ge.s32 	%p1, %r1, %r62;
	@%p1 bra 	$L__BB4_39;
	mul.lo.s32 	%r2, %r1, %r56;
	setp.lt.s32 	%p2, %r56, 1;
	mov.f32 	%f279, 0f00000000;
	@%p2 bra 	$L__BB4_14;
	and.b32  	%r3, %r56, 15;
	setp.lt.u32 	%p3, %r56, 16;
	mov.f32 	%f279, 0f00000000;
	mov.b32 	%r77, 0;
	@%p3 bra 	$L__BB4_5;
	and.b32  	%r77, %r56, 2147483632;
	neg.s32 	%r75, %r77;
	add.s64 	%rd5, %rd4, 32;
	mov.f32 	%f279, 0f00000000;
	mov.u32 	%r74, %r2;
$L__BB4_4:
	.pragma "nounroll";
	mul.wide.s32 	%rd19, %r74, 4;
	add.s64 	%rd20, %rd5, %rd19;
	ld.global.f32 	%f34, [%rd20+-32];
	add.f32 	%f35, %f279, %f34;
	ld.global.f32 	%f36, [%rd20+-28];
	add.f32 	%f37, %f35, %f36;
	ld.global.f32 	%f38, [%rd20+-24];
	add.f32 	%f39, %f37, %f38;
	ld.global.f32 	%f40, [%rd20+-20];
	add.f32 	%f41, %f39, %f40;
	ld.global.f32 	%f42, [%rd20+-16];
	add.f32 	%f43, %f41, %f42;
	ld.global.f32 	%f44, [%rd20+-12];
	add.f32 	%f45, %f43, %f44;
	ld.global.f32 	%f46, [%rd20+-8];
	add.f32 	%f47, %f45, %f46;
	ld.global.f32 	%f48, [%rd20+-4];
	add.f32 	%f49, %f47, %f48;
	ld.global.f32 	%f50, [%rd20];
	add.f32 	%f51, %f49, %f50;
	ld.global.f32 	%f52, [%rd20+4];
	add.f32 	%f53, %f51, %f52;
	ld.global.f32 	%f54, [%rd20+8];
	add.f32 	%f55, %f53, %f54;
	ld.global.f32 	%f56, [%rd20+12];
	add.f32 	%f57, %f55, %f56;
	ld.global.f32 	%f58, [%rd20+16];
	add.f32 	%f59, %f57, %f58;
	ld.global.f32 	%f60, [%rd20+20];
	add.f32 	%f61, %f59, %f60;
	ld.global.f32 	%f62, [%rd20+24];
	add.f32 	%f63, %f61, %f62;
	ld.global.f32 	%f64, [%rd20+28];
	add.f32 	%f279, %f63, %f64;
	add.s32 	%r75, %r75, 16;
	add.s32 	%r74, %r74, 16;
	setp.ne.s32 	%p4, %r75, 0;
	@%p4 bra 	$L__BB4_4;
$L__BB4_5:
	setp.eq.s32 	%p5, %r3, 0;
	@%p5 bra 	$L__BB4_14;
	and.b32  	%r11, %r56, 7;
	setp.lt.u32 	%p6, %r3, 8;
	@%p6 bra 	$L__BB4_8;
	add.s32 	%r64, %r77, %r2;
	mul.wide.s32 	%rd21, %r64, 4;
	add.s64 	%rd22, %rd4, %rd21;
	ld.global.f32 	%f66, [%rd22];
	add.f32 	%f67, %f279, %f66;
	ld.global.f32 	%f68, [%rd22+4];
	add.f32 	%f69, %f67, %f68;
	ld.global.f32 	%f70, [%rd22+8];
	add.f32 	%f71, %f69, %f70;
	ld.global.f32 	%f72, [%rd22+12];
	add.f32 	%f73, %f71, %f72;
	ld.global.f32 	%f74, [%rd22+16];
	add.f32 	%f75, %f73, %f74;
	ld.global.f32 	%f76, [%rd22+20];
	add.f32 	%f77, %f75, %f76;
	ld.global.f32 	%f78, [%rd22+24];
	add.f32 	%f79, %f77, %f78;
	ld.global.f32 	%f80, [%rd22+28];
	add.f32 	%f279, %f79, %f80;
	add.s32 	%r77, %r77, 8;
$L__BB4_8:
	setp.eq.s32 	%p7, %r11, 0;
	@%p7 bra 	$L__BB4_14;
	and.b32  	%r14, %r56, 3;
	setp.lt.u32 	%p8, %r11, 4;
	@%p8 bra 	$L__BB4_11;
	add.s32 	%r65, %r77, %r2;
	mul.wide.s32 	%rd23, %r65, 4;
	add.s64 	%rd24, %rd4, %rd23;
	ld.global.f32 	%f82, [%rd24];
	add.f32 	%f83, %f279, %f82;
	ld.global.f32 	%f84, [%rd24+4];
	add.f32 	%f85, %f83, %f84;
	ld.global.f32 	%f86, [%rd24+8];
	add.f32 	%f87, %f85, %f86;
	ld.global.f32 	%f88, [%rd24+12];
	add.f32 	%f279, %f87, %f88;
	add.s32 	%r77, %r77, 4;
$L__BB4_11:
	setp.eq.s32 	%p9, %r14, 0;
	@%p9 bra 	$L__BB4_14;
	add.s32 	%r80, %r77, %r2;
	neg.s32 	%r79, %r14;
$L__BB4_13:
	.pragma "nounroll";
	mul.wide.s32 	%rd25, %r80, 4;
	add.s64 	%rd26, %rd4, %rd25;
	ld.global.f32 	%f89, [%rd26];
	add.f32 	%f279, %f279, %f89;
	add.s32 	%r80, %r80, 1;
	add.s32 	%r79, %r79, 1;
	setp.ne.s32 	%p10, %r79, 0;
	@%p10 bra 	$L__BB4_13;
$L__BB4_14:
	setp.lt.s32 	%p11, %r56, 1;
	cvt.rn.f32.s32 	%f14, %r56;
	div.rn.f32 	%f15, %f279, %f14;
	mov.f32 	%f288, 0f00000000;
	@%p11 bra 	$L__BB4_27;
	and.b32  	%r23, %r56, 15;
	setp.lt.u32 	%p12, %r56, 16;
	mov.f32 	%f288, 0f00000000;
	mov.b32 	%r84, 0;
	@%p12 bra 	$L__BB4_18;
	and.b32  	%r84, %r56, 2147483632;
	neg.s32 	%r82, %r84;
	add.s64 	%rd6, %rd4, 32;
	mov.f32 	%f288, 0f00000000;
	mov.u32 	%r81, %r2;
$L__BB4_17:
	.pragma "nounroll";
	mul.wide.s32 	%rd27, %r81, 4;
	add.s64 	%rd28, %rd6, %rd27;
	ld.global.f32 	%f94, [%rd28+-32];
	sub.f32 	%f95, %f94, %f15;
	fma.rn.f32 	%f96, %f95, %f95, %f288;
	ld.global.f32 	%f97, [%rd28+-28];
	sub.f32 	%f98, %f97, %f15;
	fma.rn.f32 	%f99, %f98, %f98, %f96;
	ld.global.f32 	%f100, [%rd28+-24];
	sub.f32 	%f101, %f100, %f15;
	fma.rn.f32 	%f102, %f101, %f101, %f99;
	ld.global.f32 	%f103, [%rd28+-20];
	sub.f32 	%f104, %f103, %f15;
	fma.rn.f32 	%f105, %f104, %f104, %f102;
	ld.global.f32 	%f106, [%rd28+-16];
	sub.f32 	%f107, %f106, %f15;
	fma.rn.f32 	%f108, %f107, %f107, %f105;
	ld.global.f32 	%f109, [%rd28+-12];
	sub.f32 	%f110, %f109, %f15;
	fma.rn.f32 	%f111, %f110, %f110, %f108;
	ld.global.f32 	%f112, [%rd28+-8];
	sub.f32 	%f113, %f112, %f15;
	fma.rn.f32 	%f114, %f113, %f113, %f111;
	ld.global.f32 	%f115, [%rd28+-4];
	sub.f32 	%f116, %f115, %f15;
	fma.rn.f32 	%f117, %f116, %f116, %f114;
	ld.global.f32 	%f118, [%rd28];
	sub.f32 	%f119, %f118, %f15;
	fma.rn.f32 	%f120, %f119, %f119, %f117;
	ld.global.f32 	%f121, [%rd28+4];
	sub.f32 	%f122, %f121, %f15;
	fma.rn.f32 	%f123, %f122, %f122, %f120;
	ld.global.f32 	%f124, [%rd28+8];
	sub.f32 	%f125, %f124, %f15;
	fma.rn.f32 	%f126, %f125, %f125, %f123;
	ld.global.f32 	%f127, [%rd28+12];
	sub.f32 	%f128, %f127, %f15;
	fma.rn.f32 	%f129, %f128, %f128, %f126;
	ld.global.f32 	%f130, [%rd28+16];
	sub.f32 	%f131, %f130, %f15;
	fma.rn.f32 	%f132, %f131, %f131, %f129;
	ld.global.f32 	%f133, [%rd28+20];
	sub.f32 	%f134, %f133, %f15;
	fma.rn.f32 	%f135, %f134, %f134, %f132;
	ld.global.f32 	%f136, [%rd28+24];
	sub.f32 	%f137, %f136, %f15;
	fma.rn.f32 	%f138, %f137, %f137, %f135;
	ld.global.f32 	%f139, [%rd28+28];
	sub.f32 	%f140, %f139, %f15;
	fma.rn.f32 	%f288, %f140, %f140, %f138;
	add.s32 	%r82, %r82, 16;
	add.s32 	%r81, %r81, 16;
	setp.ne.s32 	%p13, %r82, 0;
	@%p13 bra 	$L__BB4_17;
$L__BB4_18:
	setp.eq.s32 	%p14, %r23, 0;
	@%p14 bra 	$L__BB4_27;
	and.b32  	%r31, %r56, 7;
	setp.lt.u32 	%p15, %r23, 8;
	@%p15 bra 	$L__BB4_21;
	add.s32 	%r67, %r84, %r2;
	mul.wide.s32 	%rd29, %r67, 4;
	add.s64 	%rd30, %rd4, %rd29;
	ld.global.f32 	%f142, [%rd30];
	sub.f32 	%f143, %f142, %f15;
	fma.rn.f32 	%f144, %f143, %f143, %f288;
	ld.global.f32 	%f145, [%rd30+4];
	sub.f32 	%f146, %f145, %f15;
	fma.rn.f32 	%f147, %f146, %f146, %f144;
	ld.global.f32 	%f148, [%rd30+8];
	sub.f32 	%f149, %f148, %f15;
	fma.rn.f32 	%f150, %f149, %f149, %f147;
	ld.global.f32 	%f151, [%rd30+12];
	sub.f32 	%f152, %f151, %f15;
	fma.rn.f32 	%f153, %f152, %f152, %f150;
	ld.global.f32 	%f154, [%rd30+16];
	sub.f32 	%f155, %f154, %f15;
	fma.rn.f32 	%f156, %f155, %f155, %f153;
	ld.global.f32 	%f157, [%rd30+20];
	sub.f32 	%f158, %f157, %f15;
	fma.rn.f32 	%f159, %f158, %f158, %f156;
	ld.global.f32 	%f160, [%rd30+24];
	sub.f32 	%f161, %f160, %f15;
	fma.rn.f32 	%f162, %f161, %f161, %f159;
	ld.global.f32 	%f163, [%rd30+28];
	sub.f32 	%f164, %f163, %f15;
	fma.rn.f32 	%f288, %f164, %f164, %f162;
	add.s32 	%r84, %r84, 8;
$L__BB4_21:
	setp.eq.s32 	%p16, %r31, 0;
	@%p16 bra 	$L__BB4_27;
	and.b32  	%r34, %r56, 3;
	setp.lt.u32 	%p17, %r31, 4;
	@%p17 bra 	$L__BB4_24;
	add.s32 	%r68, %r84, %r2;
	mul.wide.s32 	%rd31, %r68, 4;
	add.s64 	%rd32, %rd4, %rd31;
	ld.global.f32 	%f166, [%rd32];
	sub.f32 	%f167, %f166, %f15;
	fma.rn.f32 	%f168, %f167, %f167, %f288;
	ld.global.f32 	%f169, [%rd32+4];
	sub.f32 	%f170, %f169, %f15;
	fma.rn.f32 	%f171, %f170, %f170, %f168;
	ld.global.f32 	%f172, [%rd32+8];
	sub.f32 	%f173, %f172, %f15;
	fma.rn.f32 	%f174, %f173, %f173, %f171;
	ld.global.f32 	%f175, [%rd32+12];
	sub.f32 	%f176, %f175, %f15;
	fma.rn.f32 	%f288, %f176, %f176, %f174;
	add.s32 	%r84, %r84, 4;
$L__BB4_24:
	setp.eq.s32 	%p18, %r34, 0;
	@%p18 bra 	$L__BB4_27;
	add.s32 	%r87, %r84, %r2;
	neg.s32 	%r86, %r34;
$L__BB4_26:
	.pragma "nounroll";
	mul.wide.s32 	%rd33, %r87, 4;
	add.s64 	%rd34, %rd4, %rd33;
	ld.global.f32 	%f177, [%rd34];
	sub.f32 	%f178, %f177, %f15;
	fma.rn.f32 	%f288, %f178, %f178, %f288;
	add.s32 	%r87, %r87, 1;
	add.s32 	%r86, %r86, 1;
	setp.ne.s32 	%p19, %r86, 0;
	@%p19 bra 	$L__BB4_26;
$L__BB4_27:
	setp.lt.s32 	%p20, %r56, 1;
	div.rn.f32 	%f179, %f288, %f14;
	add.f32 	%f180, %f179, 0f358637BD;
	rsqrt.approx.f32 	%f29, %f180;
	@%p20 bra 	$L__BB4_39;
	and.b32  	%r43, %r56, 7;
	setp.lt.u32 	%p21, %r56, 8;
	mov.b32 	%r91, 0;
	@%p21 bra 	$L__BB4_31;
	and.b32  	%r91, %r56, 2147483640;
	neg.s32 	%r89, %r91;
	add.s64 	%rd7, %rd4, 16;
	add.s64 	%rd8, %rd1, 16;
	add.s64 	%rd57, %rd3, 16;
	add.s64 	%rd56, %rd2, 16;
	mov.u32 	%r88, %r2;
$L__BB4_30:
	.pragma "nounroll";
	mul.wide.s32 	%rd35, %r88, 4;
	add.s64 	%rd36, %rd7, %rd35;
	add.s64 	%rd37, %rd8, %rd35;
	ld.global.f32 	%f181, [%rd36+-16];
	sub.f32 	%f182, %f181, %f15;
	mul.f32 	%f183, %f29, %f182;
	ld.global.f32 	%f184, [%rd57+-16];
	ld.global.f32 	%f185, [%rd56+-16];
	fma.rn.f32 	%f186, %f184, %f183, %f185;
	st.global.f32 	[%rd37+-16], %f186;
	ld.global.f32 	%f187, [%rd36+-12];
	sub.f32 	%f188, %f187, %f15;
	mul.f32 	%f189, %f29, %f188;
	ld.global.f32 	%f190, [%rd57+-12];
	ld.global.f32 	%f191, [%rd56+-12];
	fma.rn.f32 	%f192, %f190, %f189, %f191;
	st.global.f32 	[%rd37+-12], %f192;
	ld.global.f32 	%f193, [%rd36+-8];
	sub.f32 	%f194, %f193, %f15;
	mul.f32 	%f195, %f29, %f194;
	ld.global.f32 	%f196, [%rd57+-8];
	ld.global.f32 	%f197, [%rd56+-8];
	fma.rn.f32 	%f198, %f196, %f195, %f197;
	st.global.f32 	[%rd37+-8], %f198;
	ld.global.f32 	%f199, [%rd36+-4];
	sub.f32 	%f200, %f199, %f15;
	mul.f32 	%f201, %f29, %f200;
	ld.global.f32 	%f202, [%rd57+-4];
	ld.global.f32 	%f203, [%rd56+-4];
	fma.rn.f32 	%f204, %f202, %f201, %f203;
	st.global.f32 	[%rd37+-4], %f204;
	ld.global.f32 	%f205, [%rd36];
	sub.f32 	%f206, %f205, %f15;
	mul.f32 	%f207, %f29, %f206;
	ld.global.f32 	%f208, [%rd57];
	ld.global.f32 	%f209, [%rd56];
	fma.rn.f32 	%f210, %f208, %f207, %f209;
	st.global.f32 	[%rd37], %f210;
	ld.global.f32 	%f211, [%rd36+4];
	sub.f32 	%f212, %f211, %f15;
	mul.f32 	%f213, %f29, %f212;
	ld.global.f32 	%f214, [%rd57+4];
	ld.global.f32 	%f215, [%rd56+4];
	fma.rn.f32 	%f216, %f214, %f213, %f215;
	st.global.f32 	[%rd37+4], %f216;
	ld.global.f32 	%f217, [%rd36+8];
	sub.f32 	%f218, %f217, %f15;
	mul.f32 	%f219, %f29, %f218;
	ld.global.f32 	%f220, [%rd57+8];
	ld.global.f32 	%f221, [%rd56+8];
	fma.rn.f32 	%f222, %f220, %f219, %f221;
	st.global.f32 	[%rd37+8], %f222;
	ld.global.f32 	%f223, [%rd36+12];
	sub.f32 	%f224, %f223, %f15;
	mul.f32 	%f225, %f29, %f224;
	ld.global.f32 	%f226, [%rd57+12];
	ld.global.f32 	%f227, [%rd56+12];
	fma.rn.f32 	%f228, %f226, %f225, %f227;
	st.global.f32 	[%rd37+12], %f228;
	add.s32 	%r89, %r89, 8;
	add.s32 	%r88, %r88, 8;
	add.s64 	%rd57, %rd57, 32;
	add.s64 	%rd56, %rd56, 32;
	setp.ne.s32 	%p22, %r89, 0;
	@%p22 bra 	$L__BB4_30;
$L__BB4_31:
	setp.eq.s32 	%p23, %r43, 0;
	@%p23 bra 	$L__BB4_39;
	and.b32  	%r51, %r56, 3;
	setp.lt.u32 	%p24, %r43, 4;
	@%p24 bra 	$L__BB4_34;
	add.s32 	%r70, %r91, %r2;
	mul.wide.s32 	%rd38, %r70, 4;
	add.s64 	%rd39, %rd4, %rd38;
	ld.global.f32 	%f229, [%rd39];
	sub.f32 	%f230, %f229, %f15;
	mul.f32 	%f231, %f29, %f230;
	mul.wide.u32 	%rd40, %r91, 4;
	add.s64 	%rd41, %rd3, %rd40;
	ld.global.f32 	%f232, [%rd41];
	add.s64 	%rd42, %rd2, %rd40;
	ld.global.f32 	%f233, [%rd42];
	fma.rn.f32 	%f234, %f232, %f231, %f233;
	add.s64 	%rd43, %rd1, %rd38;
	st.global.f32 	[%rd43], %f234;
	ld.global.f32 	%f235, [%rd39+4];
	sub.f32 	%f236, %f235, %f15;
	mul.f32 	%f237, %f29, %f236;
	ld.global.f32 	%f238, [%rd41+4];
	ld.global.f32 	%f239, [%rd42+4];
	fma.rn.f32 	%f240, %f238, %f237, %f239;
	st.global.f32 	[%rd43+4], %f240;
	ld.global.f32 	%f241, [%rd39+8];
	sub.f32 	%f242, %f241, %f15;
	mul.f32 	%f243, %f29, %f242;
	ld.global.f32 	%f244, [%rd41+8];
	ld.global.f32 	%f245, [%rd42+8];
	fma.rn.f32 	%f246, %f244, %f243, %f245;
	st.global.f32 	[%rd43+8], %f246;
	ld.global.f32 	%f247, [%rd39+12];
	sub.f32 	%f248, %f247, %f15;
	mul.f32 	%f249, %f29, %f248;
	ld.global.f32 	%f250, [%rd41+12];
	ld.global.f32 	%f251, [%rd42+12];
	fma.rn.f32 	%f252, %f250, %f249, %f251;
	st.global.f32 	[%rd43+12], %f252;
	add.s32 	%r91, %r91, 4;
$L__BB4_34:
	setp.eq.s32 	%p25, %r51, 0;
	@%p25 bra 	$L__BB4_39;
	setp.eq.s32 	%p26, %r51, 1;
	@%p26 bra 	$L__BB4_37;
	add.s32 	%r71, %r91, %r2;
	mul.wide.s32 	%rd44, %r71, 4;
	add.s64 	%rd45, %rd4, %rd44;
	ld.global.f32 	%f253, [%rd45];
	sub.f32 	%f254, %f253, %f15;
	mul.f32 	%f255, %f29, %f254;
	mul.wide.u32 	%rd46, %r91, 4;
	add.s64 	%rd47, %rd3, %rd46;
	ld.global.f32 	%f256, [%rd47];
	add.s64 	%rd48, %rd2, %rd46;
	ld.global.f32 	%f257, [%rd48];
	fma.rn.f32 	%f258, %f256, %f255, %f257;
	add.s64 	%rd49, %rd1, %rd44;
	st.global.f32 	[%rd49], %f258;
	ld.global.f32 	%f259, [%rd45+4];
	sub.f32 	%f260, %f259, %f15;
	mul.f32 	%f261, %f29, %f260;
	ld.global.f32 	%f262, [%rd47+4];
	ld.global.f32 	%f263, [%rd48+4];
	fma.rn.f32 	%f264, %f262, %f261, %f263;
	st.global.f32 	[%rd49+4], %f264;
	add.s32 	%r91, %r91, 2;
$L__BB4_37:
	and.b32  	%r72, %r56, 1;
	setp.eq.b32 	%p27, %r72, 1;
	not.pred 	%p28, %p27;
	@%p28 bra 	$L__BB4_39;
	add.s32 	%r73, %r91, %r2;
	mul.wide.s32 	%rd50, %r73, 4;
	add.s64 	%rd51, %rd4, %rd50;
	ld.global.f32 	%f265, [%rd51];
	sub.f32 	%f266, %f265, %f15;
	mul.f32 	%f267, %f29, %f266;
	mul.wide.u32 	%rd52, %r91, 4;
	add.s64 	%rd53, %rd3, %rd52;
	ld.global.f32 	%f268, [%rd53];
	add.s64 	%rd54, %rd2, %rd52;
	ld.global.f32 	%f269, [%rd54];
	fma.rn.f32 	%f270, %f268, %f267, %f269;
	add.s64 	%rd55, %rd1, %rd50;
	st.global.f32 	[%rd55], %f270;
$L__BB4_39:
	ret;

}
	// .globl	_Z18mlp_forward_kernelPfS_S_S_S_S_iiii
.visible .entry _Z18mlp_forward_kernelPfS_S_S_S_S_iiii(
	.param .u64 .ptr .align 1 _Z18mlp_forward_kernelPfS_S_S_S_S_iiii_param_0,
	.param .u64 .ptr .align 1 _Z18mlp_forward_kernelPfS_S_S_S_S_iiii_param_1,
	.param .u64 .ptr .align 1 _Z18mlp_forward_kernelPfS_S_S_S_S_iiii_param_2,
	.param .u64 .ptr .align 1 _Z18mlp_forward_kernelPfS_S_S_S_S_iiii_param_3,
	.param .u64 .ptr .align 1 _Z18mlp_forward_kernelPfS_S_S_S_S_iiii_param_4,
	.param .u64 .ptr .align 1 _Z18mlp_forward_kernelPfS_S_S_S_S_iiii_param_5,
	.param .u32 _Z18mlp_forward_kernelPfS_S_S_S_S_iiii_param_6,
	.param .u32 _Z18mlp_forward_kernelPfS_S_S_S_S_iiii_param_7,
	.param .u32 _Z18mlp_forward_kernelPfS_S_S_S_S_iiii_param_8,
	.param .u32 _Z18mlp_forward_kernelPfS_S_S_S_S_iiii_param_9
)
{
	.reg .pred 	%p<31>;
	.reg .b32 	%r<93>;
	.reg .b32 	%f<249>;
	.reg .b64 	%rd<77>;
	// demoted variable
	.shared .align 4 .b8 _ZZ18mlp_forward_kernelPfS_S_S_S_S_iiiiE12hidden_cache[1024];
	ld.param.u64 	%rd16, [_Z18mlp_forward_kernelPfS_S_S_S_S_iiii_param_0];
	ld.param.u64 	%rd17, [_Z18mlp_forward_kernelPfS_S_S_S_S_iiii_param_1];
	ld.param.u64 	%rd13, [_Z18mlp_forward_kernelPfS_S_S_S_S_iiii_param_2];
	ld.param.u64 	%rd18, [_Z18mlp_forward_kernelPfS_S_S_S_S_iiii_param_3];
	ld.param.u64 	%rd14, [_Z18mlp_forward_kernelPfS_S_S_S_S_iiii_param_4];
	ld.param.u64 	%rd15, [_Z18mlp_forward_kernelPfS_S_S_S_S_iiii_param_5];
	ld.param.u32 	%r41, [_Z18mlp_forward_kernelPfS_S_S_S_S_iiii_param_6];
	ld.param.u32 	%r38, [_Z18mlp_forward_kernelPfS_S_S_S_S_iiii_param_7];
	ld.param.u32 	%r39, [_Z18mlp_forward_kernelPfS_S_S_S_S_iiii_param_8];
	ld.param.u32 	%r40, [_Z18mlp_forward_kernelPfS_S_S_S_S_iiii_param_9];
	cvta.to.global.u64 	%rd1, %rd17;
	cvta.to.global.u64 	%rd2, %rd16;
	cvta.to.global.u64 	%rd3, %rd18;
	mov.u32 	%r42, %ctaid.x;
	mov.u32 	%r43, %ntid.x;
	mov.u32 	%r1, %tid.x;
	mad.lo.s32 	%r2, %r42, %r43, %r1;
	mul.lo.s32 	%r44, %r38, %r41;
	mul.lo.s32 	%r45, %r44, %r39;
	setp.ge.s32 	%p2, %r2, %r45;
	@%p2 bra 	$L__BB5_36;
	mul.lo.s32 	%r46, %r39, %r38;
	rem.s32 	%r47, %r2, %r46;
	rem.s32 	%r48, %r47, %r39;
	sub.s32 	%r3, %r2, %r48;
	setp.lt.s32 	%p3, %r40, 1;
	@%p3 bra 	$L__BB5_36;
	setp.gt.s32 	%p4, %r39, 0;
	shl.b32 	%r50, %r1, 2;
	mov.u32 	%r51, _ZZ18mlp_forward_kernelPfS_S_S_S_S_iiiiE12hidden_cache;
	add.s32 	%r4, %r51, %r50;
	rem.s32 	%r52, %r2, %r39;
	setp.eq.s32 	%p5, %r52, 0;
	and.pred  	%p1, %p5, %p4;
	and.b32  	%r5, %r39, 15;
	and.b32  	%r6, %r39, 7;
	and.b32  	%r7, %r40, 15;
	add.s32 	%r8, %r7, -1;
	and.b32  	%r9, %r40, 7;
	and.b32  	%r10, %r39, 2147483632;
	and.b32  	%r11, %r39, 3;
	and.b32  	%r12, %r40, 2147483632;
	and.b32  	%r13, %r40, 3;
	neg.s32 	%r14, %r10;
	cvta.to.global.u64 	%rd4, %rd13;
	cvta.to.global.u64 	%rd5, %rd14;
	cvta.to.global.u64 	%rd6, %rd15;
	mov.b32 	%r82, 0;
	not.pred 	%p19, %p1;
$L__BB5_3:
	setp.lt.s32 	%p6, %r39, 1;
	mul.wide.u32 	%rd19, %r82, 4;
	add.s64 	%rd20, %rd4, %rd19;
	ld.global.f32 	%f240, [%rd20];
	@%p6 bra 	$L__BB5_17;
	setp.lt.u32 	%p7, %r39, 16;
	mul.lo.s32 	%r16, %r82, %r39;
	mov.b32 	%r86, 0;
	@%p7 bra 	$L__BB5_7;
	mul.wide.u32 	%rd21, %r16, 4;
	add.s64 	%rd22, %rd1, %rd21;
	add.s64 	%rd76, %rd22, 32;
	mov.u32 	%r83, %r3;
	mov.u32 	%r84, %r14;
$L__BB5_6:
	.pragma "nounroll";
	mul.wide.s32 	%rd23, %r83, 4;
	add.s64 	%rd24, %rd2, %rd23;
	ld.global.f32 	%f32, [%rd24];
	ld.global.f32 	%f33, [%rd76+-32];
	fma.rn.f32 	%f34, %f32, %f33, %f240;
	ld.global.f32 	%f35, [%rd24+4];
	ld.global.f32 	%f36, [%rd76+-28];
	fma.rn.f32 	%f37, %f35, %f36, %f34;
	ld.global.f32 	%f38, [%rd24+8];
	ld.global.f32 	%f39, [%rd76+-24];
	fma.rn.f32 	%f40, %f38, %f39, %f37;
	ld.global.f32 	%f41, [%rd24+12];
	ld.global.f32 	%f42, [%rd76+-20];
	fma.rn.f32 	%f43, %f41, %f42, %f40;
	ld.global.f32 	%f44, [%rd24+16];
	ld.global.f32 	%f45, [%rd76+-16];
	fma.rn.f32 	%f46, %f44, %f45, %f43;
	ld.global.f32 	%f47, [%rd24+20];
	ld.global.f32 	%f48, [%rd76+-12];
	fma.rn.f32 	%f49, %f47, %f48, %f46;
	ld.global.f32 	%f50, [%rd24+24];
	ld.global.f32 	%f51, [%rd76+-8];
	fma.rn.f32 	%f52, %f50, %f51, %f49;
	ld.global.f32 	%f53, [%rd24+28];
	ld.global.f32 	%f54, [%rd76+-4];
	fma.rn.f32 	%f55, %f53, %f54, %f52;
	ld.global.f32 	%f56, [%rd24+32];
	ld.global.f32 	%f57, [%rd76];
	fma.rn.f32 	%f58, %f56, %f57, %f55;
	ld.global.f32 	%f59, [%rd24+36];
	ld.global.f32 	%f60, [%rd76+4];
	fma.rn.f32 	%f61, %f59, %f60, %f58;
	ld.global.f32 	%f62, [%rd24+40];
	ld.global.f32 	%f63, [%rd76+8];
	fma.rn.f32 	%f64, %f62, %f63, %f61;
	ld.global.f32 	%f65, [%rd24+44];
	ld.global.f32 	%f66, [%rd76+12];
	fma.rn.f32 	%f67, %f65, %f66, %f64;
	ld.global.f32 	%f68, [%rd24+48];
	ld.global.f32 	%f69, [%rd76+16];
	fma.rn.f32 	%f70, %f68, %f69, %f67;
	ld.global.f32 	%f71, [%rd24+52];
	ld.global.f32 	%f72, [%rd76+20];
	fma.rn.f32 	%f73, %f71, %f72, %f70;
	ld.global.f32 	%f74, [%rd24+56];
	ld.global.f32 	%f75, [%rd76+24];
	fma.rn.f32 	%f76, %f74, %f75, %f73;
	ld.global.f32 	%f77, [%rd24+60];
	ld.global.f32 	%f78, [%rd76+28];
	fma.rn.f32 	%f240, %f77, %f78, %f76;
	add.s32 	%r84, %r84, 16;
	add.s32 	%r83, %r83, 16;
	add.s64 	%rd76, %rd76, 64;
	setp.ne.s32 	%p8, %r84, 0;
	mov.u32 	%r86, %r10;
	@%p8 bra 	$L__BB5_6;
$L__BB5_7:
	setp.eq.s32 	%p9, %r5, 0;
	@%p9 bra 	$L__BB5_17;
	add.s32 	%r54, %r5, -1;
	setp.lt.u32 	%p10, %r54, 7;
	@%p10 bra 	$L__BB5_10;
	add.s32 	%r55, %r86, %r3;
	mul.wide.s32 	%rd25, %r55, 4;
	add.s64 	%rd26, %rd2, %rd25;
	ld.global.f32 	%f80, [%rd26];
	add.s32 	%r56, %r86, %r16;
	mul.wide.u32 	%rd27, %r56, 4;
	add.s64 	%rd28, %rd1, %rd27;
	ld.global.f32 	%f81, [%rd28];
	fma.rn.f32 	%f82, %f80, %f81, %f240;
	ld.global.f32 	%f83, [%rd26+4];
	cvt.u64.u32 	%rd29, %r16;
	cvt.u64.u32 	%rd30, %r86;
	add.s64 	%rd31, %rd30, %rd29;
	shl.b64 	%rd32, %rd31, 2;
	add.s64 	%rd33, %rd1, %rd32;
	ld.global.f32 	%f84, [%rd33+4];
	fma.rn.f32 	%f85, %f83, %f84, %f82;
	ld.global.f32 	%f86, [%rd26+8];
	ld.global.f32 	%f87, [%rd33+8];
	fma.rn.f32 	%f88, %f86, %f87, %f85;
	ld.global.f32 	%f89, [%rd26+12];
	ld.global.f32 	%f90, [%rd33+12];
	fma.rn.f32 	%f91, %f89, %f90, %f88;
	ld.global.f32 	%f92, [%rd26+16];
	ld.global.f32 	%f93, [%rd33+16];
	fma.rn.f32 	%f94, %f92, %f93, %f91;
	ld.global.f32 	%f95, [%rd26+20];
	ld.global.f32 	%f96, [%rd33+20];
	fma.rn.f32 	%f97, %f95, %f96, %f94;
	ld.global.f32 	%f98, [%rd26+24];
	ld.global.f32 	%f99, [%rd33+24];
	fma.rn.f32 	%f100, %f98, %f99, %f97;
	ld.global.f32 	%f101, [%rd26+28];
	ld.global.f32 	%f102, [%rd33+28];
	fma.rn.f32 	%f240, %f101, %f102, %f100;
	add.s32 	%r86, %r86, 8;
$L__BB5_10:
	setp.eq.s32 	%p11, %r6, 0;
	@%p11 bra 	$L__BB5_17;
	add.s32 	%r57, %r6, -1;
	setp.lt.u32 	%p12, %r57, 3;
	@%p12 bra 	$L__BB5_13;
	add.s32 	%r58, %r86, %r3;
	mul.wide.s32 	%rd34, %r58, 4;
	add.s64 	%rd35, %rd2, %rd34;
	ld.global.f32 	%f104, [%rd35];
	add.s32 	%r59, %r86, %r16;
	mul.wide.u32 	%rd36, %r59, 4;
	add.s64 	%rd37, %rd1, %rd36;
	ld.global.f32 	%f105, [%rd37];
	fma.rn.f32 	%f106, %f104, %f105, %f240;
	ld.global.f32 	%f107, [%rd35+4];
	cvt.u64.u32 	%rd38, %r16;
	cvt.u64.u32 	%rd39, %r86;
	add.s64 	%rd40, %rd39, %rd38;
	shl.b64 	%rd41, %rd40, 2;
	add.s64 	%rd42, %rd1, %rd41;
	ld.global.f32 	%f108, [%rd42+4];
	fma.rn.f32 	%f109, %f107, %f108, %f106;
	ld.global.f32 	%f110, [%rd35+8];
	ld.global.f32 	%f111, [%rd42+8];
	fma.rn.f32 	%f112, %f110, %f111, %f109;
	ld.global.f32 	%f113, [%rd35+12];
	ld.global.f32 	%f114, [%rd42+12];
	fma.rn.f32 	%f240, %f113, %f114, %f112;
	add.s32 	%r86, %r86, 4;
$L__BB5_13:
	setp.eq.s32 	%p13, %r11, 0;
	@%p13 bra 	$L__BB5_17;
	setp.eq.s32 	%p14, %r11, 1;
	add.s32 	%r60, %r86, %r3;
	mul.wide.s32 	%rd43, %r60, 4;
	add.s64 	%rd10, %rd2, %rd43;
	ld.global.f32 	%f115, [%rd10];
	add.s32 	%r61, %r86, %r16;
	mul.wide.u32 	%rd44, %r61, 4;
	add.s64 	%rd45, %rd1, %rd44;
	ld.global.f32 	%f116, [%rd45];
	fma.rn.f32 	%f240, %f115, %f116, %f240;
	@%p14 bra 	$L__BB5_17;
	setp.eq.s32 	%p15, %r11, 2;
	ld.global.f32 	%f117, [%rd10+4];
	cvt.u64.u32 	%rd46, %r16;
	cvt.u64.u32 	%rd47, %r86;
	add.s64 	%rd48, %rd47, %rd46;
	shl.b64 	%rd49, %rd48, 2;
	add.s64 	%rd11, %rd1, %rd49;
	ld.global.f32 	%f118, [%rd11+4];
	fma.rn.f32 	%f240, %f117, %f118, %f240;
	@%p15 bra 	$L__BB5_17;
	ld.global.f32 	%f119, [%rd10+8];
	ld.global.f32 	%f120, [%rd11+8];
	fma.rn.f32 	%f240, %f119, %f120, %f240;
$L__BB5_17:
	setp.ge.u32 	%p16, %r1, %r40;
	@%p16 bra 	$L__BB5_19;
	mul.f32 	%f121, %f240, 0f3F000000;
	mul.f32 	%f122, %f240, 0f3D372713;
	mul.f32 	%f123, %f240, %f122;
	fma.rn.f32 	%f124, %f240, %f123, %f240;
	mul.f32 	%f125, %f124, 0f3F4C422A;
	abs.f32 	%f126, %f125;
	mul.f32 	%f127, %f126, 0f4038AA3B;
	ex2.approx.ftz.f32 	%f128, %f127;
	add.f32 	%f129, %f128, 0f3F800000;
	rcp.approx.ftz.f32 	%f130, %f129;
	fma.rn.f32 	%f131, %f130, 0fC0000000, 0f3F800000;
	setp.ge.f32 	%p17, %f126, 0f41102CB4;
	selp.f32 	%f132, 0f3F800000, %f131, %p17;
	copysign.f32 	%f133, %f125, %f132;
	mul.f32 	%f134, %f125, %f125;
	fma.rn.f32 	%f135, %f134, 0f3C80F082, 0fBD563CAE;
	fma.rn.f32 	%f136, %f135, %f134, 0f3E085941;
	fma.rn.f32 	%f137, %f136, %f134, 0fBEAAA9ED;
	fma.rn.f32 	%f138, %f137, %f134, 0f00000000;
	fma.rn.f32 	%f139, %f138, %f125, %f125;
	setp.ge.f32 	%p18, %f126, 0f3F19999A;
	selp.f32 	%f140, %f133, %f139, %p18;
	add.f32 	%f141, %f140, 0f3F800000;
	mul.f32 	%f142, %f121, %f141;
	st.shared.f32 	[%r4], %f142;
$L__BB5_19:
	bar.sync 	0;
	@%p19 bra 	$L__BB5_35;
	mov.b32 	%r88, 0;
$L__BB5_21:
	setp.lt.u32 	%p20, %r40, 16;
	mul.wide.u32 	%rd50, %r88, 4;
	add.s64 	%rd51, %rd5, %rd50;
	ld.global.f32 	%f248, [%rd51];
	mul.lo.s32 	%r27, %r88, %r40;
	mov.b32 	%r91, 0;
	@%p20 bra 	$L__BB5_24;
	mov.b32 	%r89, 0;
$L__BB5_23:
	.pragma "nounroll";
	shl.b32 	%r65, %r89, 2;
	mov.u32 	%r66, _ZZ18mlp_forward_kernelPfS_S_S_S_S_iiiiE12hidden_cache;
	add.s32 	%r67, %r66, %r65;
	ld.shared.f32 	%f144, [%r67];
	add.s32 	%r68, %r89, %r27;
	mul.wide.u32 	%rd52, %r68, 4;
	add.s64 	%rd53, %rd3, %rd52;
	ld.global.f32 	%f145, [%rd53];
	fma.rn.f32 	%f146, %f144, %f145, %f248;
	ld.shared.f32 	%f147, [%r67+4];
	ld.global.f32 	%f148, [%rd53+4];
	fma.rn.f32 	%f149, %f147, %f148, %f146;
	ld.shared.f32 	%f150, [%r67+8];
	ld.global.f32 	%f151, [%rd53+8];
	fma.rn.f32 	%f152, %f150, %f151, %f149;
	ld.shared.f32 	%f153, [%r67+12];
	ld.global.f32 	%f154, [%rd53+12];
	fma.rn.f32 	%f155, %f153, %f154, %f152;
	ld.shared.f32 	%f156, [%r67+16];
	ld.global.f32 	%f157, [%rd53+16];
	fma.rn.f32 	%f158, %f156, %f157, %f155;
	ld.shared.f32 	%f159, [%r67+20];
	ld.global.f32 	%f160, [%rd53+20];
	fma.rn.f32 	%f161, %f159, %f160, %f158;
	ld.shared.f32 	%f162, [%r67+24];
	ld.global.f32 	%f163, [%rd53+24];
	fma.rn.f32 	%f164, %f162, %f163, %f161;
	ld.shared.f32 	%f165, [%r67+28];
	ld.global.f32 	%f166, [%rd53+28];
	fma.rn.f32 	%f167, %f165, %f166, %f164;
	ld.shared.f32 	%f168, [%r67+32];
	ld.global.f32 	%f169, [%rd53+32];
	fma.rn.f32 	%f170, %f168, %f169, %f167;
	ld.shared.f32 	%f171, [%r67+36];
	ld.global.f32 	%f172, [%rd53+36];
	fma.rn.f32 	%f173, %f171, %f172, %f170;
	ld.shared.f32 	%f174, [%r67+40];
	ld.global.f32 	%f175, [%rd53+40];
	fma.rn.f32 	%f176, %f174, %f175, %f173;
	ld.shared.f32 	%f177, [%r67+44];
	ld.global.f32 	%f178, [%rd53+44];
	fma.rn.f32 	%f179, %f177, %f178, %f176;
	ld.shared.f32 	%f180, [%r67+48];
	ld.global.f32 	%f181, [%rd53+48];
	fma.rn.f32 	%f182, %f180, %f181, %f179;
	ld.shared.f32 	%f183, [%r67+52];
	ld.global.f32 	%f184, [%rd53+52];
	fma.rn.f32 	%f185, %f183, %f184, %f182;
	ld.shared.f32 	%f186, [%r67+56];
	ld.global.f32 	%f187, [%rd53+56];
	fma.rn.f32 	%f188, %f186, %f187, %f185;
	ld.shared.f32 	%f189, [%r67+60];
	ld.global.f32 	%f190, [%rd53+60];
	fma.rn.f32 	%f248, %f189, %f190, %f188;
	add.s32 	%r89, %r89, 16;
	setp.ne.s32 	%p21, %r89, %r12;
	mov.u32 	%r91, %r12;
	@%p21 bra 	$L__BB5_23;
$L__BB5_24:
	setp.eq.s32 	%p22, %r7, 0;
	@%p22 bra 	$L__BB5_34;
	setp.lt.u32 	%p23, %r8, 7;
	@%p23 bra 	$L__BB5_27;
	shl.b32 	%r69, %r91, 2;
	mov.u32 	%r70, _ZZ18mlp_forward_kernelPfS_S_S_S_S_iiiiE12hidden_cache;
	add.s32 	%r71, %r70, %r69;
	ld.shared.f32 	%f192, [%r71];
	add.s32 	%r72, %r91, %r27;
	mul.wide.u32 	%rd54, %r72, 4;
	add.s64 	%rd55, %rd3, %rd54;
	ld.global.f32 	%f193, [%rd55];
	fma.rn.f32 	%f194, %f192, %f193, %f248;
	ld.shared.f32 	%f195, [%r71+4];
	cvt.u64.u32 	%rd56, %r27;
	cvt.u64.u32 	%rd57, %r91;
	add.s64 	%rd58, %rd57, %rd56;
	shl.b64 	%rd59, %rd58, 2;
	add.s64 	%rd60, %rd3, %rd59;
	ld.global.f32 	%f196, [%rd60+4];
	fma.rn.f32 	%f197, %f195, %f196, %f194;
	ld.shared.f32 	%f198, [%r71+8];
	ld.global.f32 	%f199, [%rd60+8];
	fma.rn.f32 	%f200, %f198, %f199, %f197;
	ld.shared.f32 	%f201, [%r71+12];
	ld.global.f32 	%f202, [%rd60+12];
	fma.rn.f32 	%f203, %f201, %f202, %f200;
	ld.shared.f32 	%f204, [%r71+16];
	ld.global.f32 	%f205, [%rd60+16];
	fma.rn.f32 	%f206, %f204, %f205, %f203;
	ld.shared.f32 	%f207, [%r71+20];
	ld.global.f32 	%f208, [%rd60+20];
	fma.rn.f32 	%f209, %f207, %f208, %f206;
	ld.shared.f32 	%f210, [%r71+24];
	ld.global.f32 	%f211, [%rd60+24];
	fma.rn.f32 	%f212, %f210, %f211, %f209;
	ld.shared.f32 	%f213, [%r71+28];
	ld.global.f32 	%f214, [%rd60+28];
	fma.rn.f32 	%f248, %f213, %f214, %f212;
	add.s32 	%r91, %r91, 8;
$L__BB5_27:
	setp.eq.s32 	%p24, %r9, 0;
	@%p24 bra 	$L__BB5_34;
	add.s32 	%r73, %r9, -1;
	setp.lt.u32 	%p25, %r73, 3;
	@%p25 bra 	$L__BB5_30;
	shl.b32 	%r74, %r91, 2;
	mov.u32 	%r75, _ZZ18mlp_forward_kernelPfS_S_S_S_S_iiiiE12hidden_cache;
	add.s32 	%r76, %r75, %r74;
	ld.shared.f32 	%f216, [%r76];
	add.s32 	%r77, %r91, %r27;
	mul.wide.u32 	%rd61, %r77, 4;
	add.s64 	%rd62, %rd3, %rd61;
	ld.global.f32 	%f217, [%rd62];
	fma.rn.f32 	%f218, %f216, %f217, %f248;
	ld.shared.f32 	%f219, [%r76+4];
	cvt.u64.u32 	%rd63, %r27;
	cvt.u64.u32 	%rd64, %r91;
	add.s64 	%rd65, %rd64, %rd63;
	shl.b64 	%rd66, %rd65, 2;
	add.s64 	%rd67, %rd3, %rd66;
	ld.global.f32 	%f220, [%rd67+4];
	fma.rn.f32 	%f221, %f219, %f220, %f218;
	ld.shared.f32 	%f222, [%r76+8];
	ld.global.f32 	%f223, [%rd67+8];
	fma.rn.f32 	%f224, %f222, %f223, %f221;
	ld.shared.f32 	%f225, [%r76+12];
	ld.global.f32 	%f226, [%rd67+12];
	fma.rn.f32 	%f248, %f225, %f226, %f224;
	add.s32 	%r91, %r91, 4;
$L__BB5_30:
	setp.eq.s32 	%p26, %r13, 0;
	@%p26 bra 	$L__BB5_34;
	setp.eq.s32 	%p27, %r13, 1;
	shl.b32 	%r78, %r91, 2;
	mov.u32 	%r79, _ZZ18mlp_forward_kernelPfS_S_S_S_S_iiiiE12hidden_cache;
	add.s32 	%r35, %r79, %r78;
	ld.shared.f32 	%f227, [%r35];
	add.s32 	%r80, %r91, %r27;
	mul.wide.u32 	%rd68, %r80, 4;
	add.s64 	%rd69, %rd3, %rd68;
	ld.global.f32 	%f228, [%rd69];
	fma.rn.f32 	%f248, %f227, %f228, %f248;
	@%p27 bra 	$L__BB5_34;
	setp.eq.s32 	%p28, %r13, 2;
	ld.shared.f32 	%f229, [%r35+4];
	cvt.u64.u32 	%rd70, %r27;
	cvt.u64.u32 	%rd71, %r91;
	add.s64 	%rd72, %rd71, %rd70;
	shl.b64 	%rd73, %rd72, 2;
	add.s64 	%rd12, %rd3, %rd73;
	ld.global.f32 	%f230, [%rd12+4];
	fma.rn.f32 	%f248, %f229, %f230, %f248;
	@%p28 bra 	$L__BB5_34;
	ld.shared.f32 	%f231, [%r35+8];
	ld.global.f32 	%f232, [%rd12+8];
	fma.rn.f32 	%f248, %f231, %f232, %f248;
$L__BB5_34:
	add.s32 	%r81, %r88, %r3;
	mul.wide.s32 	%rd74, %r81, 4;
	add.s64 	%rd75, %rd6, %rd74;
	st.global.f32 	[%rd75], %f248;
	add.s32 	%r88, %r88, 1;
	setp.ne.s32 	%p29, %r88, %r39;
	@%p29 bra 	$L__BB5_21;
$L__BB5_35:
	add.s32 	%r82, %r82, 1;
	setp.ne.s32 	%p30, %r82, %r40;
	@%p30 bra 	$L__BB5_3;
$L__BB5_36:
	ret;

}
	// .globl	_Z11gelu_kernelPfS_i
.visible .entry _Z11gelu_kernelPfS_i(
	.param .u64 .ptr .align 1 _Z11gelu_kernelPfS_i_param_0,
	.param .u64 .ptr .align 1 _Z11gelu_kernelPfS_i_param_1,
	.param .u32 _Z11gelu_kernelPfS_i_param_2
)
{
	.reg .pred 	%p<4>;
	.reg .b32 	%r<6>;
	.reg .b32 	%f<24>;
	.reg .b64 	%rd<8>;

	ld.param.u64 	%rd1, [_Z11gelu_kernelPfS_i_param_0];
	ld.param.u64 	%rd2, [_Z11gelu_kernelPfS_i_param_1];
	ld.param.u32 	%r2, [_Z11gelu_kernelPfS_i_param_2];
	mov.u32 	%r3, %ctaid.x;
	mov.u32 	%r4, %ntid.x;
	mov.u32 	%r5, %tid.x;
	mad.lo.s32 	%r1, %r3, %r4, %r5;
	setp.ge.s32 	%p1, %r1, %r2;
	@%p1 bra 	$L__BB6_2;
	cvta.to.global.u64 	%rd3, %rd1;
	cvta.to.global.u64 	%rd4, %rd2;
	mul.wide.s32 	%rd5, %r1, 4;
	add.s64 	%rd6, %rd3, %rd5;
	ld.global.f32 	%f1, [%rd6];
	mul.f32 	%f2, %f1, 0f3F000000;
	mul.f32 	%f3, %f1, 0f3D372713;
	mul.f32 	%f4, %f1, %f3;
	fma.rn.f32 	%f5, %f1, %f4, %f1;
	mul.f32 	%f6, %f5, 0f3F4C422A;
	abs.f32 	%f7, %f6;
	mul.f32 	%f8, %f7, 0f4038AA3B;
	ex2.approx.ftz.f32 	%f9, %f8;
	add.f32 	%f10, %f9, 0f3F800000;
	rcp.approx.ftz.f32 	%f11, %f10;
	fma.rn.f32 	%f12, %f11, 0fC0000000, 0f3F800000;
	setp.ge.f32 	%p2, %f7, 0f41102CB4;
	selp.f32 	%f13, 0f3F800000, %f12, %p2;
	copysign.f32 	%f14, %f6, %f13;
	mul.f32 	%f15, %f6, %f6;
	fma.rn.f32 	%f16, %f15, 0f3C80F082, 0fBD563CAE;
	fma.rn.f32 	%f17, %f16, %f15, 0f3E085941;
	fma.rn.f32 	%f18, %f17, %f15, 0fBEAAA9ED;
	fma.rn.f32 	%f19, %f18, %f15, 0f00000000;
	fma.rn.f32 	%f20, %f19, %f6, %f6;
	setp.ge.f32 	%p3, %f7, 0f3F19999A;
	selp.f32 	%f21, %f14, %f20, %p3;
	add.f32 	%f22, %f21, 0f3F800000;
	mul.f32 	%f23, %f2, %f22;
	add.s64 	%rd7, %rd4, %rd5;
	st.global.f32 	[%rd7], %f23;
$L__BB6_2:
	ret;

}
	// .globl	_Z14softmax_kernelPfS_ii
.visible .entry _Z14softmax_kernelPfS_ii(
	.param .u64 .ptr .align 1 _Z14softmax_kernelPfS_ii_param_0,
	.param .u64 .ptr .align 1 _Z14softmax_kernelPfS_ii_param_1,
	.param .u32 _Z14softmax_kernelPfS_ii_param_2,
	.param .u32 _Z14softmax_kernelPfS_ii_param_3
)
{
	.reg .pred 	%p<29>;
	.reg .b32 	%r<127>;
	.reg .b32 	%f<364>;
	.reg .b64 	%rd<57>;

	ld.param.u64 	%rd13, [_Z14softmax_kernelPfS_ii_param_0];
	ld.param.u64 	%rd14, [_Z14softmax_kernelPfS_ii_param_1];
	ld.param.u32 	%r60, [_Z14softmax_kernelPfS_ii_param_2];
	ld.param.u32 	%r59, [_Z14softmax_kernelPfS_ii_param_3];
	cvta.to.global.u64 	%rd1, %rd14;
	mov.u32 	%r61, %ctaid.x;
	mov.u32 	%r62, %ntid.x;
	mul.lo.s32 	%r1, %r61, %r62;
	mov.u32 	%r2, %tid.x;
	add.s32 	%r3, %r1, %r2;
	mul.lo.s32 	%r63, %r59, %r60;
	setp.ge.s32 	%p1, %r3, %r63;
	@%p1 bra 	$L__BB7_40;
	cvta.to.global.u64 	%rd2, %rd13;
	rem.s32 	%r4, %r3, %r59;
	sub.s32 	%r5, %r3, %r4;
	mul.wide.s32 	%rd15, %r5, 4;
	add.s64 	%rd3, %rd2, %rd15;
	ld.global.f32 	%f354, [%rd3];
	setp.lt.s32 	%p2, %r59, 2;
	@%p2 bra 	$L__BB7_15;
	add.s32 	%r6, %r59, -1;
	add.s32 	%r65, %r59, -2;
	and.b32  	%r7, %r6, 15;
	setp.lt.u32 	%p3, %r65, 15;
	mov.b32 	%r109, 1;
	@%p3 bra 	$L__BB7_6;
	and.b32  	%r67, %r6, -16;
	neg.s32 	%r114, %r67;
	mul.wide.s32 	%rd16, %r3, 4;
	mul.wide.s32 	%rd17, %r4, 4;
	sub.s64 	%rd18, %rd16, %rd17;
	add.s64 	%rd19, %rd18, %rd2;
	add.s64 	%rd55, %rd19, 32;
	mov.b32 	%r113, 0;
$L__BB7_4:
	.pragma "nounroll";
	ld.global.f32 	%f28, [%rd55+-28];
	max.f32 	%f29, %f354, %f28;
	ld.global.f32 	%f30, [%rd55+-24];
	max.f32 	%f31, %f29, %f30;
	ld.global.f32 	%f32, [%rd55+-20];
	max.f32 	%f33, %f31, %f32;
	ld.global.f32 	%f34, [%rd55+-16];
	max.f32 	%f35, %f33, %f34;
	ld.global.f32 	%f36, [%rd55+-12];
	max.f32 	%f37, %f35, %f36;
	ld.global.f32 	%f38, [%rd55+-8];
	max.f32 	%f39, %f37, %f38;
	ld.global.f32 	%f40, [%rd55+-4];
	max.f32 	%f41, %f39, %f40;
	ld.global.f32 	%f42, [%rd55];
	max.f32 	%f43, %f41, %f42;
	ld.global.f32 	%f44, [%rd55+4];
	max.f32 	%f45, %f43, %f44;
	ld.global.f32 	%f46, [%rd55+8];
	max.f32 	%f47, %f45, %f46;
	ld.global.f32 	%f48, [%rd55+12];
	max.f32 	%f49, %f47, %f48;
	ld.global.f32 	%f50, [%rd55+16];
	max.f32 	%f51, %f49, %f50;
	ld.global.f32 	%f52, [%rd55+20];
	max.f32 	%f53, %f51, %f52;
	ld.global.f32 	%f54, [%rd55+24];
	max.f32 	%f55, %f53, %f54;
	ld.global.f32 	%f56, [%rd55+28];
	max.f32 	%f57, %f55, %f56;
	ld.global.f32 	%f58, [%rd55+32];
	max.f32 	%f354, %f57, %f58;
	add.s32 	%r114, %r114, 16;
	add.s32 	%r113, %r113, 16;
	add.s64 	%rd55, %rd55, 64;
	setp.eq.s32 	%p4, %r114, 0;
	@%p4 bra 	$L__BB7_5;
	bra.uni 	$L__BB7_4;
$L__BB7_5:
	add.s32 	%r109, %r113, 1;
$L__BB7_6:
	setp.eq.s32 	%p5, %r7, 0;
	@%p5 bra 	$L__BB7_15;
	and.b32  	%r11, %r6, 7;
	setp.lt.u32 	%p6, %r7, 8;
	@%p6 bra 	$L__BB7_9;
	mul.wide.s32 	%rd20, %r109, 4;
	add.s64 	%rd21, %rd3, %rd20;
	ld.global.f32 	%f60, [%rd21];
	max.f32 	%f61, %f354, %f60;
	ld.global.f32 	%f62, [%rd21+4];
	max.f32 	%f63, %f61, %f62;
	ld.global.f32 	%f64, [%rd21+8];
	max.f32 	%f65, %f63, %f64;
	ld.global.f32 	%f66, [%rd21+12];
	max.f32 	%f67, %f65, %f66;
	ld.global.f32 	%f68, [%rd21+16];
	max.f32 	%f69, %f67, %f68;
	ld.global.f32 	%f70, [%rd21+20];
	max.f32 	%f71, %f69, %f70;
	ld.global.f32 	%f72, [%rd21+24];
	max.f32 	%f73, %f71, %f72;
	ld.global.f32 	%f74, [%rd21+28];
	max.f32 	%f354, %f73, %f74;
	add.s32 	%r109, %r109, 8;
$L__BB7_9:
	setp.eq.s32 	%p7, %r11, 0;
	@%p7 bra 	$L__BB7_15;
	and.b32  	%r14, %r6, 3;
	setp.lt.u32 	%p8, %r11, 4;
	@%p8 bra 	$L__BB7_12;
	mul.wide.s32 	%rd22, %r109, 4;
	add.s64 	%rd23, %rd3, %rd22;
	ld.global.f32 	%f76, [%rd23];
	max.f32 	%f77, %f354, %f76;
	ld.global.f32 	%f78, [%rd23+4];
	max.f32 	%f79, %f77, %f78;
	ld.global.f32 	%f80, [%rd23+8];
	max.f32 	%f81, %f79, %f80;
	ld.global.f32 	%f82, [%rd23+12];
	max.f32 	%f354, %f81, %f82;
	add.s32 	%r109, %r109, 4;
$L__BB7_12:
	setp.eq.s32 	%p9, %r14, 0;
	@%p9 bra 	$L__BB7_15;
	mul.wide.s32 	%rd24, %r3, 4;
	mul.wide.s32 	%rd25, %r4, 4;
	sub.s64 	%rd26, %rd24, %rd25;
	add.s64 	%rd5, %rd2, %rd26;
	neg.s32 	%r111, %r14;
$L__BB7_14:
	.pragma "nounroll";
	mul.wide.s32 	%rd27, %r109, 4;
	add.s64 	%rd28, %rd5, %rd27;
	ld.global.f32 	%f83, [%rd28];
	max.f32 	%f354, %f354, %f83;
	add.s32 	%r109, %r109, 1;
	add.s32 	%r111, %r111, 1;
	setp.ne.s32 	%p10, %r111, 0;
	@%p10 bra 	$L__BB7_14;
$L__BB7_15:
	setp.lt.s32 	%p11, %r59, 1;
	mov.f32 	%f362, 0f00000000;
	@%p11 bra 	$L__BB7_27;
	and.b32  	%r22, %r59, 7;
	setp.lt.u32 	%p12, %r59, 8;
	mov.f32 	%f362, 0f00000000;
	mov.b32 	%r115, 0;
	@%p12 bra 	$L__BB7_19;
	and.b32  	%r115, %r59, 2147483640;
	add.s64 	%rd6, %rd1, 16;
	neg.s32 	%r118, %r115;
	mul.wide.s32 	%rd29, %r3, 4;
	mul.wide.s32 	%rd30, %r4, 4;
	sub.s64 	%rd31, %rd29, %rd30;
	add.s64 	%rd32, %rd31, %rd2;
	add.s64 	%rd56, %rd32, 16;
	mov.f32 	%f362, 0f00000000;
	mov.u32 	%r119, %r5;
$L__BB7_18:
	.pragma "nounroll";
	mul.wide.s32 	%rd33, %r119, 4;
	add.s64 	%rd34, %rd6, %rd33;
	ld.global.f32 	%f88, [%rd56+-16];
	sub.f32 	%f89, %f88, %f354;
	fma.rn.f32 	%f90, %f89, 0f3BBB989D, 0f3F000000;
	cvt.sat.f32.f32 	%f91, %f90;
	mov.f32 	%f92, 0f4B400001;
	mov.f32 	%f93, 0f437C0000;
	fma.rm.f32 	%f94, %f91, %f93, %f92;
	add.f32 	%f95, %f94, 0fCB40007F;
	neg.f32 	%f96, %f95;
	fma.rn.f32 	%f97, %f89, 0f3FB8AA3B, %f96;
	fma.rn.f32 	%f98, %f89, 0f32A57060, %f97;
	mov.b32 	%r69, %f94;
	shl.b32 	%r70, %r69, 23;
	mov.b32 	%f99, %r70;
	ex2.approx.ftz.f32 	%f100, %f98;
	mul.f32 	%f101, %f100, %f99;
	st.global.f32 	[%rd34+-16], %f101;
	add.f32 	%f102, %f362, %f101;
	ld.global.f32 	%f103, [%rd56+-12];
	sub.f32 	%f104, %f103, %f354;
	fma.rn.f32 	%f105, %f104, 0f3BBB989D, 0f3F000000;
	cvt.sat.f32.f32 	%f106, %f105;
	fma.rm.f32 	%f107, %f106, %f93, %f92;
	add.f32 	%f108, %f107, 0fCB40007F;
	neg.f32 	%f109, %f108;
	fma.rn.f32 	%f110, %f104, 0f3FB8AA3B, %f109;
	fma.rn.f32 	%f111, %f104, 0f32A57060, %f110;
	mov.b32 	%r71, %f107;
	shl.b32 	%r72, %r71, 23;
	mov.b32 	%f112, %r72;
	ex2.approx.ftz.f32 	%f113, %f111;
	mul.f32 	%f114, %f113, %f112;
	st.global.f32 	[%rd34+-12], %f114;
	add.f32 	%f115, %f102, %f114;
	ld.global.f32 	%f116, [%rd56+-8];
	sub.f32 	%f117, %f116, %f354;
	fma.rn.f32 	%f118, %f117, 0f3BBB989D, 0f3F000000;
	cvt.sat.f32.f32 	%f119, %f118;
	fma.rm.f32 	%f120, %f119, %f93, %f92;
	add.f32 	%f121, %f120, 0fCB40007F;
	neg.f32 	%f122, %f121;
	fma.rn.f32 	%f123, %f117, 0f3FB8AA3B, %f122;
	fma.rn.f32 	%f124, %f117, 0f32A57060, %f123;
	mov.b32 	%r73, %f120;
	shl.b32 	%r74, %r73, 23;
	mov.b32 	%f125, %r74;
	ex2.approx.ftz.f32 	%f126, %f124;
	mul.f32 	%f127, %f126, %f125;
	st.global.f32 	[%rd34+-8], %f127;
	add.f32 	%f128, %f115, %f127;
	ld.global.f32 	%f129, [%rd56+-4];
	sub.f32 	%f130, %f129, %f354;
	fma.rn.f32 	%f131, %f130, 0f3BBB989D, 0f3F000000;
	cvt.sat.f32.f32 	%f132, %f131;
	fma.rm.f32 	%f133, %f132, %f93, %f92;
	add.f32 	%f134, %f133, 0fCB40007F;
	neg.f32 	%f135, %f134;
	fma.rn.f32 	%f136, %f130, 0f3FB8AA3B, %f135;
	fma.rn.f32 	%f137, %f130, 0f32A57060, %f136;
	mov.b32 	%r75, %f133;
	shl.b32 	%r76, %r75, 23;
	mov.b32 	%f138, %r76;
	ex2.approx.ftz.f32 	%f139, %f137;
	mul.f32 	%f140, %f139, %f138;
	st.global.f32 	[%rd34+-4], %f140;
	add.f32 	%f141, %f128, %f140;
	ld.global.f32 	%f142, [%rd56];
	sub.f32 	%f143, %f142, %f354;
	fma.rn.f32 	%f144, %f143, 0f3BBB989D, 0f3F000000;
	cvt.sat.f32.f32 	%f145, %f144;
	fma.rm.f32 	%f146, %f145, %f93, %f92;
	add.f32 	%f147, %f146, 0fCB40007F;
	neg.f32 	%f148, %f147;
	fma.rn.f32 	%f149, %f143, 0f3FB8AA3B, %f148;
	fma.rn.f32 	%f150, %f143, 0f32A57060, %f149;
	mov.b32 	%r77, %f146;
	shl.b32 	%r78, %r77, 23;
	mov.b32 	%f151, %r78;
	ex2.approx.ftz.f32 	%f152, %f150;
	mul.f32 	%f153, %f152, %f151;
	st.global.f32 	[%rd34], %f153;
	add.f32 	%f154, %f141, %f153;
	ld.global.f32 	%f155, [%rd56+4];
	sub.f32 	%f156, %f155, %f354;
	fma.rn.f32 	%f157, %f156, 0f3BBB989D, 0f3F000000;
	cvt.sat.f32.f32 	%f158, %f157;
	fma.rm.f32 	%f159, %f158, %f93, %f92;
	add.f32 	%f160, %f159, 0fCB40007F;
	neg.f32 	%f161, %f160;
	fma.rn.f32 	%f162, %f156, 0f3FB8AA3B, %f161;
	fma.rn.f32 	%f163, %f156, 0f32A57060, %f162;
	mov.b32 	%r79, %f159;
	shl.b32 	%r80, %r79, 23;
	mov.b32 	%f164, %r80;
	ex2.approx.ftz.f32 	%f165, %f163;
	mul.f32 	%f166, %f165, %f164;
	st.global.f32 	[%rd34+4], %f166;
	add.f32 	%f167, %f154, %f166;
	ld.global.f32 	%f168, [%rd56+8];
	sub.f32 	%f169, %f168, %f354;
	fma.rn.f32 	%f170, %f169, 0f3BBB989D, 0f3F000000;
	cvt.sat.f32.f32 	%f171, %f170;
	fma.rm.f32 	%f172, %f171, %f93, %f92;
	add.f32 	%f173, %f172, 0fCB40007F;
	neg.f32 	%f174, %f173;
	fma.rn.f32 	%f175, %f169, 0f3FB8AA3B, %f174;
	fma.rn.f32 	%f176, %f169, 0f32A57060, %f175;
	mov.b32 	%r81, %f172;
	shl.b32 	%r82, %r81, 23;
	mov.b32 	%f177, %r82;
	ex2.approx.ftz.f32 	%f178, %f176;
	mul.f32 	%f179, %f178, %f177;
	st.global.f32 	[%rd34+8], %f179;
	add.f32 	%f180, %f167, %f179;
	ld.global.f32 	%f181, [%rd56+12];
	sub.f32 	%f182, %f181, %f354;
	fma.rn.f32 	%f183, %f182, 0f3BBB989D, 0f3F000000;
	cvt.sat.f32.f32 	%f184, %f183;
	fma.rm.f32 	%f185, %f184, %f93, %f92;
	add.f32 	%f186, %f185, 0fCB40007F;
	neg.f32 	%f187, %f186;
	fma.rn.f32 	%f188, %f182, 0f3FB8AA3B, %f187;
	fma.rn.f32 	%f189, %f182, 0f32A57060, %f188;
	mov.b32 	%r83, %f185;
	shl.b32 	%r84, %r83, 23;
	mov.b32 	%f190, %r84;
	ex2.approx.ftz.f32 	%f191, %f189;
	mul.f32 	%f192, %f191, %f190;
	st.global.f32 	[%rd34+12], %f192;
	add.f32 	%f362, %f180, %f192;
	add.s32 	%r119, %r119, 8;
	add.s32 	%r118, %r118, 8;
	add.s64 	%rd56, %rd56, 32;
	setp.eq.s32 	%p13, %r118, 0;
	@%p13 bra 	$L__BB7_19;
	bra.uni 	$L__BB7_18;
$L__BB7_19:
	setp.eq.s32 	%p14, %r22, 0;
	@%p14 bra 	$L__BB7_27;
	and.b32  	%r30, %r59, 3;
	setp.lt.u32 	%p15, %r22, 4;
	@%p15 bra 	$L__BB7_22;
	add.s32 	%r85, %r115, %r5;
	mul.wide.u32 	%rd35, %r115, 4;
	add.s64 	%rd36, %rd3, %rd35;
	ld.global.f32 	%f194, [%rd36];
	sub.f32 	%f195, %f194, %f354;
	fma.rn.f32 	%f196, %f195, 0f3BBB989D, 0f3F000000;
	cvt.sat.f32.f32 	%f197, %f196;
	mov.f32 	%f198, 0f4B400001;
	mov.f32 	%f199, 0f437C0000;
	fma.rm.f32 	%f200, %f197, %f199, %f198;
	add.f32 	%f201, %f200, 0fCB40007F;
	neg.f32 	%f202, %f201;
	fma.rn.f32 	%f203, %f195, 0f3FB8AA3B, %f202;
	fma.rn.f32 	%f204, %f195, 0f32A57060, %f203;
	mov.b32 	%r86, %f200;
	shl.b32 	%r87, %r86, 23;
	mov.b32 	%f205, %r87;
	ex2.approx.ftz.f32 	%f206, %f204;
	mul.f32 	%f207, %f206, %f205;
	mul.wide.s32 	%rd37, %r85, 4;
	add.s64 	%rd38, %rd1, %rd37;
	st.global.f32 	[%rd38], %f207;
	add.f32 	%f208, %f362, %f207;
	ld.global.f32 	%f209, [%rd36+4];
	sub.f32 	%f210, %f209, %f354;
	fma.rn.f32 	%f211, %f210, 0f3BBB989D, 0f3F000000;
	cvt.sat.f32.f32 	%f212, %f211;
	fma.rm.f32 	%f213, %f212, %f199, %f198;
	add.f32 	%f214, %f213, 0fCB40007F;
	neg.f32 	%f215, %f214;
	fma.rn.f32 	%f216, %f210, 0f3FB8AA3B, %f215;
	fma.rn.f32 	%f217, %f210, 0f32A57060, %f216;
	mov.b32 	%r88, %f213;
	shl.b32 	%r89, %r88, 23;
	mov.b32 	%f218, %r89;
	ex2.approx.ftz.f32 	%f219, %f217;
	mul.f32 	%f220, %f219, %f218;
	st.global.f32 	[%rd38+4], %f220;
	add.f32 	%f221, %f208, %f220;
	ld.global.f32 	%f222, [%rd36+8];
	sub.f32 	%f223, %f222, %f354;
	fma.rn.f32 	%f224, %f223, 0f3BBB989D, 0f3F000000;
	cvt.sat.f32.f32 	%f225, %f224;
	fma.rm.f32 	%f226, %f225, %f199, %f198;
	add.f32 	%f227, %f226, 0fCB40007F;
	neg.f32 	%f228, %f227;
	fma.rn.f32 	%f229, %f223, 0f3FB8AA3B, %f228;
	fma.rn.f32 	%f230, %f223, 0f32A57060, %f229;
	mov.b32 	%r90, %f226;
	shl.b32 	%r91, %r90, 23;
	mov.b32 	%f231, %r91;
	ex2.approx.ftz.f32 	%f232, %f230;
	mul.f32 	%f233, %f232, %f231;
	st.global.f32 	[%rd38+8], %f233;
	add.f32 	%f234, %f221, %f233;
	ld.global.f32 	%f235, [%rd36+12];
	sub.f32 	%f236, %f235, %f354;
	fma.rn.f32 	%f237, %f236, 0f3BBB989D, 0f3F000000;
	cvt.sat.f32.f32 	%f238, %f237;
	fma.rm.f32 	%f239, %f238, %f199, %f198;
	add.f32 	%f240, %f239, 0fCB40007F;
	neg.f32 	%f241, %f240;
	fma.rn.f32 	%f242, %f236, 0f3FB8AA3B, %f241;
	fma.rn.f32 	%f243, %f236, 0f32A57060, %f242;
	mov.b32 	%r92, %f239;
	shl.b32 	%r93, %r92, 23;
	mov.b32 	%f244, %r93;
	ex2.approx.ftz.f32 	%f245, %f243;
	mul.f32 	%f246, %f245, %f244;
	st.global.f32 	[%rd38+12], %f246;
	add.f32 	%f362, %f234, %f246;
	add.s32 	%r115, %r115, 4;
$L__BB7_22:
	setp.eq.s32 	%p16, %r30, 0;
	@%p16 bra 	$L__BB7_27;
	setp.eq.s32 	%p17, %r30, 1;
	@%p17 bra 	$L__BB7_25;
	add.s32 	%r94, %r115, %r5;
	mul.wide.u32 	%rd39, %r115, 4;
	add.s64 	%rd40, %rd3, %rd39;
	ld.global.f32 	%f248, [%rd40];
	sub.f32 	%f249, %f248, %f354;
	fma.rn.f32 	%f250, %f249, 0f3BBB989D, 0f3F000000;
	cvt.sat.f32.f32 	%f251, %f250;
	mov.f32 	%f252, 0f4B400001;
	mov.f32 	%f253, 0f437C0000;
	fma.rm.f32 	%f254, %f251, %f253, %f252;
	add.f32 	%f255, %f254, 0fCB40007F;
	neg.f32 	%f256, %f255;
	fma.rn.f32 	%f257, %f249, 0f3FB8AA3B, %f256;
	fma.rn.f32 	%f258, %f249, 0f32A57060, %f257;
	mov.b32 	%r95, %f254;
	shl.b32 	%r96, %r95, 23;
	mov.b32 	%f259, %r96;
	ex2.approx.ftz.f32 	%f260, %f258;
	mul.f32 	%f261, %f260, %f259;
	mul.wide.s32 	%rd41, %r94, 4;
	add.s64 	%rd42, %rd1, %rd41;
	st.global.f32 	[%rd42], %f261;
	add.f32 	%f262, %f362, %f261;
	ld.global.f32 	%f263, [%rd40+4];
	sub.f32 	%f264, %f263, %f354;
	fma.rn.f32 	%f265, %f264, 0f3BBB989D, 0f3F000000;
	cvt.sat.f32.f32 	%f266, %f265;
	fma.rm.f32 	%f267, %f266, %f253, %f252;
	add.f32 	%f268, %f267, 0fCB40007F;
	neg.f32 	%f269, %f268;
	fma.rn.f32 	%f270, %f264, 0f3FB8AA3B, %f269;
	fma.rn.f32 	%f271, %f264, 0f32A57060, %f270;
	mov.b32 	%r97, %f267;
	shl.b32 	%r98, %r97, 23;
	mov.b32 	%f272, %r98;
	ex2.approx.ftz.f32 	%f273, %f271;
	mul.f32 	%f274, %f273, %f272;
	st.global.f32 	[%rd42+4], %f274;
	add.f32 	%f362, %f262, %f274;
	add.s32 	%r115, %r115, 2;
$L__BB7_25:
	and.b32  	%r99, %r59, 1;
	setp.eq.b32 	%p18, %r99, 1;
	not.pred 	%p19, %p18;
	@%p19 bra 	$L__BB7_27;
	add.s32 	%r100, %r115, %r5;
	mul.wide.u32 	%rd43, %r115, 4;
	add.s64 	%rd44, %rd3, %rd43;
	ld.global.f32 	%f275, [%rd44];
	sub.f32 	%f276, %f275, %f354;
	fma.rn.f32 	%f277, %f276, 0f3BBB989D, 0f3F000000;
	cvt.sat.f32.f32 	%f278, %f277;
	mov.f32 	%f279, 0f4B400001;
	mov.f32 	%f280, 0f437C0000;
	fma.rm.f32 	%f281, %f278, %f280, %f279;
	add.f32 	%f282, %f281, 0fCB40007F;
	neg.f32 	%f283, %f282;
	fma.rn.f32 	%f284, %f276, 0f3FB8AA3B, %f283;
	fma.rn.f32 	%f285, %f276, 0f32A57060, %f284;
	mov.b32 	%r101, %f281;
	shl.b32 	%r102, %r101, 23;
	mov.b32 	%f286, %r102;
	ex2.approx.ftz.f32 	%f287, %f285;
	mul.f32 	%f288, %f287, %f286;
	mul.wide.s32 	%rd45, %r100, 4;
	add.s64 	%rd46, %rd1, %rd45;
	st.global.f32 	[%rd46], %f288;
	add.f32 	%f362, %f362, %f288;
$L__BB7_27:
	setp.lt.s32 	%p20, %r59, 1;
	@%p20 bra 	$L__BB7_40;
	and.b32  	%r35, %r59, 15;
	setp.lt.u32 	%p21, %r59, 16;
	mov.b32 	%r122, 0;
	@%p21 bra 	$L__BB7_31;
	and.b32  	%r122, %r59, 2147483632;
	neg.s32 	%r121, %r122;
	add.s64 	%rd10, %rd1, 32;
	mov.u32 	%r120, %r5;
$L__BB7_30:
	.pragma "nounroll";
	mul.wide.s32 	%rd47, %r120, 4;
	add.s64 	%rd48, %rd10, %rd47;
	ld.global.f32 	%f289, [%rd48+-32];
	div.rn.f32 	%f290, %f289, %f362;
	st.global.f32 	[%rd48+-32], %f290;
	ld.global.f32 	%f291, [%rd48+-28];
	div.rn.f32 	%f292, %f291, %f362;
	st.global.f32 	[%rd48+-28], %f292;
	ld.global.f32 	%f293, [%rd48+-24];
	div.rn.f32 	%f294, %f293, %f362;
	st.global.f32 	[%rd48+-24], %f294;
	ld.global.f32 	%f295, [%rd48+-20];
	div.rn.f32 	%f296, %f295, %f362;
	st.global.f32 	[%rd48+-20], %f296;
	ld.global.f32 	%f297, [%rd48+-16];
	div.rn.f32 	%f298, %f297, %f362;
	st.global.f32 	[%rd48+-16], %f298;
	ld.global.f32 	%f299, [%rd48+-12];
	div.rn.f32 	%f300, %f299, %f362;
	st.global.f32 	[%rd48+-12], %f300;
	ld.global.f32 	%f301, [%rd48+-8];
	div.rn.f32 	%f302, %f301, %f362;
	st.global.f32 	[%rd48+-8], %f302;
	ld.global.f32 	%f303, [%rd48+-4];
	div.rn.f32 	%f304, %f303, %f362;
	st.global.f32 	[%rd48+-4], %f304;
	ld.global.f32 	%f305, [%rd48];
	div.rn.f32 	%f306, %f305, %f362;
	st.global.f32 	[%rd48], %f306;
	ld.global.f32 	%f307, [%rd48+4];
	div.rn.f32 	%f308, %f307, %f362;
	st.global.f32 	[%rd48+4], %f308;
	ld.global.f32 	%f309, [%rd48+8];
	div.rn.f32 	%f310, %f309, %f362;
	st.global.f32 	[%rd48+8], %f310;
	ld.global.f32 	%f311, [%rd48+12];
	div.rn.f32 	%f312, %f311, %f362;
	st.global.f32 	[%rd48+12], %f312;
	ld.global.f32 	%f313, [%rd48+16];
	div.rn.f32 	%f314, %f313, %f362;
	st.global.f32 	[%rd48+16], %f314;
	ld.global.f32 	%f315, [%rd48+20];
	div.rn.f32 	%f316, %f315, %f362;
	st.global.f32 	[%rd48+20], %f316;
	ld.global.f32 	%f317, [%rd48+24];
	div.rn.f32 	%f318, %f317, %f362;
	st.global.f32 	[%rd48+24], %f318;
	ld.global.f32 	%f319, [%rd48+28];
	div.rn.f32 	%f320, %f319, %f362;
	st.global.f32 	[%rd48+28], %f320;
	add.s32 	%r121, %r121, 16;
	add.s32 	%r120, %r120, 16;
	setp.ne.s32 	%p22, %r121, 0;
	@%p22 bra 	$L__BB7_30;
$L__BB7_31:
	setp.eq.s32 	%p23, %r35, 0;
	@%p23 bra 	$L__BB7_40;
	and.b32  	%r47, %r59, 7;
	setp.lt.u32 	%p24, %r35, 8;
	@%p24 bra 	$L__BB7_34;
	add.s32 	%r104, %r122, %r5;
	mul.wide.s32 	%rd49, %r104, 4;
	add.s64 	%rd50, %rd1, %rd49;
	ld.global.f32 	%f321, [%rd50];
	div.rn.f32 	%f322, %f321, %f362;
	st.global.f32 	[%rd50], %f322;
	ld.global.f32 	%f323, [%rd50+4];
	div.rn.f32 	%f324, %f323, %f362;
	st.global.f32 	[%rd50+4], %f324;
	ld.global.f32 	%f325, [%rd50+8];
	div.rn.f32 	%f326, %f325, %f362;
	st.global.f32 	[%rd50+8], %f326;
	ld.global.f32 	%f327, [%rd50+12];
	div.rn.f32 	%f328, %f327, %f362;
	st.global.f32 	[%rd50+12], %f328;
	ld.global.f32 	%f329, [%rd50+16];
	div.rn.f32 	%f330, %f329, %f362;
	st.global.f32 	[%rd50+16], %f330;
	ld.global.f32 	%f331, [%rd50+20];
	div.rn.f32 	%f332, %f331, %f362;
	st.global.f32 	[%rd50+20], %f332;
	ld.global.f32 	%f333, [%rd50+24];
	div.rn.f32 	%f334, %f333, %f362;
	st.global.f32 	[%rd50+24], %f334;
	ld.global.f32 	%f335, [%rd50+28];
	div.rn.f32 	%f336, %f335, %f362;
	st.global.f32 	[%rd50+28], %f336;
	add.s32 	%r122, %r122, 8;
$L__BB7_34:
	setp.eq.s32 	%p25, %r47, 0;
	@%p25 bra 	$L__BB7_40;
	and.b32  	%r50, %r59, 3;
	setp.lt.u32 	%p26, %r47, 4;
	@%p26 bra 	$L__BB7_37;
	add.s32 	%r105, %r122, %r5;
	mul.wide.s32 	%rd51, %r105, 4;
	add.s64 	%rd52, %rd1, %rd51;
	ld.global.f32 	%f337, [%rd52];
	div.rn.f32 	%f338, %f337, %f362;
	st.global.f32 	[%rd52], %f338;
	ld.global.f32 	%f339, [%rd52+4];
	div.rn.f32 	%f340, %f339, %f362;
	st.global.f32 	[%rd52+4], %f340;
	ld.global.f32 	%f341, [%rd52+8];
	div.rn.f32 	%f342, %f341, %f362;
	st.global.f32 	[%rd52+8], %f342;
	ld.global.f32 	%f343, [%rd52+12];
	div.rn.f32 	%f344, %f343, %f362;
	st.global.f32 	[%rd52+12], %f344;
	add.s32 	%r122, %r122, 4;
$L__BB7_37:
	setp.eq.s32 	%p27, %r50, 0;
	@%p27 bra 	$L__BB7_40;
	add.s32 	%r106, %r2, %r122;
	add.s32 	%r107, %r106, %r1;
	sub.s32 	%r126, %r107, %r4;
	neg.s32 	%r125, %r50;
$L__BB7_39:
	.pragma "nounroll";
	mul.wide.s32 	%rd53, %r126, 4;
	add.s64 	%rd54, %rd1, %rd53;
	ld.global.f32 	%f345, [%rd54];
	div.rn.f32 	%f346, %f345, %f362;
	st.global.f32 	[%rd54], %f346;
	add.s32 	%r126, %r126, 1;
	add.s32 	%r125, %r125, 1;
	setp.ne.s32 	%p28, %r125, 0;
	@%p28 bra 	$L__BB7_39;
$L__BB7_40:
	ret;

}
	// .globl	_Z25cross_entropy_loss_kernelPfPiS_ii
.visible .entry _Z25cross_entropy_loss_kernelPfPiS_ii(
	.param .u64 .ptr .align 1 _Z25cross_entropy_loss_kernelPfPiS_ii_param_0,
	.param .u64 .ptr .align 1 _Z25cross_entropy_loss_kernelPfPiS_ii_param_1,
	.param .u64 .ptr .align 1 _Z25cross_entropy_loss_kernelPfPiS_ii_param_2,
	.param .u32 _Z25cross_entropy_loss_kernelPfPiS_ii_param_3,
	.param .u32 _Z25cross_entropy_loss_kernelPfPiS_ii_param_4
)
{
	.reg .pred 	%p<23>;
	.reg .b32 	%r<91>;
	.reg .b32 	%f<316>;
	.reg .b64 	%rd<41>;

	ld.param.u64 	%rd10, [_Z25cross_entropy_loss_kernelPfPiS_ii_param_0];
	ld.param.u64 	%rd11, [_Z25cross_entropy_loss_kernelPfPiS_ii_param_1];
	ld.param.u64 	%rd12, [_Z25cross_entropy_loss_kernelPfPiS_ii_param_2];
	ld.param.u32 	%r36, [_Z25cross_entropy_loss_kernelPfPiS_ii_param_3];
	ld.param.u32 	%r35, [_Z25cross_entropy_loss_kernelPfPiS_ii_param_4];
	mov.u32 	%r37, %ctaid.x;
	mov.u32 	%r38, %ntid.x;
	mov.u32 	%r39, %tid.x;
	mad.lo.s32 	%r1, %r37, %r38, %r39;
	setp.ge.s32 	%p1, %r1, %r36;
	@%p1 bra 	$L__BB8_28;
	cvta.to.global.u64 	%rd1, %rd10;
	cvta.to.global.u64 	%rd13, %rd11;
	mul.wide.s32 	%rd14, %r1, 4;
	add.s64 	%rd15, %rd13, %rd14;
	ld.global.u32 	%r2, [%rd15];
	mul.lo.s32 	%r3, %r35, %r1;
	mul.wide.s32 	%rd16, %r3, 4;
	add.s64 	%rd2, %rd1, %rd16;
	ld.global.f32 	%f306, [%rd2];
	setp.lt.s32 	%p2, %r35, 2;
	@%p2 bra 	$L__BB8_15;
	add.s32 	%r4, %r35, -1;
	add.s32 	%r41, %r35, -2;
	and.b32  	%r5, %r4, 15;
	setp.lt.u32 	%p3, %r41, 15;
	mov.b32 	%r81, 1;
	@%p3 bra 	$L__BB8_6;
	and.b32  	%r43, %r4, -16;
	neg.s32 	%r86, %r43;
	add.s64 	%rd18, %rd16, %rd1;
	add.s64 	%rd39, %rd18, 32;
	mov.b32 	%r85, 0;
$L__BB8_4:
	.pragma "nounroll";
	ld.global.f32 	%f28, [%rd39+-28];
	max.f32 	%f29, %f306, %f28;
	ld.global.f32 	%f30, [%rd39+-24];
	max.f32 	%f31, %f29, %f30;
	ld.global.f32 	%f32, [%rd39+-20];
	max.f32 	%f33, %f31, %f32;
	ld.global.f32 	%f34, [%rd39+-16];
	max.f32 	%f35, %f33, %f34;
	ld.global.f32 	%f36, [%rd39+-12];
	max.f32 	%f37, %f35, %f36;
	ld.global.f32 	%f38, [%rd39+-8];
	max.f32 	%f39, %f37, %f38;
	ld.global.f32 	%f40, [%rd39+-4];
	max.f32 	%f41, %f39, %f40;
	ld.global.f32 	%f42, [%rd39];
	max.f32 	%f43, %f41, %f42;
	ld.global.f32 	%f44, [%rd39+4];
	max.f32 	%f45, %f43, %f44;
	ld.global.f32 	%f46, [%rd39+8];
	max.f32 	%f47, %f45, %f46;
	ld.global.f32 	%f48, [%rd39+12];
	max.f32 	%f49, %f47, %f48;
	ld.global.f32 	%f50, [%rd39+16];
	max.f32 	%f51, %f49, %f50;
	ld.global.f32 	%f52, [%rd39+20];
	max.f32 	%f53, %f51, %f52;
	ld.global.f32 	%f54, [%rd39+24];
	max.f32 	%f55, %f53, %f54;
	ld.global.f32 	%f56, [%rd39+28];
	max.f32 	%f57, %f55, %f56;
	ld.global.f32 	%f58, [%rd39+32];
	max.f32 	%f306, %f57, %f58;
	add.s32 	%r86, %r86, 16;
	add.s32 	%r85, %r85, 16;
	add.s64 	%rd39, %rd39, 64;
	setp.eq.s32 	%p4, %r86, 0;
	@%p4 bra 	$L__BB8_5;
	bra.uni 	$L__BB8_4;
$L__BB8_5:
	add.s32 	%r81, %r85, 1;
$L__BB8_6:
	setp.eq.s32 	%p5, %r5, 0;
	@%p5 bra 	$L__BB8_15;
	and.b32  	%r9, %r4, 7;
	setp.lt.u32 	%p6, %r5, 8;
	@%p6 bra 	$L__BB8_9;
	mul.wide.s32 	%rd19, %r81, 4;
	add.s64 	%rd20, %rd2, %rd19;
	ld.global.f32 	%f60, [%rd20];
	max.f32 	%f61, %f306, %f60;
	ld.global.f32 	%f62, [%rd20+4];
	max.f32 	%f63, %f61, %f62;
	ld.global.f32 	%f64, [%rd20+8];
	max.f32 	%f65, %f63, %f64;
	ld.global.f32 	%f66, [%rd20+12];
	max.f32 	%f67, %f65, %f66;
	ld.global.f32 	%f68, [%rd20+16];
	max.f32 	%f69, %f67, %f68;
	ld.global.f32 	%f70, [%rd20+20];
	max.f32 	%f71, %f69, %f70;
	ld.global.f32 	%f72, [%rd20+24];
	max.f32 	%f73, %f71, %f72;
	ld.global.f32 	%f74, [%rd20+28];
	max.f32 	%f306, %f73, %f74;
	add.s32 	%r81, %r81, 8;
$L__BB8_9:
	setp.eq.s32 	%p7, %r9, 0;
	@%p7 bra 	$L__BB8_15;
	and.b32  	%r12, %r4, 3;
	setp.lt.u32 	%p8, %r9, 4;
	@%p8 bra 	$L__BB8_12;
	mul.wide.s32 	%rd21, %r81, 4;
	add.s64 	%rd22, %rd2, %rd21;
	ld.global.f32 	%f76, [%rd22];
	max.f32 	%f77, %f306, %f76;
	ld.global.f32 	%f78, [%rd22+4];
	max.f32 	%f79, %f77, %f78;
	ld.global.f32 	%f80, [%rd22+8];
	max.f32 	%f81, %f79, %f80;
	ld.global.f32 	%f82, [%rd22+12];
	max.f32 	%f306, %f81, %f82;
	add.s32 	%r81, %r81, 4;
$L__BB8_12:
	setp.eq.s32 	%p9, %r12, 0;
	@%p9 bra 	$L__BB8_15;
	neg.s32 	%r83, %r12;
$L__BB8_14:
	.pragma "nounroll";
	mul.wide.s32 	%rd24, %r81, 4;
	add.s64 	%rd25, %rd2, %rd24;
	ld.global.f32 	%f83, [%rd25];
	max.f32 	%f306, %f306, %f83;
	add.s32 	%r81, %r81, 1;
	add.s32 	%r83, %r83, 1;
	setp.ne.s32 	%p10, %r83, 0;
	@%p10 bra 	$L__BB8_14;
$L__BB8_15:
	setp.lt.s32 	%p11, %r35, 1;
	mov.f32 	%f315, 0f00000000;
	@%p11 bra 	$L__BB8_27;
	and.b32  	%r20, %r35, 7;
	setp.lt.u32 	%p12, %r35, 8;
	mov.f32 	%f315, 0f00000000;
	mov.b32 	%r88, 0;
	@%p12 bra 	$L__BB8_19;
	and.b32  	%r88, %r35, 2147483640;
	neg.s32 	%r87, %r88;
	add.s64 	%rd27, %rd16, %rd1;
	add.s64 	%rd40, %rd27, 16;
	mov.f32 	%f315, 0f00000000;
$L__BB8_18:
	.pragma "nounroll";
	ld.global.f32 	%f88, [%rd40+-16];
	sub.f32 	%f89, %f88, %f306;
	fma.rn.f32 	%f90, %f89, 0f3BBB989D, 0f3F000000;
	cvt.sat.f32.f32 	%f91, %f90;
	mov.f32 	%f92, 0f4B400001;
	mov.f32 	%f93, 0f437C0000;
	fma.rm.f32 	%f94, %f91, %f93, %f92;
	add.f32 	%f95, %f94, 0fCB40007F;
	neg.f32 	%f96, %f95;
	fma.rn.f32 	%f97, %f89, 0f3FB8AA3B, %f96;
	fma.rn.f32 	%f98, %f89, 0f32A57060, %f97;
	mov.b32 	%r45, %f94;
	shl.b32 	%r46, %r45, 23;
	mov.b32 	%f99, %r46;
	ex2.approx.ftz.f32 	%f100, %f98;
	fma.rn.f32 	%f101, %f100, %f99, %f315;
	ld.global.f32 	%f102, [%rd40+-12];
	sub.f32 	%f103, %f102, %f306;
	fma.rn.f32 	%f104, %f103, 0f3BBB989D, 0f3F000000;
	cvt.sat.f32.f32 	%f105, %f104;
	fma.rm.f32 	%f106, %f105, %f93, %f92;
	add.f32 	%f107, %f106, 0fCB40007F;
	neg.f32 	%f108, %f107;
	fma.rn.f32 	%f109, %f103, 0f3FB8AA3B, %f108;
	fma.rn.f32 	%f110, %f103, 0f32A57060, %f109;
	mov.b32 	%r47, %f106;
	shl.b32 	%r48, %r47, 23;
	mov.b32 	%f111, %r48;
	ex2.approx.ftz.f32 	%f112, %f110;
	fma.rn.f32 	%f113, %f112, %f111, %f101;
	ld.global.f32 	%f114, [%rd40+-8];
	sub.f32 	%f115, %f114, %f306;
	fma.rn.f32 	%f116, %f115, 0f3BBB989D, 0f3F000000;
	cvt.sat.f32.f32 	%f117, %f116;
	fma.rm.f32 	%f118, %f117, %f93, %f92;
	add.f32 	%f119, %f118, 0fCB40007F;
	neg.f32 	%f120, %f119;
	fma.rn.f32 	%f121, %f115, 0f3FB8AA3B, %f120;
	fma.rn.f32 	%f122, %f115, 0f32A57060, %f121;
	mov.b32 	%r49, %f118;
	shl.b32 	%r50, %r49, 23;
	mov.b32 	%f123, %r50;
	ex2.approx.ftz.f32 	%f124, %f122;
	fma.rn.f32 	%f125, %f124, %f123, %f113;
	ld.global.f32 	%f126, [%rd40+-4];
	sub.f32 	%f127, %f126, %f306;
	fma.rn.f32 	%f128, %f127, 0f3BBB989D, 0f3F000000;
	cvt.sat.f32.f32 	%f129, %f128;
	fma.rm.f32 	%f130, %f129, %f93, %f92;
	add.f32 	%f131, %f130, 0fCB40007F;
	neg.f32 	%f132, %f131;
	fma.rn.f32 	%f133, %f127, 0f3FB8AA3B, %f132;
	fma.rn.f32 	%f134, %f127, 0f32A57060, %f133;
	mov.b32 	%r51, %f130;
	shl.b32 	%r52, %r51, 23;
	mov.b32 	%f135, %r52;
	ex2.approx.ftz.f32 	%f136, %f134;
	fma.rn.f32 	%f137, %f136, %f135, %f125;
	ld.global.f32 	%f138, [%rd40];
	sub.f32 	%f139, %f138, %f306;
	fma.rn.f32 	%f140, %f139, 0f3BBB989D, 0f3F000000;
	cvt.sat.f32.f32 	%f141, %f140;
	fma.rm.f32 	%f142, %f141, %f93, %f92;
	add.f32 	%f143, %f142, 0fCB40007F;
	neg.f32 	%f144, %f143;
	fma.rn.f32 	%f145, %f139, 0f3FB8AA3B, %f144;
	fma.rn.f32 	%f146, %f139, 0f32A57060, %f145;
	mov.b32 	%r53, %f142;
	shl.b32 	%r54, %r53, 23;
	mov.b32 	%f147, %r54;
	ex2.approx.ftz.f32 	%f148, %f146;
	fma.rn.f32 	%f149, %f148, %f147, %f137;
	ld.global.f32 	%f150, [%rd40+4];
	sub.f32 	%f151, %f150, %f306;
	fma.rn.f32 	%f152, %f151, 0f3BBB989D, 0f3F000000;
	cvt.sat.f32.f32 	%f153, %f152;
	fma.rm.f32 	%f154, %f153, %f93, %f92;
	add.f32 	%f155, %f154, 0fCB40007F;
	neg.f32 	%f156, %f155;
	fma.rn.f32 	%f157, %f151, 0f3FB8AA3B, %f156;
	fma.rn.f32 	%f158, %f151, 0f32A57060, %f157;
	mov.b32 	%r55, %f154;
	shl.b32 	%r56, %r55, 23;
	mov.b32 	%f159, %r56;
	ex2.approx.ftz.f32 	%f160, %f158;
	fma.rn.f32 	%f161, %f160, %f159, %f149;
	ld.global.f32 	%f162, [%rd40+8];
	sub.f32 	%f163, %f162, %f306;
	fma.rn.f32 	%f164, %f163, 0f3BBB989D, 0f3F000000;
	cvt.sat.f32.f32 	%f165, %f164;
	fma.rm.f32 	%f166, %f165, %f93, %f92;
	add.f32 	%f167, %f166, 0fCB40007F;
	neg.f32 	%f168, %f167;
	fma.rn.f32 	%f169, %f163, 0f3FB8AA3B, %f168;
	fma.rn.f32 	%f170, %f163, 0f32A57060, %f169;
	mov.b32 	%r57, %f166;
	shl.b32 	%r58, %r57, 23;
	mov.b32 	%f171, %r58;
	ex2.approx.ftz.f32 	%f172, %f170;
	fma.rn.f32 	%f173, %f172, %f171, %f161;
	ld.global.f32 	%f174, [%rd40+12];
	sub.f32 	%f175, %f174, %f306;
	fma.rn.f32 	%f176, %f175, 0f3BBB989D, 0f3F000000;
	cvt.sat.f32.f32 	%f177, %f176;
	fma.rm.f32 	%f178, %f177, %f93, %f92;
	add.f32 	%f179, %f178, 0fCB40007F;
	neg.f32 	%f180, %f179;
	fma.rn.f32 	%f181, %f175, 0f3FB8AA3B, %f180;
	fma.rn.f32 	%f182, %f175, 0f32A57060, %f181;
	mov.b32 	%r59, %f178;
	shl.b32 	%r60, %r59, 23;
	mov.b32 	%f183, %r60;
	ex2.approx.ftz.f32 	%f184, %f182;
	fma.rn.f32 	%f315, %f184, %f183, %f173;
	add.s32 	%r87, %r87, 8;
	add.s64 	%rd40, %rd40, 32;
	setp.ne.s32 	%p13, %r87, 0;
	@%p13 bra 	$L__BB8_18;
$L__BB8_19:
	setp.eq.s32 	%p14, %r20, 0;
	@%p14 bra 	$L__BB8_27;
	and.b32  	%r30, %r35, 3;
	setp.lt.u32 	%p15, %r20, 4;
	@%p15 bra 	$L__BB8_22;
	mul.wide.u32 	%rd28, %r88, 4;
	add.s64 	%rd29, %rd2, %rd28;
	ld.global.f32 	%f186, [%rd29];
	sub.f32 	%f187, %f186, %f306;
	fma.rn.f32 	%f188, %f187, 0f3BBB989D, 0f3F000000;
	cvt.sat.f32.f32 	%f189, %f188;
	mov.f32 	%f190, 0f4B400001;
	mov.f32 	%f191, 0f437C0000;
	fma.rm.f32 	%f192, %f189, %f191, %f190;
	add.f32 	%f193, %f192, 0fCB40007F;
	neg.f32 	%f194, %f193;
	fma.rn.f32 	%f195, %f187, 0f3FB8AA3B, %f194;
	fma.rn.f32 	%f196, %f187, 0f32A57060, %f195;
	mov.b32 	%r61, %f192;
	shl.b32 	%r62, %r61, 23;
	mov.b32 	%f197, %r62;
	ex2.approx.ftz.f32 	%f198, %f196;
	fma.rn.f32 	%f199, %f198, %f197, %f315;
	ld.global.f32 	%f200, [%rd29+4];
	sub.f32 	%f201, %f200, %f306;
	fma.rn.f32 	%f202, %f201, 0f3BBB989D, 0f3F000000;
	cvt.sat.f32.f32 	%f203, %f202;
	fma.rm.f32 	%f204, %f203, %f191, %f190;
	add.f32 	%f205, %f204, 0fCB40007F;
	neg.f32 	%f206, %f205;
	fma.rn.f32 	%f207, %f201, 0f3FB8AA3B, %f206;
	fma.rn.f32 	%f208, %f201, 0f32A57060, %f207;
	mov.b32 	%r63, %f204;
	shl.b32 	%r64, %r63, 23;
	mov.b32 	%f209, %r64;
	ex2.approx.ftz.f32 	%f210, %f208;
	fma.rn.f32 	%f211, %f210, %f209, %f199;
	ld.global.f32 	%f212, [%rd29+8];
	sub.f32 	%f213, %f212, %f306;
	fma.rn.f32 	%f214, %f213, 0f3BBB989D, 0f3F000000;
	cvt.sat.f32.f32 	%f215, %f214;
	fma.rm.f32 	%f216, %f215, %f191, %f190;
	add.f32 	%f217, %f216, 0fCB40007F;
	neg.f32 	%f218, %f217;
	fma.rn.f32 	%f219, %f213, 0f3FB8AA3B, %f218;
	fma.rn.f32 	%f220, %f213, 0f32A57060, %f219;
	mov.b32 	%r65, %f216;
	shl.b32 	%r66, %r65, 23;
	mov.b32 	%f221, %r66;
	ex2.approx.ftz.f32 	%f222, %f220;
	fma.rn.f32 	%f223, %f222, %f221, %f211;
	ld.global.f32 	%f224, [%rd29+12];
	sub.f32 	%f225, %f224, %f306;
	fma.rn.f32 	%f226, %f225, 0f3BBB989D, 0f3F000000;
	cvt.sat.f32.f32 	%f227, %f226;
	fma.rm.f32 	%f228, %f227, %f191, %f190;
	add.f32 	%f229, %f228, 0fCB40007F;
	neg.f32 	%f230, %f229;
	fma.rn.f32 	%f231, %f225, 0f3FB8AA3B, %f230;
	fma.rn.f32 	%f232, %f225, 0f32A57060, %f231;
	mov.b32 	%r67, %f228;
	shl.b32 	%r68, %r67, 23;
	mov.b32 	%f233, %r68;
	ex2.approx.ftz.f32 	%f234, %f232;
	fma.rn.f32 	%f315, %f234, %f233, %f223;
	add.s32 	%r88, %r88, 4;
$L__BB8_22:
	setp.eq.s32 	%p16, %r30, 0;
	@%p16 bra 	$L__BB8_27;
	setp.eq.s32 	%p17, %r30, 1;
	@%p17 bra 	$L__BB8_25;
	mul.wide.u32 	%rd30, %r88, 4;
	add.s64 	%rd31, %rd2, %rd30;
	ld.global.f32 	%f236, [%rd31];
	sub.f32 	%f237, %f236, %f306;
	fma.rn.f32 	%f238, %f237, 0f3BBB989D, 0f3F000000;
	cvt.sat.f32.f32 	%f239, %f238;
	mov.f32 	%f240, 0f4B400001;
	mov.f32 	%f241, 0f437C0000;
	fma.rm.f32 	%f242, %f239, %f241, %f240;
	add.f32 	%f243, %f242, 0fCB40007F;
	neg.f32 	%f244, %f243;
	fma.rn.f32 	%f245, %f237, 0f3FB8AA3B, %f244;
	fma.rn.f32 	%f246, %f237, 0f32A57060, %f245;
	mov.b32 	%r69, %f242;
	shl.b32 	%r70, %r69, 23;
	mov.b32 	%f247, %r70;
	ex2.approx.ftz.f32 	%f248, %f246;
	fma.rn.f32 	%f249, %f248, %f247, %f315;
	ld.global.f32 	%f250, [%rd31+4];
	sub.f32 	%f251, %f250, %f306;
	fma.rn.f32 	%f252, %f251, 0f3BBB989D, 0f3F000000;
	cvt.sat.f32.f32 	%f253, %f252;
	fma.rm.f32 	%f254, %f253, %f241, %f240;
	add.f32 	%f255, %f254, 0fCB40007F;
	neg.f32 	%f256, %f255;
	fma.rn.f32 	%f257, %f251, 0f3FB8AA3B, %f256;
	fma.rn.f32 	%f258, %f251, 0f32A57060, %f257;
	mov.b32 	%r71, %f254;
	shl.b32 	%r72, %r71, 23;
	mov.b32 	%f259, %r72;
	ex2.approx.ftz.f32 	%f260, %f258;
	fma.rn.f32 	%f315, %f260, %f259, %f249;
	add.s32 	%r88, %r88, 2;
$L__BB8_25:
	and.b32  	%r73, %r35, 1;
	setp.eq.b32 	%p18, %r73, 1;
	not.pred 	%p19, %p18;
	@%p19 bra 	$L__BB8_27;
	mul.wide.u32 	%rd32, %r88, 4;
	add.s64 	%rd33, %rd2, %rd32;
	ld.global.f32 	%f261, [%rd33];
	sub.f32 	%f262, %f261, %f306;
	fma.rn.f32 	%f263, %f262, 0f3BBB989D, 0f3F000000;
	cvt.sat.f32.f32 	%f264, %f263;
	mov.f32 	%f265, 0f4B400001;
	mov.f32 	%f266, 0f437C0000;
	fma.rm.f32 	%f267, %f264, %f266, %f265;
	add.f32 	%f268, %f267, 0fCB40007F;
	neg.f32 	%f269, %f268;
	fma.rn.f32 	%f270, %f262, 0f3FB8AA3B, %f269;
	fma.rn.f32 	%f271, %f262, 0f32A57060, %f270;
	mov.b32 	%r74, %f267;
	shl.b32 	%r75, %r74, 23;
	mov.b32 	%f272, %r75;
	ex2.approx.ftz.f32 	%f273, %f271;
	fma.rn.f32 	%f315, %f273, %f272, %f315;
$L__BB8_27:
	mul.wide.s32 	%rd34, %r2, 4;
	add.s64 	%rd35, %rd2, %rd34;
	ld.global.f32 	%f274, [%rd35];
	sub.f32 	%f275, %f274, %f306;
	setp.lt.f32 	%p20, %f315, 0f00800000;
	mul.f32 	%f276, %f315, 0f4B000000;
	selp.f32 	%f277, %f276, %f315, %p20;
	selp.f32 	%f278, 0fC1B80000, 0f00000000, %p20;
	mov.b32 	%r76, %f277;
	add.s32 	%r77, %r76, -1059760811;
	and.b32  	%r78, %r77, -8388608;
	sub.s32 	%r79, %r76, %r78;
	mov.b32 	%f279, %r79;
	cvt.rn.f32.s32 	%f280, %r78;
	fma.rn.f32 	%f281, %f280, 0f34000000, %f278;
	add.f32 	%f282, %f279, 0fBF800000;
	fma.rn.f32 	%f283, %f282, 0fBE055027, 0f3E1039F6;
	fma.rn.f32 	%f284, %f283, %f282, 0fBDF8CDCC;
	fma.rn.f32 	%f285, %f284, %f282, 0f3E0F2955;
	fma.rn.f32 	%f286, %f285, %f282, 0fBE2AD8B9;
	fma.rn.f32 	%f287, %f286, %f282, 0f3E4CED0B;
	fma.rn.f32 	%f288, %f287, %f282, 0fBE7FFF22;
	fma.rn.f32 	%f289, %f288, %f282, 0f3EAAAA78;
	fma.rn.f32 	%f290, %f289, %f282, 0fBF000000;
	mul.f32 	%f291, %f282, %f290;
	fma.rn.f32 	%f292, %f291, %f282, %f282;
	fma.rn.f32 	%f293, %f281, 0f3F317218, %f292;
	setp.gt.u32 	%p21, %r76, 2139095039;
	fma.rn.f32 	%f294, %f277, 0f7F800000, 0f7F800000;
	selp.f32 	%f295, %f294, %f293, %p21;
	setp.eq.f32 	%p22, %f277, 0f00000000;
	selp.f32 	%f296, 0fFF800000, %f295, %p22;
	sub.f32 	%f297, %f275, %f296;
	neg.f32 	%f298, %f297;
	cvta.to.global.u64 	%rd36, %rd12;
	add.s64 	%rd38, %rd36, %rd14;
	st.global.f32 	[%rd38], %f298;
$L__BB8_28:
	ret;

}
	// .globl	_Z29cross_entropy_backward_kernelPfPiS_ii
.visible .entry _Z29cross_entropy_backward_kernelPfPiS_ii(
	.param .u64 .ptr .align 1 _Z29cross_entropy_backward_kernelPfPiS_ii_param_0,
	.param .u64 .ptr .align 1 _Z29cross_entropy_backward_kernelPfPiS_ii_param_1,
	.param .u64 .ptr .align 1 _Z29cross_entropy_backward_kernelPfPiS_ii_param_2,
	.param .u32 _Z29cross_entropy_backward_kernelPfPiS_ii_param_3,
	.param .u32 _Z29cross_entropy_backward_kernelPfPiS_ii_param_4
)
{
	.reg .pred 	%p<21>;
	.reg .b32 	%r<92>;
	.reg .b32 	%f<310>;
	.reg .b64 	%rd<40>;

	ld.param.u64 	%rd12, [_Z29cross_entropy_backward_kernelPfPiS_ii_param_0];
	ld.param.u64 	%rd10, [_Z29cross_entropy_backward_kernelPfPiS_ii_param_1];
	ld.param.u64 	%rd11, [_Z29cross_entropy_backward_kernelPfPiS_ii_param_2];
	ld.param.u32 	%r35, [_Z29cross_entropy_backward_kernelPfPiS_ii_param_3];
	ld.param.u32 	%r36, [_Z29cross_entropy_backward_kernelPfPiS_ii_param_4];
	cvta.to.global.u64 	%rd1, %rd12;
	mov.u32 	%r37, %ctaid.x;
	mov.u32 	%r38, %ntid.x;
	mov.u32 	%r39, %tid.x;
	mad.lo.s32 	%r1, %r37, %r38, %r39;
	mul.lo.s32 	%r40, %r36, %r35;
	setp.ge.s32 	%p1, %r1, %r40;
	@%p1 bra 	$L__BB9_28;
	cvta.to.global.u64 	%rd13, %rd10;
	div.s32 	%r41, %r1, %r36;
	mul.wide.s32 	%rd14, %r41, 4;
	add.s64 	%rd15, %rd13, %rd14;
	ld.global.u32 	%r2, [%rd15];
	mul.lo.s32 	%r3, %r41, %r36;
	mul.wide.s32 	%rd16, %r3, 4;
	add.s64 	%rd2, %rd1, %rd16;
	ld.global.f32 	%f300, [%rd2];
	setp.lt.s32 	%p2, %r36, 2;
	@%p2 bra 	$L__BB9_15;
	add.s32 	%r4, %r36, -1;
	add.s32 	%r43, %r36, -2;
	and.b32  	%r5, %r4, 15;
	setp.lt.u32 	%p3, %r43, 15;
	mov.b32 	%r82, 1;
	@%p3 bra 	$L__BB9_6;
	and.b32  	%r45, %r4, -16;
	neg.s32 	%r87, %r45;
	add.s64 	%rd18, %rd16, %rd1;
	add.s64 	%rd38, %rd18, 32;
	mov.b32 	%r86, 0;
$L__BB9_4:
	.pragma "nounroll";
	ld.global.f32 	%f28, [%rd38+-28];
	max.f32 	%f29, %f300, %f28;
	ld.global.f32 	%f30, [%rd38+-24];
	max.f32 	%f31, %f29, %f30;
	ld.global.f32 	%f32, [%rd38+-20];
	max.f32 	%f33, %f31, %f32;
	ld.global.f32 	%f34, [%rd38+-16];
	max.f32 	%f35, %f33, %f34;
	ld.global.f32 	%f36, [%rd38+-12];
	max.f32 	%f37, %f35, %f36;
	ld.global.f32 	%f38, [%rd38+-8];
	max.f32 	%f39, %f37, %f38;
	ld.global.f32 	%f40, [%rd38+-4];
	max.f32 	%f41, %f39, %f40;
	ld.global.f32 	%f42, [%rd38];
	max.f32 	%f43, %f41, %f42;
	ld.global.f32 	%f44, [%rd38+4];
	max.f32 	%f45, %f43, %f44;
	ld.global.f32 	%f46, [%rd38+8];
	max.f32 	%f47, %f45, %f46;
	ld.global.f32 	%f48, [%rd38+12];
	max.f32 	%f49, %f47, %f48;
	ld.global.f32 	%f50, [%rd38+16];
	max.f32 	%f51, %f49, %f50;
	ld.global.f32 	%f52, [%rd38+20];
	max.f32 	%f53, %f51, %f52;
	ld.global.f32 	%f54, [%rd38+24];
	max.f32 	%f55, %f53, %f54;
	ld.global.f32 	%f56, [%rd38+28];
	max.f32 	%f57, %f55, %f56;
	ld.global.f32 	%f58, [%rd38+32];
	max.f32 	%f300, %f57, %f58;
	add.s32 	%r87, %r87, 16;
	add.s32 	%r86, %r86, 16;
	add.s64 	%rd38, %rd38, 64;
	setp.eq.s32 	%p4, %r87, 0;
	@%p4 bra 	$L__BB9_5;
	bra.uni 	$L__BB9_4;
$L__BB9_5:
	add.s32 	%r82, %r86, 1;
$L__BB9_6:
	setp.eq.s32 	%p5, %r5, 0;
	@%p5 bra 	$L__BB9_15;
	and.b32  	%r9, %r4, 7;
	setp.lt.u32 	%p6, %r5, 8;
	@%p6 bra 	$L__BB9_9;
	mul.wide.s32 	%rd19, %r82, 4;
	add.s64 	%rd20, %rd2, %rd19;
	ld.global.f32 	%f60, [%rd20];
	max.f32 	%f61, %f300, %f60;
	ld.global.f32 	%f62, [%rd20+4];
	max.f32 	%f63, %f61, %f62;
	ld.global.f32 	%f64, [%rd20+8];
	max.f32 	%f65, %f63, %f64;
	ld.global.f32 	%f66, [%rd20+12];
	max.f32 	%f67, %f65, %f66;
	ld.global.f32 	%f68, [%rd20+16];
	max.f32 	%f69, %f67, %f68;
	ld.global.f32 	%f70, [%rd20+20];
	max.f32 	%f71, %f69, %f70;
	ld.global.f32 	%f72, [%rd20+24];
	max.f32 	%f73, %f71, %f72;
	ld.global.f32 	%f74, [%rd20+28];
	max.f32 	%f300, %f73, %f74;
	add.s32 	%r82, %r82, 8;
$L__BB9_9:
	setp.eq.s32 	%p7, %r9, 0;
	@%p7 bra 	$L__BB9_15;
	and.b32  	%r12, %r4, 3;
	setp.lt.u32 	%p8, %r9, 4;
	@%p8 bra 	$L__BB9_12;
	mul.wide.s32 	%rd21, %r82, 4;
	add.s64 	%rd22, %rd2, %rd21;
	ld.global.f32 	%f76, [%rd22];
	max.f32 	%f77, %f300, %f76;
	ld.global.f32 	%f78, [%rd22+4];
	max.f32 	%f79, %f77, %f78;
	ld.global.f32 	%f80, [%rd22+8];
	max.f32 	%f81, %f79, %f80;
	ld.global.f32 	%f82, [%rd22+12];
	max.f32 	%f300, %f81, %f82;
	add.s32 	%r82, %r82, 4;
$L__BB9_12:
	setp.eq.s32 	%p9, %r12, 0;
	@%p9 bra 	$L__BB9_15;
	neg.s32 	%r84, %r12;
$L__BB9_14:
	.pragma "nounroll";
	mul.wide.s32 	%rd24, %r82, 4;
	add.s64 	%rd25, %rd2, %rd24;
	ld.global.f32 	%f83, [%rd25];
	max.f32 	%f300, %f300, %f83;
	add.s32 	%r82, %r82, 1;
	add.s32 	%r84, %r84, 1;
	setp.ne.s32 	%p10, %r84, 0;
	@%p10 bra 	$L__BB9_14;
$L__BB9_15:
	setp.lt.s32 	%p11, %r36, 1;
	mov.f32 	%f309, 0f00000000;
	@%p11 bra 	$L__BB9_27;
	and.b32  	%r20, %r36, 7;
	setp.lt.u32 	%p12, %r36, 8;
	mov.f32 	%f309, 0f00000000;
	mov.b32 	%r89, 0;
	@%p12 bra 	$L__BB9_19;
	and.b32  	%r89, %r36, 2147483640;
	neg.s32 	%r88, %r89;
	add.s64 	%rd27, %rd16, %rd1;
	add.s64 	%rd39, %rd27, 16;
	mov.f32 	%f309, 0f00000000;
$L__BB9_18:
	.pragma "nounroll";
	ld.global.f32 	%f88, [%rd39+-16];
	sub.f32 	%f89, %f88, %f300;
	fma.rn.f32 	%f90, %f89, 0f3BBB989D, 0f3F000000;
	cvt.sat.f32.f32 	%f91, %f90;
	mov.f32 	%f92, 0f4B400001;
	mov.f32 	%f93, 0f437C0000;
	fma.rm.f32 	%f94, %f91, %f93, %f92;
	add.f32 	%f95, %f94, 0fCB40007F;
	neg.f32 	%f96, %f95;
	fma.rn.f32 	%f97, %f89, 0f3FB8AA3B, %f96;
	fma.rn.f32 	%f98, %f89, 0f32A57060, %f97;
	mov.b32 	%r47, %f94;
	shl.b32 	%r48, %r47, 23;
	mov.b32 	%f99, %r48;
	ex2.approx.ftz.f32 	%f100, %f98;
	fma.rn.f32 	%f101, %f100, %f99, %f309;
	ld.global.f32 	%f102, [%rd39+-12];
	sub.f32 	%f103, %f102, %f300;
	fma.rn.f32 	%f104, %f103, 0f3BBB989D, 0f3F000000;
	cvt.sat.f32.f32 	%f105, %f104;
	fma.rm.f32 	%f106, %f105, %f93, %f92;
	add.f32 	%f107, %f106, 0fCB40007F;
	neg.f32 	%f108, %f107;
	fma.rn.f32 	%f109, %f103, 0f3FB8AA3B, %f108;
	fma.rn.f32 	%f110, %f103, 0f32A57060, %f109;
	mov.b32 	%r49, %f106;
	shl.b32 	%r50, %r49, 23;
	mov.b32 	%f111, %r50;
	ex2.approx.ftz.f32 	%f112, %f110;
	fma.rn.f32 	%f113, %f112, %f111, %f101;
	ld.global.f32 	%f114, [%rd39+-8];
	sub.f32 	%f115, %f114, %f300;
	fma.rn.f32 	%f116, %f115, 0f3BBB989D, 0f3F000000;
	cvt.sat.f32.f32 	%f117, %f116;
	fma.rm.f32 	%f118, %f117, %f93, %f92;
	add.f32 	%f119, %f118, 0fCB40007F;
	neg.f32 	%f120, %f119;
	fma.rn.f32 	%f121, %f115, 0f3FB8AA3B, %f120;
	fma.rn.f32 	%f122, %f115, 0f32A57060, %f121;
	mov.b32 	%r51, %f118;
	shl.b32 	%r52, %r51, 23;
	mov.b32 	%f123, %r52;
	ex2.approx.ftz.f32 	%f124, %f122;
	fma.rn.f32 	%f125, %f124, %f123, %f113;
	ld.global.f32 	%f126, [%rd39+-4];
	sub.f32 	%f127, %f126, %f300;
	fma.rn.f32 	%f128, %f127, 0f3BBB989D, 0f3F000000;
	cvt.sat.f32.f32 	%f129, %f128;
	fma.rm.f32 	%f130, %f129, %f93, %f92;
	add.f32 	%f131, %f130, 0fCB40007F;
	neg.f32 	%f132, %f131;
	fma.rn.f32 	%f133, %f127, 0f3FB8AA3B, %f132;
	fma.rn.f32 	%f134, %f127, 0f32A57060, %f133;
	mov.b32 	%r53, %f130;
	shl.b32 	%r54, %r53, 23;
	mov.b32 	%f135, %r54;
	ex2.approx.ftz.f32 	%f136, %f134;
	fma.rn.f32 	%f137, %f136, %f135, %f125;
	ld.global.f32 	%f138, [%rd39];
	sub.f32 	%f139, %f138, %f300;
	fma.rn.f32 	%f140, %f139, 0f3BBB989D, 0f3F000000;
	cvt.sat.f32.f32 	%f141, %f140;
	fma.rm.f32 	%f142, %f141, %f93, %f92;
	add.f32 	%f143, %f142, 0fCB40007F;
	neg.f32 	%f144, %f143;
	fma.rn.f32 	%f145, %f139, 0f3FB8AA3B, %f144;
	fma.rn.f32 	%f146, %f139, 0f32A57060, %f145;
	mov.b32 	%r55, %f142;
	shl.b32 	%r56, %r55, 23;
	mov.b32 	%f147, %r56;
	ex2.approx.ftz.f32 	%f148, %f146;
	fma.rn.f32 	%f149, %f148, %f147, %f137;
	ld.global.f32 	%f150, [%rd39+4];
	sub.f32 	%f151, %f150, %f300;
	fma.rn.f32 	%f152, %f151, 0f3BBB989D, 0f3F000000;
	cvt.sat.f32.f32 	%f153, %f152;
	fma.rm.f32 	%f154, %f153, %f93, %f92;
	add.f32 	%f155, %f154, 0fCB40007F;
	neg.f32 	%f156, %f155;
	fma.rn.f32 	%f157, %f151, 0f3FB8AA3B, %f156;
	fma.rn.f32 	%f158, %f151, 0f32A57060, %f157;
	mov.b32 	%r57, %f154;
	shl.b32 	%r58, %r57, 23;
	mov.b32 	%f159, %r58;
	ex2.approx.ftz.f32 	%f160, %f158;
	fma.rn.f32 	%f161, %f160, %f159, %f149;
	ld.global.f32 	%f162, [%rd39+8];
	sub.f32 	%f163, %f162, %f300;
	fma.rn.f32 	%f164, %f163, 0f3BBB989D, 0f3F000000;
	cvt.sat.f32.f32 	%f165, %f164;
	fma.rm.f32 	%f166, %f165, %f93, %f92;
	add.f32 	%f167, %f166, 0fCB40007F;
	neg.f32 	%f168, %f167;
	fma.rn.f32 	%f169, %f163, 0f3FB8AA3B, %f168;
	fma.rn.f32 	%f170, %f163, 0f32A57060, %f169;
	mov.b32 	%r59, %f166;
	shl.b32 	%r60, %r59, 23;
	mov.b32 	%f171, %r60;
	ex2.approx.ftz.f32 	%f172, %f170;
	fma.rn.f32 	%f173, %f172, %f171, %f161;
	ld.global.f32 	%f174, [%rd39+12];
	sub.f32 	%f175, %f174, %f300;
	fma.rn.f32 	%f176, %f175, 0f3BBB989D, 0f3F000000;
	cvt.sat.f32.f32 	%f177, %f176;
	fma.rm.f32 	%f178, %f177, %f93, %f92;
	add.f32 	%f179, %f178, 0fCB40007F;
	neg.f32 	%f180, %f179;
	fma.rn.f32 	%f181, %f175, 0f3FB8AA3B, %f180;
	fma.rn.f32 	%f182, %f175, 0f32A57060, %f181;
	mov.b32 	%r61, %f178;
	shl.b32 	%r62, %r61, 23;
	mov.b32 	%f183, %r62;
	ex2.approx.ftz.f32 	%f184, %f182;
	fma.rn.f32 	%f309, %f184, %f183, %f173;
	add.s32 	%r88, %r88, 8;
	add.s64 	%rd39, %rd39, 32;
	setp.ne.s32 	%p13, %r88, 0;
	@%p13 bra 	$L__BB9_18;
$L__BB9_19:
	setp.eq.s32 	%p14, %r20, 0;
	@%p14 bra 	$L__BB9_27;
	and.b32  	%r30, %r36, 3;
	setp.lt.u32 	%p15, %r20, 4;
	@%p15 bra 	$L__BB9_22;
	mul.wide.u32 	%rd28, %r89, 4;
	add.s64 	%rd29, %rd2, %rd28;
	ld.global.f32 	%f186, [%rd29];
	sub.f32 	%f187, %f186, %f300;
	fma.rn.f32 	%f188, %f187, 0f3BBB989D, 0f3F000000;
	cvt.sat.f32.f32 	%f189, %f188;
	mov.f32 	%f190, 0f4B400001;
	mov.f32 	%f191, 0f437C0000;
	fma.rm.f32 	%f192, %f189, %f191, %f190;
	add.f32 	%f193, %f192, 0fCB40007F;
	neg.f32 	%f194, %f193;
	fma.rn.f32 	%f195, %f187, 0f3FB8AA3B, %f194;
	fma.rn.f32 	%f196, %f187, 0f32A57060, %f195;
	mov.b32 	%r63, %f192;
	shl.b32 	%r64, %r63, 23;
	mov.b32 	%f197, %r64;
	ex2.approx.ftz.f32 	%f198, %f196;
	fma.rn.f32 	%f199, %f198, %f197, %f309;
	ld.global.f32 	%f200, [%rd29+4];
	sub.f32 	%f201, %f200, %f300;
	fma.rn.f32 	%f202, %f201, 0f3BBB989D, 0f3F000000;
	cvt.sat.f32.f32 	%f203, %f202;
	fma.rm.f32 	%f204, %f203, %f191, %f190;
	add.f32 	%f205, %f204, 0fCB40007F;
	neg.f32 	%f206, %f205;
	fma.rn.f32 	%f207, %f201, 0f3FB8AA3B, %f206;
	fma.rn.f32 	%f208, %f201, 0f32A57060, %f207;
	mov.b32 	%r65, %f204;
	shl.b32 	%r66, %r65, 23;
	mov.b32 	%f209, %r66;
	ex2.approx.ftz.f32 	%f210, %f208;
	fma.rn.f32 	%f211, %f210, %f209, %f199;
	ld.global.f32 	%f212, [%rd29+8];
	sub.f32 	%f213, %f212, %f300;
	fma.rn.f32 	%f214, %f213, 0f3BBB989D, 0f3F000000;
	cvt.sat.f32.f32 	%f215, %f214;
	fma.rm.f32 	%f216, %f215, %f191, %f190;
	add.f32 	%f217, %f216, 0fCB40007F;
	neg.f32 	%f218, %f217;
	fma.rn.f32 	%f219, %f213, 0f3FB8AA3B, %f218;
	fma.rn.f32 	%f220, %f213, 0f32A57060, %f219;
	mov.b32 	%r67, %f216;
	shl.b32 	%r68, %r67, 23;
	mov.b32 	%f221, %r68;
	ex2.approx.ftz.f32 	%f222, %f220;
	fma.rn.f32 	%f223, %f222, %f221, %f211;
	ld.global.f32 	%f224, [%rd29+12];
	sub.f32 	%f225, %f224, %f300;
	fma.rn.f32 	%f226, %f225, 0f3BBB989D, 0f3F000000;
	cvt.sat.f32.f32 	%f227, %f226;
	fma.rm.f32 	%f228, %f227, %f191, %f190;
	add.f32 	%f229, %f228, 0fCB40007F;
	neg.f32 	%f230, %f229;
	fma.rn.f32 	%f231, %f225, 0f3FB8AA3B, %f230;
	fma.rn.f32 	%f232, %f225, 0f32A57060, %f231;
	mov.b32 	%r69, %f228;
	shl.b32 	%r70, %r69, 23;
	mov.b32 	%f233, %r70;
	ex2.approx.ftz.f32 	%f234, %f232;
	fma.rn.f32 	%f309, %f234, %f233, %f223;
	add.s32 	%r89, %r89, 4;
$L__BB9_22:
	setp.eq.s32 	%p16, %r30, 0;
	@%p16 bra 	$L__BB9_27;
	setp.eq.s32 	%p17, %r30, 1;
	@%p17 bra 	$L__BB9_25;
	mul.wide.u32 	%rd30, %r89, 4;
	add.s64 	%rd31, %rd2, %rd30;
	ld.global.f32 	%f236, [%rd31];
	sub.f32 	%f237, %f236, %f300;
	fma.rn.f32 	%f238, %f237, 0f3BBB989D, 0f3F000000;
	cvt.sat.f32.f32 	%f239, %f238;
	mov.f32 	%f240, 0f4B400001;
	mov.f32 	%f241, 0f437C0000;
	fma.rm.f32 	%f242, %f239, %f241, %f240;
	add.f32 	%f243, %f242, 0fCB40007F;
	neg.f32 	%f244, %f243;
	fma.rn.f32 	%f245, %f237, 0f3FB8AA3B, %f244;
	fma.rn.f32 	%f246, %f237, 0f32A57060, %f245;
	mov.b32 	%r71, %f242;
	shl.b32 	%r72, %r71, 23;
	mov.b32 	%f247, %r72;
	ex2.approx.ftz.f32 	%f248, %f246;
	fma.rn.f32 	%f249, %f248, %f247, %f309;
	ld.global.f32 	%f250, [%rd31+4];
	sub.f32 	%f251, %f250, %f300;
	fma.rn.f32 	%f252, %f251, 0f3BBB989D, 0f3F000000;
	cvt.sat.f32.f32 	%f253, %f252;
	fma.rm.f32 	%f254, %f253, %f241, %f240;
	add.f32 	%f255, %f254, 0fCB40007F;
	neg.f32 	%f256, %f255;
	fma.rn.f32 	%f257, %f251, 0f3FB8AA3B, %f256;
	fma.rn.f32 	%f258, %f251, 0f32A57060, %f257;
	mov.b32 	%r73, %f254;
	shl.b32 	%r74, %r73, 23;
	mov.b32 	%f259, %r74;
	ex2.approx.ftz.f32 	%f260, %f258;
	fma.rn.f32 	%f309, %f260, %f259, %f249;
	add.s32 	%r89, %r89, 2;
$L__BB9_25:
	and.b32  	%r75, %r36, 1;
	setp.eq.b32 	%p18, %r75, 1;
	not.pred 	%p19, %p18;
	@%p19 bra 	$L__BB9_27;
	mul.wide.u32 	%rd32, %r89, 4;
	add.s64 	%rd33, %rd2, %rd32;
	ld.global.f32 	%f261, [%rd33];
	sub.f32 	%f262, %f261, %f300;
	fma.rn.f32 	%f263, %f262, 0f3BBB989D, 0f3F000000;
	cvt.sat.f32.f32 	%f264, %f263;
	mov.f32 	%f265, 0f4B400001;
	mov.f32 	%f266, 0f437C0000;
	fma.rm.f32 	%f267, %f264, %f266, %f265;
	add.f32 	%f268, %f267, 0fCB40007F;
	neg.f32 	%f269, %f268;
	fma.rn.f32 	%f270, %f262, 0f3FB8AA3B, %f269;
	fma.rn.f32 	%f271, %f262, 0f32A57060, %f270;
	mov.b32 	%r76, %f267;
	shl.b32 	%r77, %r76, 23;
	mov.b32 	%f272, %r77;
	ex2.approx.ftz.f32 	%f273, %f271;
	fma.rn.f32 	%f309, %f273, %f272, %f309;
$L__BB9_27:
	mul.wide.s32 	%rd34, %r1, 4;
	add.s64 	%rd35, %rd1, %rd34;
	ld.global.f32 	%f274, [%rd35];
	sub.f32 	%f275, %f274, %f300;
	fma.rn.f32 	%f276, %f275, 0f3BBB989D, 0f3F000000;
	cvt.sat.f32.f32 	%f277, %f276;
	mov.f32 	%f278, 0f4B400001;
	mov.f32 	%f279, 0f437C0000;
	fma.rm.f32 	%f280, %f277, %f279, %f278;
	add.f32 	%f281, %f280, 0fCB40007F;
	neg.f32 	%f282, %f281;
	fma.rn.f32 	%f283, %f275, 0f3FB8AA3B, %f282;
	fma.rn.f32 	%f284, %f275, 0f32A57060, %f283;
	mov.b32 	%r78, %f280;
	shl.b32 	%r79, %r78, 23;
	mov.b32 	%f285, %r79;
	ex2.approx.ftz.f32 	%f286, %f284;
	mul.f32 	%f287, %f286, %f285;
	div.rn.f32 	%f288, %f287, %f309;
	rem.s32 	%r80, %r1, %r36;
	setp.eq.s32 	%p20, %r80, %r2;
	selp.f32 	%f289, 0f3F800000, 0f00000000, %p20;
	sub.f32 	%f290, %f288, %f289;
	cvta.to.global.u64 	%rd36, %rd11;
	add.s64 	%rd37, %rd36, %rd34;
	cvt.rn.f32.s32 	%f291, %r35;
	div.rn.f32 	%f292, %f290, %f291;
	st.global.f32 	[%rd37], %f292;
$L__BB9_28:
	ret;

}


// ===== COMPILED SASS (sm_100) =====

	.target	sm_100

	.elftype	@"ET_EXEC"


//--------------------- .note.nv.tkinfo           --------------------------
	.section	.note.nv.tkinfo,"",@"SHT_NOTE"
	.sectionflags	@"SHF_NOTE_NV_TKINFO"
	.tkinfo
        /*0018*/ 	.word	0x00000002
        /*0030*/ 	.string	""
        /*0030*/ 	.string	"ptxas"
        /*0030*/ 	.string	"Cuda compilation tools, release 13.0, V13.0.88"
        /*0030*/ 	.string	"Build cuda_13.0.r13.0/compiler.36424714_0"
        /*0030*/ 	.string	"-arch sm_100 -m 64 "



//--------------------- .note.nv.cuinfo           --------------------------
	.section	.note.nv.cuinfo,"",@"SHT_NOTE"
	.sectionflags	@"SHF_NOTE_NV_CUINFO"
        /*0018*/ 	.short	0x0002
        /*001a*/ 	.short	0x0064
        /*001c*/ 	.short	0x0082
	.zero		2


//--------------------- .nv.info                  --------------------------
	.section	.nv.info,"",@"SHT_CUDA_INFO"
	.align	4


	//----- nvinfo : EIATTR_REGCOUNT
	.align		4
        /*0000*/ 	.byte	0x04, 0x2f
        /*0002*/ 	.short	(.L_10 - .L_9)
	.align		4
.L_9:
        /*0004*/ 	.word	index@(_Z22patch_embedding_kernelPfS_S_S_iiii)
        /*0008*/ 	.word	0x00000020


	//----- nvinfo : EIATTR_FRAME_SIZE
	.align		4
.L_10:
        /*000c*/ 	.byte	0x04, 0x11
        /*000e*/ 	.short	(.L_12 - .L_11)
	.align		4
.L_11:
        /*0010*/ 	.word	index@(_Z22patch_embedding_kernelPfS_S_S_iiii)
        /*0014*/ 	.word	0x00000000


	//----- nvinfo : EIATTR_REGCOUNT
	.align		4
.L_12:
        /*0018*/ 	.byte	0x04, 0x2f
        /*001a*/ 	.short	(.L_14 - .L_13)
	.align		4
.L_13:
        /*001c*/ 	.word	index@(_Z31add_positional_embedding_kernelPfS_S_iii)
        /*0020*/ 	.word	0x0000000f


	//----- nvinfo : EIATTR_FRAME_SIZE
	.align		4
.L_14:
        /*0024*/ 	.byte	0x04, 0x11
        /*0026*/ 	.short	(.L_16 - .L_15)
	.align		4
.L_15:
        /*0028*/ 	.word	index@(_Z31add_positional_embedding_kernelPfS_S_iii)
        /*002c*/ 	.word	0x00000000


	//----- nvinfo : EIATTR_REGCOUNT
	.align		4
.L_16:
        /*0030*/ 	.byte	0x04, 0x2f
        /*0032*/ 	.short	(.L_18 - .L_17)
	.align		4
.L_17:
        /*0034*/ 	.word	index@(_Z31multi_head_attention_qkv_kernelPfS_S_S_S_S_iiii)
        /*0038*/ 	.word	0x00000020


	//----- nvinfo : EIATTR_FRAME_SIZE
	.align		4
.L_18:
        /*003c*/ 	.byte	0x04, 0x11
        /*003e*/ 	.short	(.L_20 - .L_19)
	.align		4
.L_19:
        /*0040*/ 	.word	index@(_Z31multi_head_attention_qkv_kernelPfS_S_S_S_S_iiii)
        /*0044*/ 	.word	0x00000000


	//----- nvinfo : EIATTR_REGCOUNT
	.align		4
.L_20:
        /*0048*/ 	.byte	0x04, 0x2f
        /*004a*/ 	.short	(.L_22 - .L_21)
	.align		4
.L_21:
        /*004c*/ 	.word	index@(_Z35scaled_dot_product_attention_kernelPfS_S_S_iiii)
        /*0050*/ 	.word	0x0000001f


	//----- nvinfo : EIATTR_FRAME_SIZE
	.align		4
.L_22:
        /*0054*/ 	.byte	0x04, 0x11
        /*0056*/ 	.short	(.L_24 - .L_23)
	.align		4
.L_23:
        /*0058*/ 	.word	index@($__internal_5_$__cuda_sm3x_div_rn_noftz_f32_slowpath)
        /*005c*/ 	.word	0x00000000


	//----- nvinfo : EIATTR_FRAME_SIZE
	.align		4
.L_24:
        /*0060*/ 	.byte	0x04, 0x11
        /*0062*/ 	.short	(.L_26 - .L_25)
	.align		4
.L_25:
        /*0064*/ 	.word	index@($__internal_4_$__cuda_sm20_sqrt_rn_f32_slowpath)
        /*0068*/ 	.word	0x00000000


	//----- nvinfo : EIATTR_FRAME_SIZE
	.align		4
.L_26:
        /*006c*/ 	.byte	0x04, 0x11
        /*006e*/ 	.short	(.L_28 - .L_27)
	.align		4
.L_27:
        /*0070*/ 	.word	index@($__internal_3_$__cuda_sm20_rcp_rn_f32_slowpath)
        /*0074*/ 	.word	0x00000000


	//----- nvinfo : EIATTR_FRAME_SIZE
	.align		4
.L_28:
        /*0078*/ 	.byte	0x04, 0x11
        /*007a*/ 	.short	(.L_30 - .L_29)
	.align		4
.L_29:
        /*007c*/ 	.word	index@(_Z35scaled_dot_product_attention_kernelPfS_S_S_iiii)
        /*0080*/ 	.word	0x00000000


	//----- nvinfo : EIATTR_REGCOUNT
	.align		4
.L_30:
        /*0084*/ 	.byte	0x04, 0x2f
        /*0086*/ 	.short	(.L_32 - .L_31)
	.align		4
.L_31:
        /*0088*/ 	.word	index@(_Z17layer_norm_kernelPfS_S_S_iii)
        /*008c*/ 	.word	0x00000020


	//----- nvinfo : EIATTR_FRAME_SIZE
	.align		4
.L_32:
        /*0090*/ 	.byte	0x04, 0x11
        /*0092*/ 	.short	(.L_34 - .L_33)
	.align		4
.L_33:
        /*0094*/ 	.word	index@($__internal_2_$__cuda_sm3x_div_rn_noftz_f32_slowpath)
        /*0098*/ 	.word	0x00000000


	//----- nvinfo : EIATTR_FRAME_SIZE
	.align		4
.L_34:
        /*009c*/ 	.byte	0x04, 0x11
        /*009e*/ 	.short	(.L_36 - .L_35)
	.align		4
.L_35:
        /*00a0*/ 	.word	index@(_Z17layer_norm_kernelPfS_S_S_iii)
        /*00a4*/ 	.word	0x00000000


	//----- nvinfo : EIATTR_REGCOUNT
	.align		4
.L_36:
        /*00a8*/ 	.byte	0x04, 0x2f
        /*00aa*/ 	.short	(.L_38 - .L_37)
	.align		4
.L_37:
        /*00ac*/ 	.word	index@(_Z18mlp_forward_kernelPfS_S_S_S_S_iiii)
        /*00b0*/ 	.word	0x00000020


	//----- nvinfo : EIATTR_FRAME_SIZE
	.align		4
.L_38:
        /*00b4*/ 	.byte	0x04, 0x11
        /*00b6*/ 	.short	(.L_40 - .L_39)
	.align		4
.L_39:
        /*00b8*/ 	.word	index@(_Z18mlp_forward_kernelPfS_S_S_S_S_iiii)
        /*00bc*/ 	.word	0x00000000


	//----- nvinfo : EIATTR_REGCOUNT
	.align		4
.L_40:
        /*00c0*/ 	.byte	0x04, 0x2f
        /*00c2*/ 	.short	(.L_42 - .L_41)
	.align		4
.L_41:
        /*00c4*/ 	.word	index@(_Z11gelu_kernelPfS_i)
        /*00c8*/ 	.word	0x0000000e


	//----- nvinfo : EIATTR_FRAME_SIZE
	.align		4
.L_42:
        /*00cc*/ 	.byte	0x04, 0x11
        /*00ce*/ 	.short	(.L_44 - .L_43)
	.align		4
.L_43:
        /*00d0*/ 	.word	index@(_Z11gelu_kernelPfS_i)
        /*00d4*/ 	.word	0x00000000


	//----- nvinfo : EIATTR_REGCOUNT
	.align		4
.L_44:
        /*00d8*/ 	.byte	0x04, 0x2f
        /*00da*/ 	.short	(.L_46 - .L_45)
	.align		4
.L_45:
        /*00dc*/ 	.word	index@(_Z14softmax_kernelPfS_ii)
        /*00e0*/ 	.word	0x00000020


	//----- nvinfo : EIATTR_FRAME_SIZE
	.align		4
.L_46:
        /*00e4*/ 	.byte	0x04, 0x11
        /*00e6*/ 	.short	(.L_48 - .L_47)
	.align		4
.L_47:
        /*00e8*/ 	.word	index@($__internal_1_$__cuda_sm3x_div_rn_noftz_f32_slowpath)
        /*00ec*/ 	.word	0x00000000


	//----- nvinfo : EIATTR_FRAME_SIZE
	.align		4
.L_48:
        /*00f0*/ 	.byte	0x04, 0x11
        /*00f2*/ 	.short	(.L_50 - .L_49)
	.align		4
.L_49:
        /*00f4*/ 	.word	index@(_Z14softmax_kernelPfS_ii)
        /*00f8*/ 	.word	0x00000000


	//----- nvinfo : EIATTR_REGCOUNT
	.align		4
.L_50:
        /*00fc*/ 	.byte	0x04, 0x2f
        /*00fe*/ 	.short	(.L_52 - .L_51)
	.align		4
.L_51:
        /*0100*/ 	.word	index@(_Z25cross_entropy_loss_kernelPfPiS_ii)
        /*0104*/ 	.word	0x00000020


	//----- nvinfo : EIATTR_FRAME_SIZE
	.align		4
.L_52:
        /*0108*/ 	.byte	0x04, 0x11
        /*010a*/ 	.short	(.L_54 - .L_53)
	.align		4
.L_53:
        /*010c*/ 	.word	index@(_Z25cross_entropy_loss_kernelPfPiS_ii)
        /*0110*/ 	.word	0x00000000


	//----- nvinfo : EIATTR_REGCOUNT
	.align		4
.L_54:
        /*0114*/ 	.byte	0x04, 0x2f
        /*0116*/ 	.short	(.L_56 - .L_55)
	.align		4
.L_55:
        /*0118*/ 	.word	index@(_Z29cross_entropy_backward_kernelPfPiS_ii)
        /*011c*/ 	.word	0x00000020


	//----- nvinfo : EIATTR_FRAME_SIZE
	.align		4
.L_56:
        /*0120*/ 	.byte	0x04, 0x11
        /*0122*/ 	.short	(.L_58 - .L_57)
	.align		4
.L_57:
        /*0124*/ 	.word	index@($__internal_0_$__cuda_sm3x_div_rn_noftz_f32_slowpath)
        /*0128*/ 	.word	0x00000000


	//----- nvinfo : EIATTR_FRAME_SIZE
	.align		4
.L_58:
        /*012c*/ 	.byte	0x04, 0x11
        /*012e*/ 	.short	(.L_60 - .L_59)
	.align		4
.L_59:
        /*0130*/ 	.word	index@(_Z29cross_entropy_backward_kernelPfPiS_ii)
        /*0134*/ 	.word	0x00000000


	//----- nvinfo : EIATTR_MIN_STACK_SIZE
	.align		4
.L_60:
        /*0138*/ 	.byte	0x04, 0x12
        /*013a*/ 	.short	(.L_62 - .L_61)
	.align		4
.L_61:
        /*013c*/ 	.word	index@(_Z29cross_entropy_backward_kernelPfPiS_ii)
        /*0140*/ 	.word	0x00000000


	//----- nvinfo : EIATTR_MIN_STACK_SIZE
	.align		4
.L_62:
        /*0144*/ 	.byte	0x04, 0x12
        /*0146*/ 	.short	(.L_64 - .L_63)
	.align		4
.L_63:
        /*0148*/ 	.word	index@(_Z25cross_entropy_loss_kernelPfPiS_ii)
        /*014c*/ 	.word	0x00000000


	//----- nvinfo : EIATTR_MIN_STACK_SIZE
	.align		4
.L_64:
        /*0150*/ 	.byte	0x04, 0x12
        /*0152*/ 	.short	(.L_66 - .L_65)
	.align		4
.L_65:
        /*0154*/ 	.word	index@(_Z14softmax_kernelPfS_ii)
        /*0158*/ 	.word	0x00000000


	//----- nvinfo : EIATTR_MIN_STACK_SIZE
	.align		4
.L_66:
        /*015c*/ 	.byte	0x04, 0x12
        /*015e*/ 	.short	(.L_68 - .L_67)
	.align		4
.L_67:
        /*0160*/ 	.word	index@(_Z11gelu_kernelPfS_i)
        /*0164*/ 	.word	0x00000000


	//----- nvinfo : EIATTR_MIN_STACK_SIZE
	.align		4
.L_68:
        /*0168*/ 	.byte	0x04, 0x12
        /*016a*/ 	.short	(.L_70 - .L_69)
	.align		4
.L_69:
        /*016c*/ 	.word	index@(_Z18mlp_forward_kernelPfS_S_S_S_S_iiii)
        /*0170*/ 	.word	0x00000000


	//----- nvinfo : EIATTR_MIN_STACK_SIZE
	.align		4
.L_70:
        /*0174*/ 	.byte	0x04, 0x12
        /*0176*/ 	.short	(.L_72 - .L_71)
	.align		4
.L_71:
        /*0178*/ 	.word	index@(_Z17layer_norm_kernelPfS_S_S_iii)
        /*017c*/ 	.word	0x00000000


	//----- nvinfo : EIATTR_MIN_STACK_SIZE
	.align		4
.L_72:
        /*0180*/ 	.byte	0x04, 0x12
        /*0182*/ 	.short	(.L_74 - .L_73)
	.align		4
.L_73:
        /*0184*/ 	.word	index@(_Z35scaled_dot_product_attention_kernelPfS_S_S_iiii)
        /*0188*/ 	.word	0x00000000


	//----- nvinfo : EIATTR_MIN_STACK_SIZE
	.align		4
.L_74:
        /*018c*/ 	.byte	0x04, 0x12
        /*018e*/ 	.short	(.L_76 - .L_75)
	.align		4
.L_75:
        /*0190*/ 	.word	index@(_Z31multi_head_attention_qkv_kernelPfS_S_S_S_S_iiii)
        /*0194*/ 	.word	0x00000000


	//----- nvinfo : EIATTR_MIN_STACK_SIZE
	.align		4
.L_76:
        /*0198*/ 	.byte	0x04, 0x12
        /*019a*/ 	.short	(.L_78 - .L_77)
	.align		4
.L_77:
        /*019c*/ 	.word	index@(_Z31add_positional_embedding_kernelPfS_S_iii)
        /*01a0*/ 	.word	0x00000000


	//----- nvinfo : EIATTR_MIN_STACK_SIZE
	.align		4
.L_78:
        /*01a4*/ 	.byte	0x04, 0x12
        /*01a6*/ 	.short	(.L_80 - .L_79)
	.align		4
.L_79:
        /*01a8*/ 	.word	index@(_Z22patch_embedding_kernelPfS_S_S_iiii)
        /*01ac*/ 	.word	0x00000000
.L_80:


//--------------------- .nv.compat                --------------------------
	.section	.nv.compat,"",@"SHT_CUDA_COMPAT_INFO"
	.align	4
        /*0000*/ 	.byte	0x02, 0x09, 0x00, 0x00, 0x02, 0x02, 0x01, 0x00, 0x02, 0x05, 0x05, 0x00, 0x03, 0x07, 0x01, 0x01
        /*0010*/ 	.byte	0x02, 0x03, 0x00, 0x00, 0x02, 0x06, 0x01, 0x00, 0x04, 0x0b, 0x08, 0x00, 0x01, 0x00, 0x00, 0x00
        /*0020*/ 	.byte	0x00, 0x00, 0x00, 0x00


//--------------------- .nv.info._Z29cross_entropy_backward_kernelPfPiS_ii --------------------------
	.section	.nv.info._Z29cross_entropy_backward_kernelPfPiS_ii,"",@"SHT_CUDA_INFO"
	.sectionflags	@""
	.align	4


	//----- nvinfo : EIATTR_CUDA_API_VERSION
	.align		4
        /*0000*/ 	.byte	0x04, 0x37
        /*0002*/ 	.short	(.L_82 - .L_81)
.L_81:
        /*0004*/ 	.word	0x00000082


	//----- nvinfo : EIATTR_KPARAM_INFO
	.align		4
.L_82:
        /*0008*/ 	.byte	0x04, 0x17
        /*000a*/ 	.short	(.L_84 - .L_83)
.L_83:
        /*000c*/ 	.word	0x00000000
        /*0010*/ 	.short	0x0004
        /*0012*/ 	.short	0x001c
        /*0014*/ 	.byte	0x00, 0xf0, 0x11, 0x00


	//----- nvinfo : EIATTR_KPARAM_INFO
	.align		4
.L_84:
        /*0018*/ 	.byte	0x04, 0x17
        /*001a*/ 	.short	(.L_86 - .L_85)
.L_85:
        /*001c*/ 	.word	0x00000000
        /*0020*/ 	.short	0x0003
        /*0022*/ 	.short	0x0018
        /*0024*/ 	.byte	0x00, 0xf0, 0x11, 0x00


	//----- nvinfo : EIATTR_KPARAM_INFO
	.align		4
.L_86:
        /*0028*/ 	.byte	0x04, 0x17
        /*002a*/ 	.short	(.L_88 - .L_87)
.L_87:
        /*002c*/ 	.word	0x00000000
        /*0030*/ 	.short	0x0002
        /*0032*/ 	.short	0x0010
        /*0034*/ 	.byte	0x00, 0xf5, 0x21, 0x00


	//----- nvinfo : EIATTR_KPARAM_INFO
	.align		4
.L_88:
        /*0038*/ 	.byte	0x04, 0x17
        /*003a*/ 	.short	(.L_90 - .L_89)
.L_89:
        /*003c*/ 	.word	0x00000000
        /*0040*/ 	.short	0x0001
        /*0042*/ 	.short	0x0008
        /*0044*/ 	.byte	0x00, 0xf5, 0x21, 0x00


	//----- nvinfo : EIATTR_KPARAM_INFO
	.align		4
.L_90:
        /*0048*/ 	.byte	0x04, 0x17
        /*004a*/ 	.short	(.L_92 - .L_91)
.L_91:
        /*004c*/ 	.word	0x00000000
        /*0050*/ 	.short	0x0000
        /*0052*/ 	.short	0x0000
        /*0054*/ 	.byte	0x00, 0xf5, 0x21, 0x00


	//----- nvinfo : EIATTR_SPARSE_MMA_MASK
	.align		4
.L_92:
        /*0058*/ 	.byte	0x03, 0x50
        /*005a*/ 	.short	0x0000


	//----- nvinfo : EIATTR_MAXREG_COUNT
	.align		4
        /*005c*/ 	.byte	0x03, 0x1b
        /*005e*/ 	.short	0x00ff


	//----- nvinfo : EIATTR_MERCURY_ISA_VERSION
	.align		4
        /*0060*/ 	.byte	0x03, 0x5f
        /*0062*/ 	.short	0x0101


	//----- nvinfo : EIATTR_VRC_CTA_INIT_COUNT
	.align		4
        /*0064*/ 	.byte	0x02, 0x4a
	.zero		1
	.zero		1


	//----- nvinfo : EIATTR_EXIT_INSTR_OFFSETS
	.align		4
        /*0068*/ 	.byte	0x04, 0x1c
        /*006a*/ 	.short	(.L_94 - .L_93)


	//   ....[0]....
.L_93:
        /*006c*/ 	.word	0x00000080


	//   ....[1]....
        /*0070*/ 	.word	0x000018d0


	//----- nvinfo : EIATTR_CRS_STACK_SIZE
	.align		4
.L_94:
        /*0074*/ 	.byte	0x04, 0x1e
        /*0076*/ 	.short	(.L_96 - .L_95)
.L_95:
        /*0078*/ 	.word	0x00000000


	//----- nvinfo : EIATTR_CBANK_PARAM_SIZE
	.align		4
.L_96:
        /*007c*/ 	.byte	0x03, 0x19
        /*007e*/ 	.short	0x0020


	//----- nvinfo : EIATTR_PARAM_CBANK
	.align		4
        /*0080*/ 	.byte	0x04, 0x0a
        /*0082*/ 	.short	(.L_98 - .L_97)
	.align		4
.L_97:
        /*0084*/ 	.word	index@(.nv.constant0._Z29cross_entropy_backward_kernelPfPiS_ii)
        /*0088*/ 	.short	0x0380
        /*008a*/ 	.short	0x0020


	//----- nvinfo : EIATTR_SW_WAR
	.align		4
.L_98:
        /*008c*/ 	.byte	0x04, 0x36
        /*008e*/ 	.short	(.L_100 - .L_99)
.L_99:
        /*0090*/ 	.word	0x00000008
.L_100:


//--------------------- .nv.info._Z25cross_entropy_loss_kernelPfPiS_ii --------------------------
	.section	.nv.info._Z25cross_entropy_loss_kernelPfPiS_ii,"",@"SHT_CUDA_INFO"
	.sectionflags	@""
	.align	4


	//----- nvinfo : EIATTR_CUDA_API_VERSION
	.align		4
        /*0000*/ 	.byte	0x04, 0x37
        /*0002*/ 	.short	(.L_102 - .L_101)
.L_101:
        /*0004*/ 	.word	0x00000082


	//----- nvinfo : EIATTR_KPARAM_INFO
	.align		4
.L_102:
        /*0008*/ 	.byte	0x04, 0x17
        /*000a*/ 	.short	(.L_104 - .L_103)
.L_103:
        /*000c*/ 	.word	0x00000000
        /*0010*/ 	.short	0x0004
        /*0012*/ 	.short	0x001c
        /*0014*/ 	.byte	0x00, 0xf0, 0x11, 0x00


	//----- nvinfo : EIATTR_KPARAM_INFO
	.align		4
.L_104:
        /*0018*/ 	.byte	0x04, 0x17
        /*001a*/ 	.short	(.L_106 - .L_105)
.L_105:
        /*001c*/ 	.word	0x00000000
        /*0020*/ 	.short	0x0003
        /*0022*/ 	.short	0x0018
        /*0024*/ 	.byte	0x00, 0xf0, 0x11, 0x00


	//----- nvinfo : EIATTR_KPARAM_INFO
	.align		4
.L_106:
        /*0028*/ 	.byte	0x04, 0x17
        /*002a*/ 	.short	(.L_108 - .L_107)
.L_107:
        /*002c*/ 	.word	0x00000000
        /*0030*/ 	.short	0x0002
        /*0032*/ 	.short	0x0010
        /*0034*/ 	.byte	0x00, 0xf5, 0x21, 0x00


	//----- nvinfo : EIATTR_KPARAM_INFO
	.align		4
.L_108:
        /*0038*/ 	.byte	0x04, 0x17
        /*003a*/ 	.short	(.L_110 - .L_109)
.L_109:
        /*003c*/ 	.word	0x00000000
        /*0040*/ 	.short	0x0001
        /*0042*/ 	.short	0x0008
        /*0044*/ 	.byte	0x00, 0xf5, 0x21, 0x00


	//----- nvinfo : EIATTR_KPARAM_INFO
	.align		4
.L_110:
        /*0048*/ 	.byte	0x04, 0x17
        /*004a*/ 	.short	(.L_112 - .L_111)
.L_111:
        /*004c*/ 	.word	0x00000000
        /*0050*/ 	.short	0x0000
        /*0052*/ 	.short	0x0000
        /*0054*/ 	.byte	0x00, 0xf5, 0x21, 0x00


	//----- nvinfo : EIATTR_SPARSE_MMA_MASK
	.align		4
.L_112:
        /*0058*/ 	.byte	0x03, 0x50
        /*005a*/ 	.short	0x0000


	//----- nvinfo : EIATTR_MAXREG_COUNT
	.align		4
        /*005c*/ 	.byte	0x03, 0x1b
        /*005e*/ 	.short	0x00ff


	//----- nvinfo : EIATTR_MERCURY_ISA_VERSION
	.align		4
        /*0060*/ 	.byte	0x03, 0x5f
        /*0062*/ 	.short	0x0101


	//----- nvinfo : EIATTR_VRC_CTA_INIT_COUNT
	.align		4
        /*0064*/ 	.byte	0x02, 0x4a
	.zero		1
	.zero		1


	//----- nvinfo : EIATTR_EXIT_INSTR_OFFSETS
	.align		4
        /*0068*/ 	.byte	0x04, 0x1c
        /*006a*/ 	.short	(.L_114 - .L_113)


	//   ....[0]....
.L_113:
        /*006c*/ 	.word	0x00000070


	//   ....[1]....
        /*0070*/ 	.word	0x000014d0


	//----- nvinfo : EIATTR_CBANK_PARAM_SIZE
	.align		4
.L_114:
        /*0074*/ 	.byte	0x03, 0x19
        /*0076*/ 	.short	0x0020


	//----- nvinfo : EIATTR_PARAM_CBANK
	.align		4
        /*0078*/ 	.byte	0x04, 0x0a
        /*007a*/ 	.short	(.L_116 - .L_115)
	.align		4
.L_115:
        /*007c*/ 	.word	index@(.nv.constant0._Z25cross_entropy_loss_kernelPfPiS_ii)
        /*0080*/ 	.short	0x0380
        /*0082*/ 	.short	0x0020


	//----- nvinfo : EIATTR_SW_WAR
	.align		4
.L_116:
        /*0084*/ 	.byte	0x04, 0x36
        /*0086*/ 	.short	(.L_118 - .L_117)
.L_117:
        /*0088*/ 	.word	0x00000008
.L_118:


//--------------------- .nv.info._Z14softmax_kernelPfS_ii --------------------------
	.section	.nv.info._Z14softmax_kernelPfS_ii,"",@"SHT_CUDA_INFO"
	.sectionflags	@""
	.align	4


	//----- nvinfo : EIATTR_CUDA_API_VERSION
	.align		4
        /*0000*/ 	.byte	0x04, 0x37
        /*0002*/ 	.short	(.L_120 - .L_119)
.L_119:
        /*0004*/ 	.word	0x00000082


	//----- nvinfo : EIATTR_KPARAM_INFO
	.align		4
.L_120:
        /*0008*/ 	.byte	0x04, 0x17
        /*000a*/ 	.short	(.L_122 - .L_121)
.L_121:
        /*000c*/ 	.word	0x00000000
        /*0010*/ 	.short	0x0003
        /*0012*/ 	.short	0x0014
        /*0014*/ 	.byte	0x00, 0xf0, 0x11, 0x00


	//----- nvinfo : EIATTR_KPARAM_INFO
	.align		4
.L_122:
        /*0018*/ 	.byte	0x04, 0x17
        /*001a*/ 	.short	(.L_124 - .L_123)
.L_123:
        /*001c*/ 	.word	0x00000000
        /*0020*/ 	.short	0x0002
        /*0022*/ 	.short	0x0010
        /*0024*/ 	.byte	0x00, 0xf0, 0x11, 0x00


	//----- nvinfo : EIATTR_KPARAM_INFO
	.align		4
.L_124:
        /*0028*/ 	.byte	0x04, 0x17
        /*002a*/ 	.short	(.L_126 - .L_125)
.L_125:
        /*002c*/ 	.word	0x00000000
        /*0030*/ 	.short	0x0001
        /*0032*/ 	.short	0x0008
        /*0034*/ 	.byte	0x00, 0xf5, 0x21, 0x00


	//----- nvinfo : EIATTR_KPARAM_INFO
	.align		4
.L_126:
        /*0038*/ 	.byte	0x04, 0x17
        /*003a*/ 	.short	(.L_128 - .L_127)
.L_127:
        /*003c*/ 	.word	0x00000000
        /*0040*/ 	.short	0x0000
        /*0042*/ 	.short	0x0000
        /*0044*/ 	.byte	0x00, 0xf5, 0x21, 0x00


	//----- nvinfo : EIATTR_SPARSE_MMA_MASK
	.align		4
.L_128:
        /*0048*/ 	.byte	0x03, 0x50
        /*004a*/ 	.short	0x0000


	//----- nvinfo : EIATTR_MAXREG_COUNT
	.align		4
        /*004c*/ 	.byte	0x03, 0x1b
        /*004e*/ 	.short	0x00ff


	//----- nvinfo : EIATTR_MERCURY_ISA_VERSION
	.align		4
        /*0050*/ 	.byte	0x03, 0x5f
        /*0052*/ 	.short	0x0101


	//----- nvinfo : EIATTR_VRC_CTA_INIT_COUNT
	.align		4
        /*0054*/ 	.byte	0x02, 0x4a
	.zero		1
	.zero		1


	//----- nvinfo : EIATTR_EXIT_INSTR_OFFSETS
	.align		4
        /*0058*/ 	.byte	0x04, 0x1c
        /*005a*/ 	.short	(.L_130 - .L_129)


	//   ....[0]....
.L_129:
        /*005c*/ 	.word	0x00000090


	//   ....[1]....
        /*0060*/ 	.word	0x000017d0


	//   ....[2]....
        /*0064*/ 	.word	0x00002870


	//   ....[3]....
        /*0068*/ 	.word	0x00003110


	//   ....[4]....
        /*006c*/ 	.word	0x000035b0


	//   ....[5]....
        /*0070*/ 	.word	0x00003750


	//----- nvinfo : EIATTR_CRS_STACK_SIZE
	.align		4
.L_130:
        /*0074*/ 	.byte	0x04, 0x1e
        /*0076*/ 	.short	(.L_132 - .L_131)
.L_131:
        /*0078*/ 	.word	0x00000000


	//----- nvinfo : EIATTR_CBANK_PARAM_SIZE
	.align		4
.L_132:
        /*007c*/ 	.byte	0x03, 0x19
        /*007e*/ 	.short	0x0018


	//----- nvinfo : EIATTR_PARAM_CBANK
	.align		4
        /*0080*/ 	.byte	0x04, 0x0a
        /*0082*/ 	.short	(.L_134 - .L_133)
	.align		4
.L_133:
        /*0084*/ 	.word	index@(.nv.constant0._Z14softmax_kernelPfS_ii)
        /*0088*/ 	.short	0x0380
        /*008a*/ 	.short	0x0018


	//----- nvinfo : EIATTR_SW_WAR
	.align		4
.L_134:
        /*008c*/ 	.byte	0x04, 0x36
        /*008e*/ 	.short	(.L_136 - .L_135)
.L_135:
        /*0090*/ 	.word	0x00000008
.L_136:


//--------------------- .nv.info._Z11gelu_kernelPfS_i --------------------------
	.section	.nv.info._Z11gelu_kernelPfS_i,"",@"SHT_CUDA_INFO"
	.sectionflags	@""
	.align	4


	//----- nvinfo : EIATTR_CUDA_API_VERSION
	.align		4
        /*0000*/ 	.byte	0x04, 0x37
        /*0002*/ 	.short	(.L_138 - .L_137)
.L_137:
        /*0004*/ 	.word	0x00000082


	//----- nvinfo : EIATTR_KPARAM_INFO
	.align		4
.L_138:
        /*0008*/ 	.byte	0x04, 0x17
        /*000a*/ 	.short	(.L_140 - .L_139)
.L_139:
        /*000c*/ 	.word	0x00000000
        /*0010*/ 	.short	0x0002
        /*0012*/ 	.short	0x0010
        /*0014*/ 	.byte	0x00, 0xf0, 0x11, 0x00


	//----- nvinfo : EIATTR_KPARAM_INFO
	.align		4
.L_140:
        /*0018*/ 	.byte	0x04, 0x17
        /*001a*/ 	.short	(.L_142 - .L_141)
.L_141:
        /*001c*/ 	.word	0x00000000
        /*0020*/ 	.short	0x0001
        /*0022*/ 	.short	0x0008
        /*0024*/ 	.byte	0x00, 0xf5, 0x21, 0x00


	//----- nvinfo : EIATTR_KPARAM_INFO
	.align		4
.L_142:
        /*0028*/ 	.byte	0x04, 0x17
        /*002a*/ 	.short	(.L_144 - .L_143)
.L_143:
        /*002c*/ 	.word	0x00000000
        /*0030*/ 	.short	0x0000
        /*0032*/ 	.short	0x0000
        /*0034*/ 	.byte	0x00, 0xf5, 0x21, 0x00


	//----- nvinfo : EIATTR_SPARSE_MMA_MASK
	.align		4
.L_144:
        /*0038*/ 	.byte	0x03, 0x50
        /*003a*/ 	.short	0x0000


	//----- nvinfo : EIATTR_MAXREG_COUNT
	.align		4
        /*003c*/ 	.byte	0x03, 0x1b
        /*003e*/ 	.short	0x00ff


	//----- nvinfo : EIATTR_MERCURY_ISA_VERSION
	.align		4
        /*0040*/ 	.byte	0x03, 0x5f
        /*0042*/ 	.short	0x0101


	//----- nvinfo : EIATTR_VRC_CTA_INIT_COUNT
	.align		4
        /*0044*/ 	.byte	0x02, 0x4a
	.zero		1
	.zero		1


	//----- nvinfo : EIATTR_EXIT_INSTR_OFFSETS
	.align		4
        /*0048*/ 	.byte	0x04, 0x1c
        /*004a*/ 	.short	(.L_146 - .L_145)


	//   ....[0]....
.L_145:
        /*004c*/ 	.word	0x00000070


	//   ....[1]....
        /*0050*/ 	.word	0x00000270


	//----- nvinfo : EIATTR_CBANK_PARAM_SIZE
	.align		4
.L_146:
        /*0054*/ 	.byte	0x03, 0x19
        /*0056*/ 	.short	0x0014


	//----- nvinfo : EIATTR_PARAM_CBANK
	.align		4
        /*0058*/ 	.byte	0x04, 0x0a
        /*005a*/ 	.short	(.L_148 - .L_147)
	.align		4
.L_147:
        /*005c*/ 	.word	index@(.nv.constant0._Z11gelu_kernelPfS_i)
        /*0060*/ 	.short	0x0380
        /*0062*/ 	.short	0x0014


	//----- nvinfo : EIATTR_SW_WAR
	.align		4
.L_148:
        /*0064*/ 	.byte	0x04, 0x36
        /*0066*/ 	.short	(.L_150 - .L_149)
.L_149:
        /*0068*/ 	.word	0x00000008
.L_150:


//--------------------- .nv.info._Z18mlp_forward_kernelPfS_S_S_S_S_iiii --------------------------
	.section	.nv.info._Z18mlp_forward_kernelPfS_S_S_S_S_iiii,"",@"SHT_CUDA_INFO"
	.sectionflags	@""
	.align	4


	//----- nvinfo : EIATTR_CUDA_API_VERSION
	.align		4
        /*0000*/ 	.byte	0x04, 0x37
        /*0002*/ 	.short	(.L_152 - .L_151)
.L_151:
        /*0004*/ 	.word	0x00000082


	//----- nvinfo : EIATTR_KPARAM_INFO
	.align		4
.L_152:
        /*0008*/ 	.byte	0x04, 0x17
        /*000a*/ 	.short	(.L_154 - .L_153)
.L_153:
        /*000c*/ 	.word	0x00000000
        /*0010*/ 	.short	0x0009
        /*0012*/ 	.short	0x003c
        /*0014*/ 	.byte	0x00, 0xf0, 0x11, 0x00


	//----- nvinfo : EIATTR_KPARAM_INFO
	.align		4
.L_154:
        /*0018*/ 	.byte	0x04, 0x17
        /*001a*/ 	.short	(.L_156 - .L_155)
.L_155:
        /*001c*/ 	.word	0x00000000
        /*0020*/ 	.short	0x0008
        /*0022*/ 	.short	0x0038
        /*0024*/ 	.byte	0x00, 0xf0, 0x11, 0x00


	//----- nvinfo : EIATTR_KPARAM_INFO
	.align		4
.L_156:
        /*0028*/ 	.byte	0x04, 0x17
        /*002a*/ 	.short	(.L_158 - .L_157)
.L_157:
        /*002c*/ 	.word	0x00000000
        /*0030*/ 	.short	0x0007
        /*0032*/ 	.short	0x0034
        /*0034*/ 	.byte	0x00, 0xf0, 0x11, 0x00


	//----- nvinfo : EIATTR_KPARAM_INFO
	.align		4
.L_158:
        /*0038*/ 	.byte	0x04, 0x17
        /*003a*/ 	.short	(.L_160 - .L_159)
.L_159:
        /*003c*/ 	.word	0x00000000
        /*0040*/ 	.short	0x0006
        /*0042*/ 	.short	0x0030
        /*0044*/ 	.byte	0x00, 0xf0, 0x11, 0x00


	//----- nvinfo : EIATTR_KPARAM_INFO
	.align		4
.L_160:
        /*0048*/ 	.byte	0x04, 0x17
        /*004a*/ 	.short	(.L_162 - .L_161)
.L_161:
        /*004c*/ 	.word	0x00000000
        /*0050*/ 	.short	0x0005
        /*0052*/ 	.short	0x0028
        /*0054*/ 	.byte	0x00, 0xf5, 0x21, 0x00


	//----- nvinfo : EIATTR_KPARAM_INFO
	.align		4
.L_162:
        /*0058*/ 	.byte	0x04, 0x17
        /*005a*/ 	.short	(.L_164 - .L_163)
.L_163:
        /*005c*/ 	.word	0x00000000
        /*0060*/ 	.short	0x0004
        /*0062*/ 	.short	0x0020
        /*0064*/ 	.byte	0x00, 0xf5, 0x21, 0x00


	//----- nvinfo : EIATTR_KPARAM_INFO
	.align		4
.L_164:
        /*0068*/ 	.byte	0x04, 0x17
        /*006a*/ 	.short	(.L_166 - .L_165)
.L_165:
        /*006c*/ 	.word	0x00000000
        /*0070*/ 	.short	0x0003
        /*0072*/ 	.short	0x0018
        /*0074*/ 	.byte	0x00, 0xf5, 0x21, 0x00


	//----- nvinfo : EIATTR_KPARAM_INFO
	.align		4
.L_166:
        /*0078*/ 	.byte	0x04, 0x17
        /*007a*/ 	.short	(.L_168 - .L_167)
.L_167:
        /*007c*/ 	.word	0x00000000
        /*0080*/ 	.short	0x0002
        /*0082*/ 	.short	0x0010
        /*0084*/ 	.byte	0x00, 0xf5, 0x21, 0x00


	//----- nvinfo : EIATTR_KPARAM_INFO
	.align		4
.L_168:
        /*0088*/ 	.byte	0x04, 0x17
        /*008a*/ 	.short	(.L_170 - .L_169)
.L_169:
        /*008c*/ 	.word	0x00000000
        /*0090*/ 	.short	0x0001
        /*0092*/ 	.short	0x0008
        /*0094*/ 	.byte	0x00, 0xf5, 0x21, 0x00


	//----- nvinfo : EIATTR_KPARAM_INFO
	.align		4
.L_170:
        /*0098*/ 	.byte	0x04, 0x17
        /*009a*/ 	.short	(.L_172 - .L_171)
.L_171:
        /*009c*/ 	.word	0x00000000
        /*00a0*/ 	.short	0x0000
        /*00a2*/ 	.short	0x0000
        /*00a4*/ 	.byte	0x00, 0xf5, 0x21, 0x00


	//----- nvinfo : EIATTR_SPARSE_MMA_MASK
	.align		4
.L_172:
        /*00a8*/ 	.byte	0x03, 0x50
        /*00aa*/ 	.short	0x0000


	//----- nvinfo : EIATTR_MAXREG_COUNT
	.align		4
        /*00ac*/ 	.byte	0x03, 0x1b
        /*00ae*/ 	.short	0x00ff


	//----- nvinfo : EIATTR_NUM_BARRIERS
	.align		4
        /*00b0*/ 	.byte	0x02, 0x4c
        /*00b2*/ 	.byte	0x01
	.zero		1


	//----- nvinfo : EIATTR_MERCURY_ISA_VERSION
	.align		4
        /*00b4*/ 	.byte	0x03, 0x5f
        /*00b6*/ 	.short	0x0101


	//----- nvinfo : EIATTR_UNUSED_LOAD_BYTE_OFFSET
	.align		4
        /*00b8*/ 	.byte	0x04, 0x44
        /*00ba*/ 	.short	(.L_174 - .L_173)


	//   ....[0]....
.L_173:
        /*00bc*/ 	.word	0x00001a80
        /*00c0*/ 	.word	0x00000fff


	//----- nvinfo : EIATTR_VRC_CTA_INIT_COUNT
	.align		4
.L_174:
        /*00c4*/ 	.byte	0x02, 0x4a
	.zero		1
	.zero		1


	//----- nvinfo : EIATTR_EXIT_INSTR_OFFSETS
	.align		4
        /*00c8*/ 	.byte	0x04, 0x1c
        /*00ca*/ 	.short	(.L_176 - .L_175)


	//   ....[0]....
.L_175:
        /*00cc*/ 	.word	0x000000a0


	//   ....[1]....
        /*00d0*/ 	.word	0x00000300


	//   ....[2]....
        /*00d4*/ 	.word	0x00001c10


	//----- nvinfo : EIATTR_CRS_STACK_SIZE
	.align		4
.L_176:
        /*00d8*/ 	.byte	0x04, 0x1e
        /*00da*/ 	.short	(.L_178 - .L_177)
.L_177:
        /*00dc*/ 	.word	0x00000000


	//----- nvinfo : EIATTR_CBANK_PARAM_SIZE
	.align		4
.L_178:
        /*00e0*/ 	.byte	0x03, 0x19
        /*00e2*/ 	.short	0x0040


	//----- nvinfo : EIATTR_PARAM_CBANK
	.align		4
        /*00e4*/ 	.byte	0x04, 0x0a
        /*00e6*/ 	.short	(.L_180 - .L_179)
	.align		4
.L_179:
        /*00e8*/ 	.word	index@(.nv.constant0._Z18mlp_forward_kernelPfS_S_S_S_S_iiii)
        /*00ec*/ 	.short	0x0380
        /*00ee*/ 	.short	0x0040


	//----- nvinfo : EIATTR_SW_WAR
	.align		4
.L_180:
        /*00f0*/ 	.byte	0x04, 0x36
        /*00f2*/ 	.short	(.L_182 - .L_181)
.L_181:
        /*00f4*/ 	.word	0x00000008
.L_182:


//--------------------- .nv.info._Z17layer_norm_kernelPfS_S_S_iii --------------------------
	.section	.nv.info._Z17layer_norm_kernelPfS_S_S_iii,"",@"SHT_CUDA_INFO"
	.sectionflags	@""
	.align	4


	//----- nvinfo : EIATTR_CUDA_API_VERSION
	.align		4
        /*0000*/ 	.byte	0x04, 0x37
        /*0002*/ 	.short	(.L_184 - .L_183)
.L_183:
        /*0004*/ 	.word	0x00000082


	//----- nvinfo : EIATTR_KPARAM_INFO
	.align		4
.L_184:
        /*0008*/ 	.byte	0x04, 0x17
        /*000a*/ 	.short	(.L_186 - .L_185)
.L_185:
        /*000c*/ 	.word	0x00000000
        /*0010*/ 	.short	0x0006
        /*0012*/ 	.short	0x0028
        /*0014*/ 	.byte	0x00, 0xf0, 0x11, 0x00


	//----- nvinfo : EIATTR_KPARAM_INFO
	.align		4
.L_186:
        /*0018*/ 	.byte	0x04, 0x17
        /*001a*/ 	.short	(.L_188 - .L_187)
.L_187:
        /*001c*/ 	.word	0x00000000
        /*0020*/ 	.short	0x0005
        /*0022*/ 	.short	0x0024
        /*0024*/ 	.byte	0x00, 0xf0, 0x11, 0x00


	//----- nvinfo : EIATTR_KPARAM_INFO
	.align		4
.L_188:
        /*0028*/ 	.byte	0x04, 0x17
        /*002a*/ 	.short	(.L_190 - .L_189)
.L_189:
        /*002c*/ 	.word	0x00000000
        /*0030*/ 	.short	0x0004
        /*0032*/ 	.short	0x0020
        /*0034*/ 	.byte	0x00, 0xf0, 0x11, 0x00


	//----- nvinfo : EIATTR_KPARAM_INFO
	.align		4
.L_190:
        /*0038*/ 	.byte	0x04, 0x17
        /*003a*/ 	.short	(.L_192 - .L_191)
.L_191:
        /*003c*/ 	.word	0x00000000
        /*0040*/ 	.short	0x0003
        /*0042*/ 	.short	0x0018
        /*0044*/ 	.byte	0x00, 0xf5, 0x21, 0x00


	//----- nvinfo : EIATTR_KPARAM_INFO
	.align		4
.L_192:
        /*0048*/ 	.byte	0x04, 0x17
        /*004a*/ 	.short	(.L_194 - .L_193)
.L_193:
        /*004c*/ 	.word	0x00000000
        /*0050*/ 	.short	0x0002
        /*0052*/ 	.short	0x0010
        /*0054*/ 	.byte	0x00, 0xf5, 0x21, 0x00


	//----- nvinfo : EIATTR_KPARAM_INFO
	.align		4
.L_194:
        /*0058*/ 	.byte	0x04, 0x17
        /*005a*/ 	.short	(.L_196 - .L_195)
.L_195:
        /*005c*/ 	.word	0x00000000
        /*0060*/ 	.short	0x0001
        /*0062*/ 	.short	0x0008
        /*0064*/ 	.byte	0x00, 0xf5, 0x21, 0x00


	//----- nvinfo : EIATTR_KPARAM_INFO
	.align		4
.L_196:
        /*0068*/ 	.byte	0x04, 0x17
        /*006a*/ 	.short	(.L_198 - .L_197)
.L_197:
        /*006c*/ 	.word	0x00000000
        /*0070*/ 	.short	0x0000
        /*0072*/ 	.short	0x0000
        /*0074*/ 	.byte	0x00, 0xf5, 0x21, 0x00


	//----- nvinfo : EIATTR_SPARSE_MMA_MASK
	.align		4
.L_198:
        /*0078*/ 	.byte	0x03, 0x50
        /*007a*/ 	.short	0x0000


	//----- nvinfo : EIATTR_MAXREG_COUNT
	.align		4
        /*007c*/ 	.byte	0x03, 0x1b
        /*007e*/ 	.short	0x00ff


	//----- nvinfo : EIATTR_MERCURY_ISA_VERSION
	.align		4
        /*0080*/ 	.byte	0x03, 0x5f
        /*0082*/ 	.short	0x0101


	//----- nvinfo : EIATTR_VRC_CTA_INIT_COUNT
	.align		4
        /*0084*/ 	.byte	0x02, 0x4a
	.zero		1
	.zero		1


	//----- nvinfo : EIATTR_EXIT_INSTR_OFFSETS
	.align		4
        /*0088*/ 	.byte	0x04, 0x1c
        /*008a*/ 	.short	(.L_200 - .L_199)


	//   ....[0]....
.L_199:
        /*008c*/ 	.word	0x00000080


	//   ....[1]....
        /*0090*/ 	.word	0x00001200


	//   ....[2]....
        /*0094*/ 	.word	0x00001820


	//   ....[3]....
        /*0098*/ 	.word	0x00001ad0


	//   ....[4]....
        /*009c*/ 	.word	0x00001ca0


	//   ....[5]....
        /*00a0*/ 	.word	0x00001db0


	//----- nvinfo : EIATTR_CRS_STACK_SIZE
	.align		4
.L_200:
        /*00a4*/ 	.byte	0x04, 0x1e
        /*00a6*/ 	.short	(.L_202 - .L_201)
.L_201:
        /*00a8*/ 	.word	0x00000000


	//----- nvinfo : EIATTR_CBANK_PARAM_SIZE
	.align		4
.L_202:
        /*00ac*/ 	.byte	0x03, 0x19
        /*00ae*/ 	.short	0x002c


	//----- nvinfo : EIATTR_PARAM_CBANK
	.align		4
        /*00b0*/ 	.byte	0x04, 0x0a
        /*00b2*/ 	.short	(.L_204 - .L_203)
	.align		4
.L_203:
        /*00b4*/ 	.word	index@(.nv.constant0._Z17layer_norm_kernelPfS_S_S_iii)
        /*00b8*/ 	.short	0x0380
        /*00ba*/ 	.short	0x002c


	//----- nvinfo : EIATTR_SW_WAR
	.align		4
.L_204:
        /*00bc*/ 	.byte	0x04, 0x36
        /*00be*/ 	.short	(.L_206 - .L_205)
.L_205:
        /*00c0*/ 	.word	0x00000008
.L_206:


//--------------------- .nv.info._Z35scaled_dot_product_attention_kernelPfS_S_S_iiii --------------------------
	.section	.nv.info._Z35scaled_dot_product_attention_kernelPfS_S_S_iiii,"",@"SHT_CUDA_INFO"
	.sectionflags	@""
	.align	4


	//----- nvinfo : EIATTR_CUDA_API_VERSION
	.align		4
        /*0000*/ 	.byte	0x04, 0x37
        /*0002*/ 	.short	(.L_208 - .L_207)
.L_207:
        /*0004*/ 	.word	0x00000082


	//----- nvinfo : EIATTR_KPARAM_INFO
	.align		4
.L_208:
        /*0008*/ 	.byte	0x04, 0x17
        /*000a*/ 	.short	(.L_210 - .L_209)
.L_209:
        /*000c*/ 	.word	0x00000000
        /*0010*/ 	.short	0x0007
        /*0012*/ 	.short	0x002c
        /*0014*/ 	.byte	0x00, 0xf0, 0x11, 0x00


	//----- nvinfo : EIATTR_KPARAM_INFO
	.align		4
.L_210:
        /*0018*/ 	.byte	0x04, 0x17
        /*001a*/ 	.short	(.L_212 - .L_211)
.L_211:
        /*001c*/ 	.word	0x00000000
        /*0020*/ 	.short	0x0006
        /*0022*/ 	.short	0x0028
        /*0024*/ 	.byte	0x00, 0xf0, 0x11, 0x00


	//----- nvinfo : EIATTR_KPARAM_INFO
	.align		4
.L_212:
        /*0028*/ 	.byte	0x04, 0x17
        /*002a*/ 	.short	(.L_214 - .L_213)
.L_213:
        /*002c*/ 	.word	0x00000000
        /*0030*/ 	.short	0x0005
        /*0032*/ 	.short	0x0024
        /*0034*/ 	.byte	0x00, 0xf0, 0x11, 0x00


	//----- nvinfo : EIATTR_KPARAM_INFO
	.align		4
.L_214:
        /*0038*/ 	.byte	0x04, 0x17
        /*003a*/ 	.short	(.L_216 - .L_215)
.L_215:
        /*003c*/ 	.word	0x00000000
        /*0040*/ 	.short	0x0004
        /*0042*/ 	.short	0x0020
        /*0044*/ 	.byte	0x00, 0xf0, 0x11, 0x00


	//----- nvinfo : EIATTR_KPARAM_INFO
	.align		4
.L_216:
        /*0048*/ 	.byte	0x04, 0x17
        /*004a*/ 	.short	(.L_218 - .L_217)
.L_217:
        /*004c*/ 	.word	0x00000000
        /*0050*/ 	.short	0x0003
        /*0052*/ 	.short	0x0018
        /*0054*/ 	.byte	0x00, 0xf5, 0x21, 0x00


	//----- nvinfo : EIATTR_KPARAM_INFO
	.align		4
.L_218:
        /*0058*/ 	.byte	0x04, 0x17
        /*005a*/ 	.short	(.L_220 - .L_219)
.L_219:
        /*005c*/ 	.word	0x00000000
        /*0060*/ 	.short	0x0002
        /*0062*/ 	.short	0x0010
        /*0064*/ 	.byte	0x00, 0xf5, 0x21, 0x00


	//----- nvinfo : EIATTR_KPARAM_INFO
	.align		4
.L_220:
        /*0068*/ 	.byte	0x04, 0x17
        /*006a*/ 	.short	(.L_222 - .L_221)
.L_221:
        /*006c*/ 	.word	0x00000000
        /*0070*/ 	.short	0x0001
        /*0072*/ 	.short	0x0008
        /*0074*/ 	.byte	0x00, 0xf5, 0x21, 0x00


	//----- nvinfo : EIATTR_KPARAM_INFO
	.align		4
.L_222:
        /*0078*/ 	.byte	0x04, 0x17
        /*007a*/ 	.short	(.L_224 - .L_223)
.L_223:
        /*007c*/ 	.word	0x00000000
        /*0080*/ 	.short	0x0000
        /*0082*/ 	.short	0x0000
        /*0084*/ 	.byte	0x00, 0xf5, 0x21, 0x00


	//----- nvinfo : EIATTR_SPARSE_MMA_MASK
	.align		4
.L_224:
        /*0088*/ 	.byte	0x03, 0x50
        /*008a*/ 	.short	0x0000


	//----- nvinfo : EIATTR_MAXREG_COUNT
	.align		4
        /*008c*/ 	.byte	0x03, 0x1b
        /*008e*/ 	.short	0x00ff


	//----- nvinfo : EIATTR_NUM_BARRIERS
	.align		4
        /*0090*/ 	.byte	0x02, 0x4c
        /*0092*/ 	.byte	0x01
	.zero		1


	//----- nvinfo : EIATTR_MERCURY_ISA_VERSION
	.align		4
        /*0094*/ 	.byte	0x03, 0x5f
        /*0096*/ 	.short	0x0101


	//----- nvinfo : EIATTR_VRC_CTA_INIT_COUNT
	.align		4
        /*0098*/ 	.byte	0x02, 0x4a
	.zero		1
	.zero		1


	//----- nvinfo : EIATTR_EXIT_INSTR_OFFSETS
	.align		4
        /*009c*/ 	.byte	0x04, 0x1c
        /*009e*/ 	.short	(.L_226 - .L_225)


	//   ....[0]....
.L_225:
        /*00a0*/ 	.word	0x000000b0


	//   ....[1]....
        /*00a4*/ 	.word	0x00001bb0


	//   ....[2]....
        /*00a8*/ 	.word	0x00002070


	//----- nvinfo : EIATTR_CRS_STACK_SIZE
	.align		4
.L_226:
        /*00ac*/ 	.byte	0x04, 0x1e
        /*00ae*/ 	.short	(.L_228 - .L_227)
.L_227:
        /*00b0*/ 	.word	0x00000000


	//----- nvinfo : EIATTR_CBANK_PARAM_SIZE
	.align		4
.L_228:
        /*00b4*/ 	.byte	0x03, 0x19
        /*00b6*/ 	.short	0x0030


	//----- nvinfo : EIATTR_PARAM_CBANK
	.align		4
        /*00b8*/ 	.byte	0x04, 0x0a
        /*00ba*/ 	.short	(.L_230 - .L_229)
	.align		4
.L_229:
        /*00bc*/ 	.word	index@(.nv.constant0._Z35scaled_dot_product_attention_kernelPfS_S_S_iiii)
        /*00c0*/ 	.short	0x0380
        /*00c2*/ 	.short	0x0030


	//----- nvinfo : EIATTR_SW_WAR
	.align		4
.L_230:
        /*00c4*/ 	.byte	0x04, 0x36
        /*00c6*/ 	.short	(.L_232 - .L_231)
.L_231:
        /*00c8*/ 	.word	0x00000008
.L_232:


//--------------------- .nv.info._Z31multi_head_attention_qkv_kernelPfS_S_S_S_S_iiii --------------------------
	.section	.nv.info._Z31multi_head_attention_qkv_kernelPfS_S_S_S_S_iiii,"",@"SHT_CUDA_INFO"
	.sectionflags	@""
	.align	4


	//----- nvinfo : EIATTR_CUDA_API_VERSION
	.align		4
        /*0000*/ 	.byte	0x04, 0x37
        /*0002*/ 	.short	(.L_234 - .L_233)
.L_233:
        /*0004*/ 	.word	0x00000082


	//----- nvinfo : EIATTR_KPARAM_INFO
	.align		4
.L_234:
        /*0008*/ 	.byte	0x04, 0x17
        /*000a*/ 	.short	(.L_236 - .L_235)
.L_235:
        /*000c*/ 	.word	0x00000000
        /*0010*/ 	.short	0x0009
        /*0012*/ 	.short	0x003c
        /*0014*/ 	.byte	0x00, 0xf0, 0x11, 0x00


	//----- nvinfo : EIATTR_KPARAM_INFO
	.align		4
.L_236:
        /*0018*/ 	.byte	0x04, 0x17
        /*001a*/ 	.short	(.L_238 - .L_237)
.L_237:
        /*001c*/ 	.word	0x00000000
        /*0020*/ 	.short	0x0008
        /*0022*/ 	.short	0x0038
        /*0024*/ 	.byte	0x00, 0xf0, 0x11, 0x00


	//----- nvinfo : EIATTR_KPARAM_INFO
	.align		4
.L_238:
        /*0028*/ 	.byte	0x04, 0x17
        /*002a*/ 	.short	(.L_240 - .L_239)
.L_239:
        /*002c*/ 	.word	0x00000000
        /*0030*/ 	.short	0x0007
        /*0032*/ 	.short	0x0034
        /*0034*/ 	.byte	0x00, 0xf0, 0x11, 0x00


	//----- nvinfo : EIATTR_KPARAM_INFO
	.align		4
.L_240:
        /*0038*/ 	.byte	0x04, 0x17
        /*003a*/ 	.short	(.L_242 - .L_241)
.L_241:
        /*003c*/ 	.word	0x00000000
        /*0040*/ 	.short	0x0006
        /*0042*/ 	.short	0x0030
        /*0044*/ 	.byte	0x00, 0xf0, 0x11, 0x00


	//----- nvinfo : EIATTR_KPARAM_INFO
	.align		4
.L_242:
        /*0048*/ 	.byte	0x04, 0x17
        /*004a*/ 	.short	(.L_244 - .L_243)
.L_243:
        /*004c*/ 	.word	0x00000000
        /*0050*/ 	.short	0x0005
        /*0052*/ 	.short	0x0028
        /*0054*/ 	.byte	0x00, 0xf5, 0x21, 0x00


	//----- nvinfo : EIATTR_KPARAM_INFO
	.align		4
.L_244:
        /*0058*/ 	.byte	0x04, 0x17
        /*005a*/ 	.short	(.L_246 - .L_245)
.L_245:
        /*005c*/ 	.word	0x00000000
        /*0060*/ 	.short	0x0004
        /*0062*/ 	.short	0x0020
        /*0064*/ 	.byte	0x00, 0xf5, 0x21, 0x00


	//----- nvinfo : EIATTR_KPARAM_INFO
	.align		4
.L_246:
        /*0068*/ 	.byte	0x04, 0x17
        /*006a*/ 	.short	(.L_248 - .L_247)
.L_247:
        /*006c*/ 	.word	0x00000000
        /*0070*/ 	.short	0x0003
        /*0072*/ 	.short	0x0018
        /*0074*/ 	.byte	0x00, 0xf5, 0x21, 0x00


	//----- nvinfo : EIATTR_KPARAM_INFO
	.align		4
.L_248:
        /*0078*/ 	.byte	0x04, 0x17
        /*007a*/ 	.short	(.L_250 - .L_249)
.L_249:
        /*007c*/ 	.word	0x00000000
        /*0080*/ 	.short	0x0002
        /*0082*/ 	.short	0x0010
        /*0084*/ 	.byte	0x00, 0xf5, 0x21, 0x00


	//----- nvinfo : EIATTR_KPARAM_INFO
	.align		4
.L_250:
        /*0088*/ 	.byte	0x04, 0x17
        /*008a*/ 	.short	(.L_252 - .L_251)
.L_251:
        /*008c*/ 	.word	0x00000000
        /*0090*/ 	.short	0x0001
        /*0092*/ 	.short	0x0008
        /*0094*/ 	.byte	0x00, 0xf5, 0x21, 0x00


	//----- nvinfo : EIATTR_KPARAM_INFO
	.align		4
.L_252:
        /*0098*/ 	.byte	0x04, 0x17
        /*009a*/ 	.short	(.L_254 - .L_253)
.L_253:
        /*009c*/ 	.word	0x00000000
        /*00a0*/ 	.short	0x0000
        /*00a2*/ 	.short	0x0000
        /*00a4*/ 	.byte	0x00, 0xf5, 0x21, 0x00


	//----- nvinfo : EIATTR_SPARSE_MMA_MASK
	.align		4
.L_254:
        /*00a8*/ 	.byte	0x03, 0x50
        /*00aa*/ 	.short	0x0000


	//----- nvinfo : EIATTR_MAXREG_COUNT
	.align		4
        /*00ac*/ 	.byte	0x03, 0x1b
        /*00ae*/ 	.short	0x00ff


	//----- nvinfo : EIATTR_MERCURY_ISA_VERSION
	.align		4
        /*00b0*/ 	.byte	0x03, 0x5f
        /*00b2*/ 	.short	0x0101


	//----- nvinfo : EIATTR_VRC_CTA_INIT_COUNT
	.align		4
        /*00b4*/ 	.byte	0x02, 0x4a
	.zero		1
	.zero		1


	//----- nvinfo : EIATTR_EXIT_INSTR_OFFSETS
	.align		4
        /*00b8*/ 	.byte	0x04, 0x1c
        /*00ba*/ 	.short	(.L_256 - .L_255)


	//   ....[0]....
.L_255:
        /*00bc*/ 	.word	0x000000a0


	//   ....[1]....
        /*00c0*/ 	.word	0x00000cc0


	//----- nvinfo : EIATTR_CBANK_PARAM_SIZE
	.align		4
.L_256:
        /*00c4*/ 	.byte	0x03, 0x19
        /*00c6*/ 	.short	0x0040


	//----- nvinfo : EIATTR_PARAM_CBANK
	.align		4
        /*00c8*/ 	.byte	0x04, 0x0a
        /*00ca*/ 	.short	(.L_258 - .L_257)
	.align		4
.L_257:
        /*00cc*/ 	.word	index@(.nv.constant0._Z31multi_head_attention_qkv_kernelPfS_S_S_S_S_iiii)
        /*00d0*/ 	.short	0x0380
        /*00d2*/ 	.short	0x0040


	//----- nvinfo : EIATTR_SW_WAR
	.align		4
.L_258:
        /*00d4*/ 	.byte	0x04, 0x36
        /*00d6*/ 	.short	(.L_260 - .L_259)
.L_259:
        /*00d8*/ 	.word	0x00000008
.L_260:


//--------------------- .nv.info._Z31add_positional_embedding_kernelPfS_S_iii --------------------------
	.section	.nv.info._Z31add_positional_embedding_kernelPfS_S_iii,"",@"SHT_CUDA_INFO"
	.sectionflags	@""
	.align	4


	//----- nvinfo : EIATTR_CUDA_API_VERSION
	.align		4
        /*0000*/ 	.byte	0x04, 0x37
        /*0002*/ 	.short	(.L_262 - .L_261)
.L_261:
        /*0004*/ 	.word	0x00000082


	//----- nvinfo : EIATTR_KPARAM_INFO
	.align		4
.L_262:
        /*0008*/ 	.byte	0x04, 0x17
        /*000a*/ 	.short	(.L_264 - .L_263)
.L_263:
        /*000c*/ 	.word	0x00000000
        /*0010*/ 	.short	0x0005
        /*0012*/ 	.short	0x0020
        /*0014*/ 	.byte	0x00, 0xf0, 0x11, 0x00


	//----- nvinfo : EIATTR_KPARAM_INFO
	.align		4
.L_264:
        /*0018*/ 	.byte	0x04, 0x17
        /*001a*/ 	.short	(.L_266 - .L_265)
.L_265:
        /*001c*/ 	.word	0x00000000
        /*0020*/ 	.short	0x0004
        /*0022*/ 	.short	0x001c
        /*0024*/ 	.byte	0x00, 0xf0, 0x11, 0x00


	//----- nvinfo : EIATTR_KPARAM_INFO
	.align		4
.L_266:
        /*0028*/ 	.byte	0x04, 0x17
        /*002a*/ 	.short	(.L_268 - .L_267)
.L_267:
        /*002c*/ 	.word	0x00000000
        /*0030*/ 	.short	0x0003
        /*0032*/ 	.short	0x0018
        /*0034*/ 	.byte	0x00, 0xf0, 0x11, 0x00


	//----- nvinfo : EIATTR_KPARAM_INFO
	.align		4
.L_268:
        /*0038*/ 	.byte	0x04, 0x17
        /*003a*/ 	.short	(.L_270 - .L_269)
.L_269:
        /*003c*/ 	.word	0x00000000
        /*0040*/ 	.short	0x0002
        /*0042*/ 	.short	0x0010
        /*0044*/ 	.byte	0x00, 0xf5, 0x21, 0x00


	//----- nvinfo : EIATTR_KPARAM_INFO
	.align		4
.L_270:
        /*0048*/ 	.byte	0x04, 0x17
        /*004a*/ 	.short	(.L_272 - .L_271)
.L_271:
        /*004c*/ 	.word	0x00000000
        /*0050*/ 	.short	0x0001
        /*0052*/ 	.short	0x0008
        /*0054*/ 	.byte	0x00, 0xf5, 0x21, 0x00


	//----- nvinfo : EIATTR_KPARAM_INFO
	.align		4
.L_272:
        /*0058*/ 	.byte	0x04, 0x17
        /*005a*/ 	.short	(.L_274 - .L_273)
.L_273:
        /*005c*/ 	.word	0x00000000
        /*0060*/ 	.short	0x0000
        /*0062*/ 	.short	0x0000
        /*0064*/ 	.byte	0x00, 0xf5, 0x21, 0x00


	//----- nvinfo : EIATTR_SPARSE_MMA_MASK
	.align		4
.L_274:
        /*0068*/ 	.byte	0x03, 0x50
        /*006a*/ 	.short	0x0000


	//----- nvinfo : EIATTR_MAXREG_COUNT
	.align		4
        /*006c*/ 	.byte	0x03, 0x1b
        /*006e*/ 	.short	0x00ff


	//----- nvinfo : EIATTR_MERCURY_ISA_VERSION
	.align		4
        /*0070*/ 	.byte	0x03, 0x5f
        /*0072*/ 	.short	0x0101


	//----- nvinfo : EIATTR_VRC_CTA_INIT_COUNT
	.align		4
        /*0074*/ 	.byte	0x02, 0x4a
	.zero		1
	.zero		1


	//----- nvinfo : EIATTR_EXIT_INSTR_OFFSETS
	.align		4
        /*0078*/ 	.byte	0x04, 0x1c
        /*007a*/ 	.short	(.L_276 - .L_275)


	//   ....[0]....
.L_275:
        /*007c*/ 	.word	0x000000a0


	//   ....[1]....
        /*0080*/ 	.word	0x00000520


	//   ....[2]....
        /*0084*/ 	.word	0x000005c0


	//----- nvinfo : EIATTR_CRS_STACK_SIZE
	.align		4
.L_276:
        /*0088*/ 	.byte	0x04, 0x1e
        /*008a*/ 	.short	(.L_278 - .L_277)
.L_277:
        /*008c*/ 	.word	0x00000000


	//----- nvinfo : EIATTR_CBANK_PARAM_SIZE
	.align		4
.L_278:
        /*0090*/ 	.byte	0x03, 0x19
        /*0092*/ 	.short	0x0024


	//----- nvinfo : EIATTR_PARAM_CBANK
	.align		4
        /*0094*/ 	.byte	0x04, 0x0a
        /*0096*/ 	.short	(.L_280 - .L_279)
	.align		4
.L_279:
        /*0098*/ 	.word	index@(.nv.constant0._Z31add_positional_embedding_kernelPfS_S_iii)
        /*009c*/ 	.short	0x0380
        /*009e*/ 	.short	0x0024


	//----- nvinfo : EIATTR_SW_WAR
	.align		4
.L_280:
        /*00a0*/ 	.byte	0x04, 0x36
        /*00a2*/ 	.short	(.L_282 - .L_281)
.L_281:
        /*00a4*/ 	.word	0x00000008
.L_282:


//--------------------- .nv.info._Z22patch_embedding_kernelPfS_S_S_iiii --------------------------
	.section	.nv.info._Z22patch_embedding_kernelPfS_S_S_iiii,"",@"SHT_CUDA_INFO"
	.sectionflags	@""
	.align	4


	//----- nvinfo : EIATTR_CUDA_API_VERSION
	.align		4
        /*0000*/ 	.byte	0x04, 0x37
        /*0002*/ 	.short	(.L_284 - .L_283)
.L_283:
        /*0004*/ 	.word	0x00000082


	//----- nvinfo : EIATTR_KPARAM_INFO
	.align		4
.L_284:
        /*0008*/ 	.byte	0x04, 0x17
        /*000a*/ 	.short	(.L_286 - .L_285)
.L_285:
        /*000c*/ 	.word	0x00000000
        /*0010*/ 	.short	0x0007
        /*0012*/ 	.short	0x002c
        /*0014*/ 	.byte	0x00, 0xf0, 0x11, 0x00


	//----- nvinfo : EIATTR_KPARAM_INFO
	.align		4
.L_286:
        /*0018*/ 	.byte	0x04, 0x17
        /*001a*/ 	.short	(.L_288 - .L_287)
.L_287:
        /*001c*/ 	.word	0x00000000
        /*0020*/ 	.short	0x0006
        /*0022*/ 	.short	0x0028
        /*0024*/ 	.byte	0x00, 0xf0, 0x11, 0x00


	//----- nvinfo : EIATTR_KPARAM_INFO
	.align		4
.L_288:
        /*0028*/ 	.byte	0x04, 0x17
        /*002a*/ 	.short	(.L_290 - .L_289)
.L_289:
        /*002c*/ 	.word	0x00000000
        /*0030*/ 	.short	0x0005
        /*0032*/ 	.short	0x0024
        /*0034*/ 	.byte	0x00, 0xf0, 0x11, 0x00


	//----- nvinfo : EIATTR_KPARAM_INFO
	.align		4
.L_290:
        /*0038*/ 	.byte	0x04, 0x17
        /*003a*/ 	.short	(.L_292 - .L_291)
.L_291:
        /*003c*/ 	.word	0x00000000
        /*0040*/ 	.short	0x0004
        /*0042*/ 	.short	0x0020
        /*0044*/ 	.byte	0x00, 0xf0, 0x11, 0x00


	//----- nvinfo : EIATTR_KPARAM_INFO
	.align		4
.L_292:
        /*0048*/ 	.byte	0x04, 0x17
        /*004a*/ 	.short	(.L_294 - .L_293)
.L_293:
        /*004c*/ 	.word	0x00000000
        /*0050*/ 	.short	0x0003
        /*0052*/ 	.short	0x0018
        /*0054*/ 	.byte	0x00, 0xf5, 0x21, 0x00


	//----- nvinfo : EIATTR_KPARAM_INFO
	.align		4
.L_294:
        /*0058*/ 	.byte	0x04, 0x17
        /*005a*/ 	.short	(.L_296 - .L_295)
.L_295:
        /*005c*/ 	.word	0x00000000
        /*0060*/ 	.short	0x0002
        /*0062*/ 	.short	0x0010
        /*0064*/ 	.byte	0x00, 0xf5, 0x21, 0x00


	//----- nvinfo : EIATTR_KPARAM_INFO
	.align		4
.L_296:
        /*0068*/ 	.byte	0x04, 0x17
        /*006a*/ 	.short	(.L_298 - .L_297)
.L_297:
        /*006c*/ 	.word	0x00000000
        /*0070*/ 	.short	0x0001
        /*0072*/ 	.short	0x0008
        /*0074*/ 	.byte	0x00, 0xf5, 0x21, 0x00


	//----- nvinfo : EIATTR_KPARAM_INFO
	.align		4
.L_298:
        /*0078*/ 	.byte	0x04, 0x17
        /*007a*/ 	.short	(.L_300 - .L_299)
.L_299:
        /*007c*/ 	.word	0x00000000
        /*0080*/ 	.short	0x0000
        /*0082*/ 	.short	0x0000
        /*0084*/ 	.byte	0x00, 0xf5, 0x21, 0x00


	//----- nvinfo : EIATTR_SPARSE_MMA_MASK
	.align		4
.L_300:
        /*0088*/ 	.byte	0x03, 0x50
        /*008a*/ 	.short	0x0000


	//----- nvinfo : EIATTR_MAXREG_COUNT
	.align		4
        /*008c*/ 	.byte	0x03, 0x1b
        /*008e*/ 	.short	0x00ff


	//----- nvinfo : EIATTR_MERCURY_ISA_VERSION
	.align		4
        /*0090*/ 	.byte	0x03, 0x5f
        /*0092*/ 	.short	0x0101


	//----- nvinfo : EIATTR_VRC_CTA_INIT_COUNT
	.align		4
        /*0094*/ 	.byte	0x02, 0x4a
	.zero		1
	.zero		1


	//----- nvinfo : EIATTR_EXIT_INSTR_OFFSETS
	.align		4
        /*0098*/ 	.byte	0x04, 0x1c
        /*009a*/ 	.short	(.L_302 - .L_301)


	//   ....[0]....
.L_301:
        /*009c*/ 	.word	0x00000240


	//   ....[1]....
        /*00a0*/ 	.word	0x000012e0


	//----- nvinfo : EIATTR_CBANK_PARAM_SIZE
	.align		4
.L_302:
        /*00a4*/ 	.byte	0x03, 0x19
        /*00a6*/ 	.short	0x0030


	//----- nvinfo : EIATTR_PARAM_CBANK
	.align		4
        /*00a8*/ 	.byte	0x04, 0x0a
        /*00aa*/ 	.short	(.L_304 - .L_303)
	.align		4
.L_303:
        /*00ac*/ 	.word	index@(.nv.constant0._Z22patch_embedding_kernelPfS_S_S_iiii)
        /*00b0*/ 	.short	0x0380
        /*00b2*/ 	.short	0x0030


	//----- nvinfo : EIATTR_SW_WAR
	.align		4
.L_304:
        /*00b4*/ 	.byte	0x04, 0x36
        /*00b6*/ 	.short	(.L_306 - .L_305)
.L_305:
        /*00b8*/ 	.word	0x00000008
.L_306:


//--------------------- .nv.callgraph             --------------------------
	.section	.nv.callgraph,"",@"SHT_CUDA_CALLGRAPH"
	.align	4
	.sectionentsize	8
	.align		4
        /*0000*/ 	.word	0x00000000
	.align		4
        /*0004*/ 	.word	0xffffffff
	.align		4
        /*0008*/ 	.word	0x00000000
	.align		4
        /*000c*/ 	.word	0xfffffffe
	.align		4
        /*0010*/ 	.word	0x00000000
	.align		4
        /*0014*/ 	.word	0xfffffffd
	.align		4
        /*0018*/ 	.word	0x00000000
	.align		4
        /*001c*/ 	.word	0xfffffffc


//--------------------- .nv.constant4             --------------------------
	.section	.nv.constant4,"a",@progbits
	.align	8
	.align		8
.nv.constant4:
        /*0000*/ 	.dword	precalc_xorwow_matrix
	.align		8
        /*0008*/ 	.dword	precalc_xorwow_offset_matrix
	.align		8
        /*0010*/ 	.dword	mrg32k3aM1
	.align		8
        /*0018*/ 	.dword	mrg32k3aM2
	.align		8
        /*0020*/ 	.dword	mrg32k3aM1SubSeq
	.align		8
        /*0028*/ 	.dword	mrg32k3aM2SubSeq
	.align		8
        /*0030*/ 	.dword	mrg32k3aM1Seq
	.align		8
        /*0038*/ 	.dword	mrg32k3aM2Seq


//--------------------- .nv.constant3             --------------------------
	.section	.nv.constant3,"a",@progbits
	.align	8
.nv.constant3:
	.type		__cr_lgamma_table,@object
	.size		__cr_lgamma_table,(.L_8 - __cr_lgamma_table)
__cr_lgamma_table:
        /*0000*/ 	.byte	0x00, 0x00, 0x00, 0x00, 0x00, 0x00, 0x00, 0x00, 0x00, 0x00, 0x00, 0x00, 0x00, 0x00, 0x00, 0x00
        /*0010*/ 	.byte	0xef, 0x39, 0xfa, 0xfe, 0x42, 0x2e, 0xe6, 0x3f, 0x02, 0x20, 0x2a, 0xfa, 0x0b, 0xab, 0xfc, 0x3f
        /*0020*/ 	.byte	0xf9, 0x2c, 0x92, 0x7c, 0xa7, 0x6c, 0x09, 0x40, 0xc9, 0x79, 0x44, 0x3c, 0x64, 0x26, 0x13, 0x40
        /*0030*/ 	.byte	0xca, 0x01, 0xcf, 0x3a, 0x27, 0x51, 0x1a, 0x40, 0x30, 0xcc, 0x2d, 0xf3, 0xe1, 0x0c, 0x21, 0x40
        /*0040*/ 	.byte	0x0d, 0xb7, 0xfc, 0x82, 0x8e, 0x35, 0x25, 0x40
.L_8:


//--------------------- .text._Z29cross_entropy_backward_kernelPfPiS_ii --------------------------
	.section	.text._Z29cross_entropy_backward_kernelPfPiS_ii,"ax",@progbits
	.align	128
        .global         _Z29cross_entropy_backward_kernelPfPiS_ii
        .type           _Z29cross_entropy_backward_kernelPfPiS_ii,@function
        .size           _Z29cross_entropy_backward_kernelPfPiS_ii,(.L_x_248 - _Z29cross_entropy_backward_kernelPfPiS_ii)
        .other          _Z29cross_entropy_backward_kernelPfPiS_ii,@"STO_CUDA_ENTRY STV_DEFAULT"
_Z29cross_entropy_backward_kernelPfPiS_ii:
.text._Z29cross_entropy_backward_kernelPfPiS_ii:
[----:B------:R-:W-:Y:S01]  /*0000*/  LDC R1, c[0x0][0x37c] ;  /* 0x0000df00ff017b82 */ /* 0x000fe20000000800 */
[----:B------:R-:W0:Y:S07]  /*0010*/  S2R R3, SR_TID.X ;  /* 0x0000000000037919 */ /* 0x000e2e0000002100 */
[----:B------:R-:W0:Y:S08]  /*0020*/  S2UR UR4, SR_CTAID.X ;  /* 0x00000000000479c3 */ /* 0x000e300000002500 */
[----:B------:R-:W0:Y:S08]  /*0030*/  LDC R6, c[0x0][0x360] ;  /* 0x0000d800ff067b82 */ /* 0x000e300000000800 */
[----:B------:R-:W1:Y:S01]  /*0040*/  LDC.64 R4, c[0x0][0x398] ;  /* 0x0000e600ff047b82 */ /* 0x000e620000000a00 */
[----:B0-----:R-:W-:-:S02]  /*0050*/  IMAD R6, R6, UR4, R3 ;  /* 0x0000000406067c24 */ /* 0x001fc4000f8e0203 */
[----:B-1----:R-:W-:-:S05]  /*0060*/  IMAD R3, R5, R4, RZ ;  /* 0x0000000405037224 */ /* 0x002fca00078e02ff */
[----:B------:R-:W-:-:S13]  /*0070*/  ISETP.GE.AND P0, PT, R6, R3, PT ;  /* 0x000000030600720c */ /* 0x000fda0003f06270 */
[----:B------:R-:W-:Y:S05]  /*0080*/  @P0 EXIT ;  /* 0x000000000000094d */ /* 0x000fea0003800000 */
[----:B------:R-:W-:Y:S01]  /*0090*/  IABS R7, R5 ;  /* 0x0000000500077213 */ /* 0x000fe20000000000 */
[----:B------:R-:W0:Y:S01]  /*00a0*/  LDCU.64 UR8, c[0x0][0x358] ;  /* 0x00006b00ff0877ac */ /* 0x000e220008000a00 */
[----:B------:R-:W-:Y:S02]  /*00b0*/  IABS R8, R6 ;  /* 0x0000000600087213 */ /* 0x000fe40000000000 */
[----:B------:R-:W1:Y:S08]  /*00c0*/  I2F.RP R0, R7 ;  /* 0x0000000700007306 */ /* 0x000e700000209400 */
[----:B-1----:R-:W1:Y:S02]  /*00d0*/  MUFU.RCP R0, R0 ;  /* 0x0000000000007308 */ /* 0x002e640000001000 */
[----:B-1----:R-:W-:-:S06]  /*00e0*/  IADD3 R2, PT, PT, R0, 0xffffffe, RZ ;  /* 0x0ffffffe00027810 */ /* 0x002fcc0007ffe0ff */
[----:B------:R1:W2:Y:S02]  /*00f0*/  F2I.FTZ.U32.TRUNC.NTZ R3, R2 ;  /* 0x0000000200037305 */ /* 0x0002a4000021f000 */
[----:B-1----:R-:W-:Y:S01]  /*0100*/  HFMA2 R2, -RZ, RZ, 0, 0 ;  /* 0x00000000ff027431 */ /* 0x002fe200000001ff */
[----:B--2---:R-:W-:-:S05]  /*0110*/  IADD3 R4, PT, PT, RZ, -R3, RZ ;  /* 0x80000003ff047210 */ /* 0x004fca0007ffe0ff */
[----:B------:R-:W-:-:S04]  /*0120*/  IMAD R9, R4, R7, RZ ;  /* 0x0000000704097224 */ /* 0x000fc800078e02ff */
[----:B------:R-:W-:-:S06]  /*0130*/  IMAD.HI.U32 R3, R3, R9, R2 ;  /* 0x0000000903037227 */ /* 0x000fcc00078e0002 */
[----:B------:R-:W-:Y:S02]  /*0140*/  IMAD.HI.U32 R4, R3, R8, RZ ;  /* 0x0000000803047227 */ /* 0x000fe400078e00ff */
[----:B------:R-:W1:Y:S03]  /*0150*/  LDC.64 R2, c[0x0][0x380] ;  /* 0x0000e000ff027b82 */ /* 0x000e660000000a00 */
[----:B------:R-:W-:-:S05]  /*0160*/  IADD3 R0, PT, PT, -R4, RZ, RZ ;  /* 0x000000ff04007210 */ /* 0x000fca0007ffe1ff */
[C---:B------:R-:W-:Y:S02]  /*0170*/  IMAD R0, R7.reuse, R0, R8 ;  /* 0x0000000007007224 */ /* 0x040fe400078e0208 */
[----:B------:R-:W2:Y:S03]  /*0180*/  LDC.64 R8, c[0x0][0x388] ;  /* 0x0000e200ff087b82 */ /* 0x000ea60000000a00 */
[----:B------:R-:W-:-:S13]  /*0190*/  ISETP.GT.U32.AND P2, PT, R7, R0, PT ;  /* 0x000000000700720c */ /* 0x000fda0003f44070 */
[----:B------:R-:W-:Y:S01]  /*01a0*/  @!P2 IMAD.IADD R0, R0, 0x1, -R7 ;  /* 0x000000010000a824 */ /* 0x000fe200078e0a07 */
[----:B------:R-:W-:Y:S02]  /*01b0*/  @!P2 IADD3 R4, PT, PT, R4, 0x1, RZ ;  /* 0x000000010404a810 */ /* 0x000fe40007ffe0ff */
[----:B------:R-:W-:Y:S02]  /*01c0*/  ISETP.NE.AND P2, PT, R5, RZ, PT ;  /* 0x000000ff0500720c */ /* 0x000fe40003f45270 */
[----:B------:R-:W-:Y:S02]  /*01d0*/  ISETP.GE.U32.AND P0, PT, R0, R7, PT ;  /* 0x000000070000720c */ /* 0x000fe40003f06070 */
[----:B------:R-:W-:-:S04]  /*01e0*/  LOP3.LUT R0, R6, R5, RZ, 0x3c, !PT ;  /* 0x0000000506007212 */ /* 0x000fc800078e3cff */
[----:B------:R-:W-:-:S07]  /*01f0*/  ISETP.GE.AND P1, PT, R0, RZ, PT ;  /* 0x000000ff0000720c */ /* 0x000fce0003f26270 */
[----:B------:R-:W-:-:S06]  /*0200*/  @P0 IADD3 R4, PT, PT, R4, 0x1, RZ ;  /* 0x0000000104040810 */ /* 0x000fcc0007ffe0ff */
[----:B------:R-:W-:Y:S02]  /*0210*/  @!P1 IADD3 R4, PT, PT, -R4, RZ, RZ ;  /* 0x000000ff04049210 */ /* 0x000fe40007ffe1ff */
[----:B------:R-:W-:-:S05]  /*0220*/  @!P2 LOP3.LUT R4, RZ, R5, RZ, 0x33, !PT ;  /* 0x00000005ff04a212 */ /* 0x000fca00078e33ff */
[C---:B------:R-:W-:Y:S02]  /*0230*/  IMAD R7, R4.reuse, R5, RZ ;  /* 0x0000000504077224 */ /* 0x040fe400078e02ff */
[----:B--2---:R-:W-:-:S04]  /*0240*/  IMAD.WIDE R8, R4, 0x4, R8 ;  /* 0x0000000404087825 */ /* 0x004fc800078e0208 */
[----:B-1----:R-:W-:Y:S02]  /*0250*/  IMAD.WIDE R2, R7, 0x4, R2 ;  /* 0x0000000407027825 */ /* 0x002fe400078e0202 */
[----:B0-----:R0:W5:Y:S04]  /*0260*/  LDG.E R7, desc[UR8][R8.64] ;  /* 0x0000000808077981 */ /* 0x001168000c1e1900 */
[----:B------:R0:W5:Y:S01]  /*0270*/  LDG.E R0, desc[UR8][R2.64] ;  /* 0x0000000802007981 */ /* 0x000162000c1e1900 */
[----:B------:R-:W-:-:S13]  /*0280*/  ISETP.GE.AND P0, PT, R5, 0x2, PT ;  /* 0x000000020500780c */ /* 0x000fda0003f06270 */
[----:B0-----:R-:W-:Y:S05]  /*0290*/  @!P0 BRA `(.L_x_0) ;  /* 0x0000000400588947 */ /* 0x001fea0003800000 */
[C---:B------:R-:W-:Y:S01]  /*02a0*/  IADD3 R4, PT, PT, R5.reuse, -0x2, RZ ;  /* 0xfffffffe05047810 */ /* 0x040fe20007ffe0ff */
[----:B------:R-:W-:Y:S01]  /*02b0*/  VIADD R8, R5, 0xffffffff ;  /* 0xffffffff05087836 */ /* 0x000fe20000000000 */
[----:B------:R-:W-:Y:S02]  /*02c0*/  MOV R9, 0x1 ;  /* 0x0000000100097802 */ /* 0x000fe40000000f00 */
[----:B------:R-:W-:Y:S02]  /*02d0*/  ISETP.GE.U32.AND P0, PT, R4, 0xf, PT ;  /* 0x0000000f0400780c */ /* 0x000fe40003f06070 */
[----:B------:R-:W-:-:S11]  /*02e0*/  LOP3.LUT R23, R8, 0xf, RZ, 0xc0, !PT ;  /* 0x0000000f08177812 */ /* 0x000fd600078ec0ff */
[----:B------:R-:W-:Y:S05]  /*02f0*/  @!P0 BRA `(.L_x_1) ;  /* 0x0000000000988947 */ /* 0x000fea0003800000 */
[----:B------:R-:W-:Y:S02]  /*0300*/  IADD3 R14, P0, PT, R2, 0x20, RZ ;  /* 0x00000020020e7810 */ /* 0x000fe40007f1e0ff */
[----:B------:R-:W-:Y:S02]  /*0310*/  LOP3.LUT R12, R8, 0xfffffff0, RZ, 0xc0, !PT ;  /* 0xfffffff0080c7812 */ /* 0x000fe400078ec0ff */
[----:B------:R-:W-:Y:S02]  /*0320*/  MOV R9, RZ ;  /* 0x000000ff00097202 */ /* 0x000fe40000000f00 */
[----:B------:R-:W-:Y:S02]  /*0330*/  IADD3 R12, PT, PT, -R12, RZ, RZ ;  /* 0x000000ff0c0c7210 */ /* 0x000fe40007ffe1ff */
[----:B------:R-:W-:-:S07]  /*0340*/  IADD3.X R15, PT, PT, RZ, R3, RZ, P0, !PT ;  /* 0x00000003ff0f7210 */ /* 0x000fce00007fe4ff */
.L_x_2:
[----:B------:R-:W-:Y:S01]  /*0350*/  IMAD.MOV.U32 R4, RZ, RZ, R14 ;  /* 0x000000ffff047224 */ /* 0x000fe200078e000e */
[----:B------:R-:W-:-:S05]  /*0360*/  MOV R5, R15 ;  /* 0x0000000f00057202 */ /* 0x000fca0000000f00 */
[----:B------:R-:W2:Y:S04]  /*0370*/  LDG.E R19, desc[UR8][R4.64+-0x1c] ;  /* 0xffffe40804137981 */ /* 0x000ea8000c1e1900 */
[----:B------:R-:W2:Y:S04]  /*0380*/  LDG.E R20, desc[UR8][R4.64+-0x18] ;  /* 0xffffe80804147981 */ /* 0x000ea8000c1e1900 */
[----:B------:R-:W3:Y:S04]  /*0390*/  LDG.E R21, desc[UR8][R4.64+-0x14] ;  /* 0xffffec0804157981 */ /* 0x000ee8000c1e1900 */
[----:B------:R-:W3:Y:S04]  /*03a0*/  LDG.E R22, desc[UR8][R4.64+-0x10] ;  /* 0xfffff00804167981 */ /* 0x000ee8000c1e1900 */
[----:B------:R-:W4:Y:S04]  /*03b0*/  LDG.E R25, desc[UR8][R4.64+-0xc] ;  /* 0xfffff40804197981 */ /* 0x000f28000c1e1900 */
        /* <DEDUP_REMOVED lines=8> */
[----:B------:R-:W4:Y:S01]  /*0440*/  LDG.E R10, desc[UR8][R4.64+0x18] ;  /* 0x00001808040a7981 */ /* 0x000f22000c1e1900 */
[----:B--2--5:R-:W-:-:S03]  /*0450*/  FMNMX3 R20, R0, R19, R20, !PT ;  /* 0x0000001300147276 */ /* 0x024fc60007800014 */
[----:B------:R-:W2:Y:S04]  /*0460*/  LDG.E R19, desc[UR8][R4.64+0x1c] ;  /* 0x00001c0804137981 */ /* 0x000ea8000c1e1900 */
[----:B------:R-:W2:Y:S01]  /*0470*/  LDG.E R0, desc[UR8][R4.64+0x20] ;  /* 0x0000200804007981 */ /* 0x000ea2000c1e1900 */
[----:B------:R-:W-:Y:S02]  /*0480*/  IADD3 R12, PT, PT, R12, 0x10, RZ ;  /* 0x000000100c0c7810 */ /* 0x000fe40007ffe0ff */
[----:B---3--:R-:W-:Y:S02]  /*0490*/  FMNMX3 R20, R20, R21, R22, !PT ;  /* 0x0000001514147276 */ /* 0x008fe40007800016 */
[----:B------:R-:W-:Y:S02]  /*04a0*/  ISETP.NE.AND P0, PT, R12, RZ, PT ;  /* 0x000000ff0c00720c */ /* 0x000fe40003f05270 */
[----:B------:R-:W-:-:S02]  /*04b0*/  IADD3 R9, PT, PT, R9, 0x10, RZ ;  /* 0x0000001009097810 */ /* 0x000fc40007ffe0ff */
[----:B----4-:R-:W-:-:S04]  /*04c0*/  FMNMX3 R20, R20, R25, R24, !PT ;  /* 0x0000001914147276 */ /* 0x010fc80007800018 */
[----:B------:R-:W-:-:S04]  /*04d0*/  FMNMX3 R17, R20, R17, R18, !PT ;  /* 0x0000001114117276 */ /* 0x000fc80007800012 */
[----:B------:R-:W-:-:S04]  /*04e0*/  FMNMX3 R15, R17, R16, R15, !PT ;  /* 0x00000010110f7276 */ /* 0x000fc8000780000f */
[----:B------:R-:W-:Y:S02]  /*04f0*/  FMNMX3 R11, R15, R14, R11, !PT ;  /* 0x0000000e0f0b7276 */ /* 0x000fe4000780000b */
[----:B------:R-:W-:-:S04]  /*0500*/  IADD3 R14, P1, PT, R4, 0x40, RZ ;  /* 0x00000040040e7810 */ /* 0x000fc80007f3e0ff */
[----:B------:R-:W-:Y:S02]  /*0510*/  IADD3.X R15, PT, PT, RZ, R5, RZ, P1, !PT ;  /* 0x00000005ff0f7210 */ /* 0x000fe40000ffe4ff */
[----:B------:R-:W-:-:S04]  /*0520*/  FMNMX3 R10, R11, R13, R10, !PT ;  /* 0x0000000d0b0a7276 */ /* 0x000fc8000780000a */
[----:B--2---:R-:W-:Y:S01]  /*0530*/  FMNMX3 R0, R10, R19, R0, !PT ;  /* 0x000000130a007276 */ /* 0x004fe20007800000 */
[----:B------:R-:W-:Y:S06]  /*0540*/  @P0 BRA `(.L_x_2) ;  /* 0xfffffffc00800947 */ /* 0x000fec000383ffff */
[----:B------:R-:W-:-:S07]  /*0550*/  VIADD R9, R9, 0x1 ;  /* 0x0000000109097836 */ /* 0x000fce0000000000 */
.L_x_1:
[----:B------:R-:W-:-:S13]  /*0560*/  ISETP.NE.AND P0, PT, R23, RZ, PT ;  /* 0x000000ff1700720c */ /* 0x000fda0003f05270 */
[----:B------:R-:W-:Y:S05]  /*0570*/  @!P0 BRA `(.L_x_0) ;  /* 0x0000000000a08947 */ /* 0x000fea0003800000 */
[----:B------:R-:W-:Y:S02]  /*0580*/  ISETP.GE.U32.AND P0, PT, R23, 0x8, PT ;  /* 0x000000081700780c */ /* 0x000fe40003f06070 */
[----:B------:R-:W-:-:S04]  /*0590*/  LOP3.LUT R18, R8, 0x7, RZ, 0xc0, !PT ;  /* 0x0000000708127812 */ /* 0x000fc800078ec0ff */
[----:B------:R-:W-:-:S07]  /*05a0*/  ISETP.NE.AND P1, PT, R18, RZ, PT ;  /* 0x000000ff1200720c */ /* 0x000fce0003f25270 */
[----:B------:R-:W-:Y:S06]  /*05b0*/  @!P0 BRA `(.L_x_3) ;  /* 0x0000000000388947 */ /* 0x000fec0003800000 */
[----:B------:R-:W-:-:S05]  /*05c0*/  IMAD.WIDE R4, R9, 0x4, R2 ;  /* 0x0000000409047825 */ /* 0x000fca00078e0202 */
[----:B------:R-:W2:Y:S04]  /*05d0*/  LDG.E R11, desc[UR8][R4.64] ;  /* 0x00000008040b7981 */ /* 0x000ea8000c1e1900 */
[----:B------:R-:W2:Y:S04]  /*05e0*/  LDG.E R10, desc[UR8][R4.64+0x4] ;  /* 0x00000408040a7981 */ /* 0x000ea8000c1e1900 */
[----:B------:R-:W3:Y:S04]  /*05f0*/  LDG.E R13, desc[UR8][R4.64+0x8] ;  /* 0x00000808040d7981 */ /* 0x000ee8000c1e1900 */
[----:B------:R-:W3:Y:S04]  /*0600*/  LDG.E R12, desc[UR8][R4.64+0xc] ;  /* 0x00000c08040c7981 */ /* 0x000ee8000c1e1900 */
[----:B------:R-:W4:Y:S04]  /*0610*/  LDG.E R15, desc[UR8][R4.64+0x10] ;  /* 0x00001008040f7981 */ /* 0x000f28000c1e1900 */
[----:B------:R-:W4:Y:S04]  /*0620*/  LDG.E R14, desc[UR8][R4.64+0x14] ;  /* 0x00001408040e7981 */ /* 0x000f28000c1e1900 */
[----:B------:R-:W4:Y:S04]  /*0630*/  LDG.E R17, desc[UR8][R4.64+0x18] ;  /* 0x0000180804117981 */ /* 0x000f28000c1e1900 */
[----:B------:R-:W4:Y:S01]  /*0640*/  LDG.E R16, desc[UR8][R4.64+0x1c] ;  /* 0x00001c0804107981 */ /* 0x000f22000c1e1900 */
[----:B------:R-:W-:-:S02]  /*0650*/  IADD3 R9, PT, PT, R9, 0x8, RZ ;  /* 0x0000000809097810 */ /* 0x000fc40007ffe0ff */
[----:B--2--5:R-:W-:-:S04]  /*0660*/  FMNMX3 R10, R0, R11, R10, !PT ;  /* 0x0000000b000a7276 */ /* 0x024fc8000780000a */
[----:B---3--:R-:W-:-:S04]  /*0670*/  FMNMX3 R10, R10, R13, R12, !PT ;  /* 0x0000000d0a0a7276 */ /* 0x008fc8000780000c */
[----:B----4-:R-:W-:-:S04]  /*0680*/  FMNMX3 R10, R10, R15, R14, !PT ;  /* 0x0000000f0a0a7276 */ /* 0x010fc8000780000e */
[----:B------:R-:W-:-:S07]  /*0690*/  FMNMX3 R0, R10, R17, R16, !PT ;  /* 0x000000110a007276 */ /* 0x000fce0007800010 */
.L_x_3:
        /* <DEDUP_REMOVED lines=9> */
[----:B------:R-:W3:Y:S01]  /*0730*/  LDG.E R12, desc[UR8][R4.64+0xc] ;  /* 0x00000c08040c7981 */ /* 0x000ee2000c1e1900 */
[----:B------:R-:W-:-:S02]  /*0740*/  IADD3 R9, PT, PT, R9, 0x4, RZ ;  /* 0x0000000409097810 */ /* 0x000fc40007ffe0ff */
[----:B--2--5:R-:W-:-:S04]  /*0750*/  FMNMX3 R0, R0, R11, R10, !PT ;  /* 0x0000000b00007276 */ /* 0x024fc8000780000a */
[----:B---3--:R-:W-:-:S07]  /*0760*/  FMNMX3 R0, R0, R13, R12, !PT ;  /* 0x0000000d00007276 */ /* 0x008fce000780000c */
.L_x_4:
[----:B------:R-:W-:Y:S05]  /*0770*/  @!P1 BRA `(.L_x_0) ;  /* 0x0000000000209947 */ /* 0x000fea0003800000 */
[----:B------:R-:W-:-:S07]  /*0780*/  IADD3 R8, PT, PT, -R8, RZ, RZ ;  /* 0x000000ff08087210 */ /* 0x000fce0007ffe1ff */
.L_x_5:
[----:B------:R-:W-:-:S06]  /*0790*/  IMAD.WIDE R4, R9, 0x4, R2 ;  /* 0x0000000409047825 */ /* 0x000fcc00078e0202 */
[----:B------:R-:W2:Y:S01]  /*07a0*/  LDG.E R5, desc[UR8][R4.64] ;  /* 0x0000000804057981 */ /* 0x000ea2000c1e1900 */
[----:B------:R-:W-:Y:S01]  /*07b0*/  IADD3 R8, PT, PT, R8, 0x1, RZ ;  /* 0x0000000108087810 */ /* 0x000fe20007ffe0ff */
[----:B------:R-:W-:-:S03]  /*07c0*/  VIADD R9, R9, 0x1 ;  /* 0x0000000109097836 */ /* 0x000fc60000000000 */
[----:B------:R-:W-:Y:S02]  /*07d0*/  ISETP.NE.AND P0, PT, R8, RZ, PT ;  /* 0x000000ff0800720c */ /* 0x000fe40003f05270 */
[----:B--2--5:R-:W-:-:S11]  /*07e0*/  FMNMX R0, R5, R0, !PT ;  /* 0x0000000005007209 */ /* 0x024fd60007800000 */
[----:B------:R-:W-:Y:S05]  /*07f0*/  @P0 BRA `(.L_x_5) ;  /* 0xfffffffc00e40947 */ /* 0x000fea000383ffff */
.L_x_0:
[----:B------:R-:W0:Y:S01]  /*0800*/  LDCU UR4, c[0x0][0x39c] ;  /* 0x00007380ff0477ac */ /* 0x000e220008000800 */
[----:B------:R-:W-:Y:S01]  /*0810*/  MOV R15, RZ ;  /* 0x000000ff000f7202 */ /* 0x000fe20000000f00 */
[----:B0-----:R-:W-:-:S09]  /*0820*/  UISETP.GE.AND UP0, UPT, UR4, 0x1, UPT ;  /* 0x000000010400788c */ /* 0x001fd2000bf06270 */
[----:B------:R-:W-:Y:S05]  /*0830*/  BRA.U !UP0, `(.L_x_6) ;  /* 0x0000000908fc7547 */ /* 0x000fea000b800000 */
[----:B------:R-:W-:Y:S01]  /*0840*/  UISETP.GE.U32.AND UP1, UPT, UR4, 0x8, UPT ;  /* 0x000000080400788c */ /* 0x000fe2000bf26070 */
[----:B------:R-:W-:Y:S01]  /*0850*/  HFMA2 R15, -RZ, RZ, 0, 0 ;  /* 0x00000000ff0f7431 */ /* 0x000fe200000001ff */
[----:B------:R-:W-:Y:S01]  /*0860*/  ULOP3.LUT UR5, UR4, 0x7, URZ, 0xc0, !UPT ;  /* 0x0000000704057892 */ /* 0x000fe2000f8ec0ff */
[----:B------:R-:W-:-:S03]  /*0870*/  MOV R11, RZ ;  /* 0x000000ff000b7202 */ /* 0x000fc60000000f00 */
[----:B------:R-:W-:-:S03]  /*0880*/  UISETP.NE.AND UP0, UPT, UR5, URZ, UPT ;  /* 0x000000ff0500728c */ /* 0x000fc6000bf05270 */
[----:B------:R-:W-:Y:S08]  /*0890*/  BRA.U !UP1, `(.L_x_7) ;  /* 0x0000000509747547 */ /* 0x000ff0000b800000 */
[----:B------:R-:W-:Y:S01]  /*08a0*/  ULOP3.LUT UR6, UR4, 0x7ffffff8, URZ, 0xc0, !UPT ;  /* 0x7ffffff804067892 */ /* 0x000fe2000f8ec0ff */
[----:B------:R-:W-:Y:S02]  /*08b0*/  IADD3 R4, P0, PT, R2, 0x10, RZ ;  /* 0x0000001002047810 */ /* 0x000fe40007f1e0ff */
[----:B------:R-:W-:Y:S01]  /*08c0*/  MOV R15, RZ ;  /* 0x000000ff000f7202 */ /* 0x000fe20000000f00 */
[----:B------:R-:W-:Y:S02]  /*08d0*/  UIADD3 UR7, UPT, UPT, -UR6, URZ, URZ ;  /* 0x000000ff06077290 */ /* 0x000fe4000fffe1ff */
[----:B------:R-:W-:Y:S01]  /*08e0*/  IMAD.X R5, RZ, RZ, R3, P0 ;  /* 0x000000ffff057224 */ /* 0x000fe200000e0603 */
[----:B------:R-:W-:-:S09]  /*08f0*/  MOV R11, UR6 ;  /* 0x00000006000b7c02 */ /* 0x000fd20008000f00 */
.L_x_8:
[----:B------:R-:W2:Y:S04]  /*0900*/  LDG.E R23, desc[UR8][R4.64+-0x10] ;  /* 0xfffff00804177981 */ /* 0x000ea8000c1e1900 */
[----:B------:R-:W3:Y:S04]  /*0910*/  LDG.E R27, desc[UR8][R4.64+-0xc] ;  /* 0xfffff408041b7981 */ /* 0x000ee8000c1e1900 */
[----:B------:R-:W4:Y:S04]  /*0920*/  LDG.E R29, desc[UR8][R4.64+-0x8] ;  /* 0xfffff808041d7981 */ /* 0x000f28000c1e1900 */
[----:B------:R-:W4:Y:S04]  /*0930*/  LDG.E R13, desc[UR8][R4.64+-0x4] ;  /* 0xfffffc08040d7981 */ /* 0x000f28000c1e1900 */
[----:B------:R-:W4:Y:S04]  /*0940*/  LDG.E R17, desc[UR8][R4.64+0x4] ;  /* 0x0000040804117981 */ /* 0x000f28000c1e1900 */
[----:B------:R-:W4:Y:S04]  /*0950*/  LDG.E R21, desc[UR8][R4.64] ;  /* 0x0000000804157981 */ /* 0x000f28000c1e1900 */
[----:B------:R-:W4:Y:S04]  /*0960*/  LDG.E R19, desc[UR8][R4.64+0x8] ;  /* 0x0000080804137981 */ /* 0x000f28000c1e1900 */
[----:B------:R0:W4:Y:S01]  /*0970*/  LDG.E R9, desc[UR8][R4.64+0xc] ;  /* 0x00000c0804097981 */ /* 0x000122000c1e1900 */
[----:B------:R-:W-:Y:S01]  /*0980*/  HFMA2 R10, -RZ, RZ, 0.96630859375, -0.0022525787353515625 ;  /* 0x3bbb989dff0a7431 */ /* 0x000fe200000001ff */
[----:B------:R-:W-:Y:S01]  /*0990*/  MOV R8, 0x437c0000 ;  /* 0x437c000000087802 */ /* 0x000fe20000000f00 */
[----:B------:R-:W-:-:S04]  /*09a0*/  UIADD3 UR7, UPT, UPT, UR7, 0x8, URZ ;  /* 0x0000000807077890 */ /* 0x000fc8000fffe0ff */
[----:B------:R-:W-:Y:S01]  /*09b0*/  UISETP.NE.AND UP1, UPT, UR7, URZ, UPT ;  /* 0x000000ff0700728c */ /* 0x000fe2000bf25270 */
[----:B0-----:R-:W-:-:S05]  /*09c0*/  IADD3 R4, P0, PT, R4, 0x20, RZ ;  /* 0x0000002004047810 */ /* 0x001fca0007f1e0ff */
[----:B------:R-:W-:Y:S02]  /*09d0*/  IMAD.X R5, RZ, RZ, R5, P0 ;  /* 0x000000ffff057224 */ /* 0x000fe400000e0605 */
[----:B--2--5:R-:W-:-:S04]  /*09e0*/  FADD R23, R23, -R0 ;  /* 0x8000000017177221 */ /* 0x024fc80000000000 */
[----:B------:R-:W-:-:S04]  /*09f0*/  FFMA.SAT R25, R23, R10, 0.5 ;  /* 0x3f00000017197423 */ /* 0x000fc8000000200a */
[----:B------:R-:W-:-:S04]  /*0a00*/  FFMA.RM R12, R25, R8, 12582913 ;  /* 0x4b400001190c7423 */ /* 0x000fc80000004008 */
[----:B------:R-:W-:-:S04]  /*0a10*/  FADD R14, R12, -12583039 ;  /* 0xcb40007f0c0e7421 */ /* 0x000fc80000000000 */
[----:B------:R-:W-:-:S04]  /*0a20*/  FFMA R14, R23, 1.4426950216293334961, -R14 ;  /* 0x3fb8aa3b170e7823 */ /* 0x000fc8000000080e */
[----:B------:R-:W-:Y:S01]  /*0a30*/  FFMA R16, R23, 1.925963033500011079e-08, R14 ;  /* 0x32a5706017107823 */ /* 0x000fe2000000000e */
[----:B---3--:R-:W-:-:S05]  /*0a40*/  FADD R25, R27, -R0 ;  /* 0x800000001b197221 */ /* 0x008fca0000000000 */
[----:B------:R-:W0:Y:S01]  /*0a50*/  MUFU.EX2 R16, R16 ;  /* 0x0000001000107308 */ /* 0x000e220000000800 */
[----:B------:R-:W-:Y:S01]  /*0a60*/  FFMA.SAT R23, R25, R10, 0.5 ;  /* 0x3f00000019177423 */ /* 0x000fe2000000200a */
[--C-:B----4-:R-:W-:Y:S01]  /*0a70*/  FADD R27, R29, -R0.reuse ;  /* 0x800000001d1b7221 */ /* 0x110fe20000000000 */
[----:B------:R-:W-:Y:S02]  /*0a80*/  SHF.L.U32 R14, R12, 0x17, RZ ;  /* 0x000000170c0e7819 */ /* 0x000fe400000006ff */
[----:B------:R-:W-:Y:S01]  /*0a90*/  FFMA.RM R12, R23, R8, 12582913 ;  /* 0x4b400001170c7423 */ /* 0x000fe20000004008 */
[----:B------:R-:W-:Y:S01]  /*0aa0*/  FFMA.SAT R29, R27, R10, 0.5 ;  /* 0x3f0000001b1d7423 */ /* 0x000fe2000000200a */
[----:B------:R-:W-:Y:S02]  /*0ab0*/  FADD R23, R13, -R0 ;  /* 0x800000000d177221 */ /* 0x000fe40000000000 */
[----:B------:R-:W-:Y:S01]  /*0ac0*/  FADD R18, R12, -12583039 ;  /* 0xcb40007f0c127421 */ /* 0x000fe20000000000 */
[----:B------:R-:W-:-:S03]  /*0ad0*/  FFMA.RM R13, R29, R8, 12582913 ;  /* 0x4b4000011d0d7423 */ /* 0x000fc60000004008 */
[----:B------:R-:W-:Y:S01]  /*0ae0*/  FFMA R18, R25, 1.4426950216293334961, -R18 ;  /* 0x3fb8aa3b19127823 */ /* 0x000fe20000000812 */
[----:B0-----:R-:W-:Y:S01]  /*0af0*/  FFMA R14, R14, R16, R15 ;  /* 0x000000100e0e7223 */ /* 0x001fe2000000000f */
[----:B------:R-:W-:Y:S01]  /*0b00*/  FFMA.SAT R15, R23, R10, 0.5 ;  /* 0x3f000000170f7423 */ /* 0x000fe2000000200a */
[----:B------:R-:W-:-:S03]  /*0b10*/  FADD R16, R13, -12583039 ;  /* 0xcb40007f0d107421 */ /* 0x000fc60000000000 */
[----:B------:R-:W-:Y:S01]  /*0b20*/  FFMA.RM R15, R15, R8, 12582913 ;  /* 0x4b4000010f0f7423 */ /* 0x000fe20000004008 */
[----:B------:R-:W-:Y:S01]  /*0b30*/  FFMA R26, R25, 1.925963033500011079e-08, R18 ;  /* 0x32a57060191a7823 */ /* 0x000fe20000000012 */
[----:B------:R-:W-:Y:S01]  /*0b40*/  FFMA R16, R27, 1.4426950216293334961, -R16 ;  /* 0x3fb8aa3b1b107823 */ /* 0x000fe20000000810 */
[--C-:B------:R-:W-:Y:S01]  /*0b50*/  FADD R25, R17, -R0.reuse ;  /* 0x8000000011197221 */ /* 0x100fe20000000000 */
[----:B------:R-:W-:Y:S01]  /*0b60*/  FADD R18, R15, -12583039 ;  /* 0xcb40007f0f127421 */ /* 0x000fe20000000000 */
[----:B------:R-:W-:Y:S01]  /*0b70*/  FADD R21, R21, -R0 ;  /* 0x8000000015157221 */ /* 0x000fe20000000000 */
[----:B------:R-:W-:Y:S01]  /*0b80*/  FFMA R20, R27, 1.925963033500011079e-08, R16 ;  /* 0x32a570601b147823 */ /* 0x000fe20000000010 */
[-C--:B------:R-:W-:Y:S01]  /*0b90*/  FFMA.SAT R27, R25, R10.reuse, 0.5 ;  /* 0x3f000000191b7423 */ /* 0x080fe2000000200a */
[----:B------:R-:W-:Y:S01]  /*0ba0*/  FFMA R18, R23, 1.4426950216293334961, -R18 ;  /* 0x3fb8aa3b17127823 */ /* 0x000fe20000000812 */
[----:B------:R-:W-:Y:S01]  /*0bb0*/  FADD R19, R19, -R0 ;  /* 0x8000000013137221 */ /* 0x000fe20000000000 */
[----:B------:R-:W-:-:S02]  /*0bc0*/  FFMA.SAT R29, R21, R10, 0.5 ;  /* 0x3f000000151d7423 */ /* 0x000fc4000000200a */
[----:B------:R-:W-:Y:S01]  /*0bd0*/  FFMA R24, R23, 1.925963033500011079e-08, R18 ;  /* 0x32a5706017187823 */ /* 0x000fe20000000012 */
[----:B------:R-:W-:Y:S01]  /*0be0*/  FFMA.RM R18, R27, R8, 12582913 ;  /* 0x4b4000011b127423 */ /* 0x000fe20000004008 */
[----:B------:R-:W-:Y:S01]  /*0bf0*/  FFMA.SAT R27, R19, R10, 0.5 ;  /* 0x3f000000131b7423 */ /* 0x000fe2000000200a */
[-C--:B------:R-:W-:Y:S01]  /*0c00*/  FFMA.RM R16, R29, R8.reuse, 12582913 ;  /* 0x4b4000011d107423 */ /* 0x080fe20000004008 */
[----:B------:R-:W-:Y:S02]  /*0c10*/  FADD R23, R9, -R0 ;  /* 0x8000000009177221 */ /* 0x000fe40000000000 */
[----:B------:R-:W-:Y:S01]  /*0c20*/  FFMA.RM R9, R27, R8, 12582913 ;  /* 0x4b4000011b097423 */ /* 0x000fe20000004008 */
[----:B------:R-:W-:Y:S01]  /*0c30*/  FADD R22, R16, -12583039 ;  /* 0xcb40007f10167421 */ /* 0x000fe20000000000 */
[----:B------:R0:W1:Y:S01]  /*0c40*/  MUFU.EX2 R17, R26 ;  /* 0x0000001a00117308 */ /* 0x0000620000000800 */
[----:B------:R-:W-:Y:S01]  /*0c50*/  FFMA.SAT R27, R23, R10, 0.5 ;  /* 0x3f000000171b7423 */ /* 0x000fe2000000200a */
[----:B------:R-:W-:Y:S01]  /*0c60*/  FADD R10, R9, -12583039 ;  /* 0xcb40007f090a7421 */ /* 0x000fe20000000000 */
[----:B------:R-:W-:Y:S01]  /*0c70*/  FFMA R22, R21, 1.4426950216293334961, -R22 ;  /* 0x3fb8aa3b15167823 */ /* 0x000fe20000000816 */
[----:B------:R-:W-:Y:S01]  /*0c80*/  FADD R28, R18, -12583039 ;  /* 0xcb40007f121c7421 */ /* 0x000fe20000000000 */
[----:B------:R-:W-:-:S03]  /*0c90*/  FFMA.RM R8, R27, R8, 12582913 ;  /* 0x4b4000011b087423 */ /* 0x000fc60000004008 */
[----:B------:R-:W2:Y:S01]  /*0ca0*/  MUFU.EX2 R20, R20 ;  /* 0x0000001400147308 */ /* 0x000ea20000000800 */
[----:B0-----:R-:W-:Y:S01]  /*0cb0*/  FFMA R26, R19, 1.4426950216293334961, -R10 ;  /* 0x3fb8aa3b131a7823 */ /* 0x001fe2000000080a */
[----:B------:R-:W-:Y:S01]  /*0cc0*/  FFMA R22, R21, 1.925963033500011079e-08, R22 ;  /* 0x32a5706015167823 */ /* 0x000fe20000000016 */
[----:B------:R-:W-:Y:S01]  /*0cd0*/  FFMA R28, R25, 1.4426950216293334961, -R28 ;  /* 0x3fb8aa3b191c7823 */ /* 0x000fe2000000081c */
[----:B------:R-:W-:Y:S01]  /*0ce0*/  SHF.L.U32 R27, R12, 0x17, RZ ;  /* 0x000000170c1b7819 */ /* 0x000fe200000006ff */
[----:B------:R-:W-:Y:S01]  /*0cf0*/  FFMA R12, R19, 1.925963033500011079e-08, R26 ;  /* 0x32a57060130c7823 */ /* 0x000fe2000000001a */
[----:B------:R-:W-:Y:S02]  /*0d00*/  FADD R26, R8, -12583039 ;  /* 0xcb40007f081a7421 */ /* 0x000fe40000000000 */
[----:B------:R0:W3:Y:S01]  /*0d10*/  MUFU.EX2 R21, R24 ;  /* 0x0000001800157308 */ /* 0x0000e20000000800 */
[----:B------:R-:W-:Y:S01]  /*0d20*/  FFMA R25, R25, 1.925963033500011079e-08, R28 ;  /* 0x32a5706019197823 */ /* 0x000fe2000000001c */
[----:B------:R-:W-:Y:S01]  /*0d30*/  FFMA R26, R23, 1.4426950216293334961, -R26 ;  /* 0x3fb8aa3b171a7823 */ /* 0x000fe2000000081a */
[----:B-1----:R-:W-:-:S05]  /*0d40*/  FFMA R17, R27, R17, R14 ;  /* 0x000000111b117223 */ /* 0x002fca000000000e */
[----:B------:R-:W1:Y:S01]  /*0d50*/  MUFU.EX2 R22, R22 ;  /* 0x0000001600167308 */ /* 0x000e620000000800 */
[----:B0-----:R-:W-:Y:S02]  /*0d60*/  IMAD.SHL.U32 R24, R13, 0x800000, RZ ;  /* 0x008000000d187824 */ /* 0x001fe400078e00ff */
[----:B------:R-:W-:Y:S01]  /*0d70*/  FFMA R26, R23, 1.925963033500011079e-08, R26 ;  /* 0x32a57060171a7823 */ /* 0x000fe2000000001a */
[----:B------:R-:W-:-:S04]  /*0d80*/  SHF.L.U32 R15, R15, 0x17, RZ ;  /* 0x000000170f0f7819 */ /* 0x000fc800000006ff */
[----:B------:R-:W0:Y:S01]  /*0d90*/  MUFU.EX2 R10, R25 ;  /* 0x00000019000a7308 */ /* 0x000e220000000800 */
[----:B--2---:R-:W-:Y:S01]  /*0da0*/  FFMA R20, R24, R20, R17 ;  /* 0x0000001418147223 */ /* 0x004fe20000000011 */
[----:B------:R-:W-:-:S06]  /*0db0*/  SHF.L.U32 R16, R16, 0x17, RZ ;  /* 0x0000001710107819 */ /* 0x000fcc00000006ff */
[----:B------:R-:W2:Y:S01]  /*0dc0*/  MUFU.EX2 R12, R12 ;  /* 0x0000000c000c7308 */ /* 0x000ea20000000800 */
[----:B---3--:R-:W-:Y:S01]  /*0dd0*/  FFMA R15, R15, R21, R20 ;  /* 0x000000150f0f7223 */ /* 0x008fe20000000014 */
[----:B------:R-:W-:-:S06]  /*0de0*/  SHF.L.U32 R18, R18, 0x17, RZ ;  /* 0x0000001712127819 */ /* 0x000fcc00000006ff */
[----:B------:R-:W3:Y:S01]  /*0df0*/  MUFU.EX2 R26, R26 ;  /* 0x0000001a001a7308 */ /* 0x000ee20000000800 */
[----:B-1----:R-:W-:Y:S01]  /*0e00*/  FFMA R15, R16, R22, R15 ;  /* 0x00000016100f7223 */ /* 0x002fe2000000000f */
[----:B------:R-:W-:-:S03]  /*0e10*/  SHF.L.U32 R14, R9, 0x17, RZ ;  /* 0x00000017090e7819 */ /* 0x000fc600000006ff */
[----:B0-----:R-:W-:Y:S01]  /*0e20*/  FFMA R15, R18, R10, R15 ;  /* 0x0000000a120f7223 */ /* 0x001fe2000000000f */
[----:B------:R-:W-:-:S03]  /*0e30*/  SHF.L.U32 R8, R8, 0x17, RZ ;  /* 0x0000001708087819 */ /* 0x000fc600000006ff */
[----:B--2---:R-:W-:-:S04]  /*0e40*/  FFMA R15, R14, R12, R15 ;  /* 0x0000000c0e0f7223 */ /* 0x004fc8000000000f */
[----:B---3--:R-:W-:Y:S01]  /*0e50*/  FFMA R15, R8, R26, R15 ;  /* 0x0000001a080f7223 */ /* 0x008fe2000000000f */
[----:B------:R-:W-:Y:S06]  /*0e60*/  BRA.U UP1, `(.L_x_8) ;  /* 0xfffffff901a47547 */ /* 0x000fec000b83ffff */
.L_x_7:
[----:B------:R-:W-:Y:S05]  /*0e70*/  BRA.U !UP0, `(.L_x_6) ;  /* 0x00000005086c7547 */ /* 0x000fea000b800000 */
[----:B------:R-:W-:Y:S02]  /*0e80*/  UISETP.GE.U32.AND UP0, UPT, UR5, 0x4, UPT ;  /* 0x000000040500788c */ /* 0x000fe4000bf06070 */
[----:B------:R-:W-:-:S04]  /*0e90*/  ULOP3.LUT UR6, UR4, 0x3, URZ, 0xc0, !UPT ;  /* 0x0000000304067892 */ /* 0x000fc8000f8ec0ff */
[----:B------:R-:W-:-:S03]  /*0ea0*/  UISETP.NE.AND UP1, UPT, UR6, URZ, UPT ;  /* 0x000000ff0600728c */ /* 0x000fc6000bf25270 */
[----:B------:R-:W-:Y:S08]  /*0eb0*/  BRA.U !UP0, `(.L_x_9) ;  /* 0x0000000108b07547 */ /* 0x000ff0000b800000 */
[----:B------:R-:W-:-:S05]  /*0ec0*/  IMAD.WIDE.U32 R12, R11, 0x4, R2 ;  /* 0x000000040b0c7825 */ /* 0x000fca00078e0002 */
[----:B------:R-:W2:Y:S04]  /*0ed0*/  LDG.E R5, desc[UR8][R12.64] ;  /* 0x000000080c057981 */ /* 0x000ea8000c1e1900 */
[----:B------:R-:W3:Y:S04]  /*0ee0*/  LDG.E R9, desc[UR8][R12.64+0x4] ;  /* 0x000004080c097981 */ /* 0x000ee8000c1e1900 */
[----:B------:R-:W4:Y:S04]  /*0ef0*/  LDG.E R19, desc[UR8][R12.64+0x8] ;  /* 0x000008080c137981 */ /* 0x000f28000c1e1900 */
[----:B------:R-:W4:Y:S01]  /*0f00*/  LDG.E R23, desc[UR8][R12.64+0xc] ;  /* 0x00000c080c177981 */ /* 0x000f22000c1e1900 */
[----:B------:R-:W-:Y:S01]  /*0f10*/  HFMA2 R16, -RZ, RZ, 0.96630859375, -0.0022525787353515625 ;  /* 0x3bbb989dff107431 */ /* 0x000fe200000001ff */
[----:B------:R-:W-:-:S02]  /*0f20*/  MOV R8, 0x437c0000 ;  /* 0x437c000000087802 */ /* 0x000fc40000000f00 */
[----:B------:R-:W-:Y:S01]  /*0f30*/  IADD3 R11, PT, PT, R11, 0x4, RZ ;  /* 0x000000040b0b7810 */ /* 0x000fe20007ffe0ff */
[----:B--2--5:R-:W-:-:S04]  /*0f40*/  FADD R10, R5, -R0 ;  /* 0x80000000050a7221 */ /* 0x024fc80000000000 */
[----:B------:R-:W-:Y:S01]  /*0f50*/  FFMA.SAT R5, R10, R16, 0.5 ;  /* 0x3f0000000a057423 */ /* 0x000fe20000002010 */
[----:B---3--:R-:W-:-:S03]  /*0f60*/  FADD R14, R9, -R0 ;  /* 0x80000000090e7221 */ /* 0x008fc60000000000 */
[----:B------:R-:W-:Y:S01]  /*0f70*/  FFMA.RM R4, R5, R8, 12582913 ;  /* 0x4b40000105047423 */ /* 0x000fe20000004008 */
[----:B------:R-:W-:Y:S01]  /*0f80*/  FFMA.SAT R5, R14, R16, 0.5 ;  /* 0x3f0000000e057423 */ /* 0x000fe20000002010 */
[--C-:B----4-:R-:W-:Y:S02]  /*0f90*/  FADD R9, R19, -R0.reuse ;  /* 0x8000000013097221 */ /* 0x110fe40000000000 */
[----:B------:R-:W-:Y:S01]  /*0fa0*/  FADD R17, R4, -12583039 ;  /* 0xcb40007f04117421 */ /* 0x000fe20000000000 */
[----:B------:R-:W-:Y:S01]  /*0fb0*/  FFMA.RM R5, R5, R8, 12582913 ;  /* 0x4b40000105057423 */ /* 0x000fe20000004008 */
[----:B------:R-:W-:Y:S01]  /*0fc0*/  FFMA.SAT R21, R9, R16, 0.5 ;  /* 0x3f00000009157423 */ /* 0x000fe20000002010 */
[----:B------:R-:W-:Y:S01]  /*0fd0*/  FADD R13, R23, -R0 ;  /* 0x80000000170d7221 */ /* 0x000fe20000000000 */
[----:B------:R-:W-:Y:S01]  /*0fe0*/  FFMA R17, R10, 1.4426950216293334961, -R17 ;  /* 0x3fb8aa3b0a117823 */ /* 0x000fe20000000811 */
[----:B------:R-:W-:Y:S01]  /*0ff0*/  FADD R19, R5, -12583039 ;  /* 0xcb40007f05137421 */ /* 0x000fe20000000000 */
[----:B------:R-:W-:-:S02]  /*1000*/  SHF.L.U32 R4, R4, 0x17, RZ ;  /* 0x0000001704047819 */ /* 0x000fc400000006ff */
[----:B------:R-:W-:Y:S01]  /*1010*/  FFMA R12, R10, 1.925963033500011079e-08, R17 ;  /* 0x32a570600a0c7823 */ /* 0x000fe20000000011 */
[----:B------:R-:W-:Y:S01]  /*1020*/  FFMA.RM R10, R21, R8, 12582913 ;  /* 0x4b400001150a7423 */ /* 0x000fe20000004008 */
[----:B------:R-:W-:Y:S01]  /*1030*/  FFMA.SAT R17, R13, R16, 0.5 ;  /* 0x3f0000000d117423 */ /* 0x000fe20000002010 */
[----:B------:R-:W-:Y:S01]  /*1040*/  FFMA R19, R14, 1.4426950216293334961, -R19 ;  /* 0x3fb8aa3b0e137823 */ /* 0x000fe20000000813 */
[----:B------:R-:W-:Y:S01]  /*1050*/  SHF.L.U32 R5, R5, 0x17, RZ ;  /* 0x0000001705057819 */ /* 0x000fe200000006ff */
[----:B------:R-:W-:Y:S01]  /*1060*/  FADD R16, R10, -12583039 ;  /* 0xcb40007f0a107421 */ /* 0x000fe20000000000 */
[----:B------:R-:W-:Y:S01]  /*1070*/  FFMA.RM R17, R17, R8, 12582913 ;  /* 0x4b40000111117423 */ /* 0x000fe20000004008 */
[----:B------:R-:W-:Y:S01]  /*1080*/  FFMA R19, R14, 1.925963033500011079e-08, R19 ;  /* 0x32a570600e137823 */ /* 0x000fe20000000013 */
[----:B------:R-:W0:Y:S01]  /*1090*/  MUFU.EX2 R12, R12 ;  /* 0x0000000c000c7308 */ /* 0x000e220000000800 */
[----:B------:R-:W-:Y:S01]  /*10a0*/  FFMA R16, R9, 1.4426950216293334961, -R16 ;  /* 0x3fb8aa3b09107823 */ /* 0x000fe20000000810 */
[----:B------:R-:W-:-:S03]  /*10b0*/  FADD R8, R17, -12583039 ;  /* 0xcb40007f11087421 */ /* 0x000fc60000000000 */
[----:B------:R-:W-:Y:S01]  /*10c0*/  FFMA R16, R9, 1.925963033500011079e-08, R16 ;  /* 0x32a5706009107823 */ /* 0x000fe20000000010 */
[C---:B------:R-:W-:Y:S01]  /*10d0*/  FFMA R8, R13.reuse, 1.4426950216293334961, -R8 ;  /* 0x3fb8aa3b0d087823 */ /* 0x040fe20000000808 */
[----:B------:R-:W-:Y:S01]  /*10e0*/  SHF.L.U32 R9, R10, 0x17, RZ ;  /* 0x000000170a097819 */ /* 0x000fe200000006ff */
[----:B------:R-:W1:Y:S02]  /*10f0*/  MUFU.EX2 R19, R19 ;  /* 0x0000001300137308 */ /* 0x000e640000000800 */
[----:B------:R-:W-:-:S06]  /*1100*/  FFMA R8, R13, 1.925963033500011079e-08, R8 ;  /* 0x32a570600d087823 */ /* 0x000fcc0000000008 */
[----:B------:R-:W2:Y:S01]  /*1110*/  MUFU.EX2 R16, R16 ;  /* 0x0000001000107308 */ /* 0x000ea20000000800 */
[----:B0-----:R-:W-:Y:S01]  /*1120*/  FFMA R4, R4, R12, R15 ;  /* 0x0000000c04047223 */ /* 0x001fe2000000000f */
[----:B------:R-:W-:-:S06]  /*1130*/  IMAD.SHL.U32 R15, R17, 0x800000, RZ ;  /* 0x00800000110f7824 */ /* 0x000fcc00078e00ff */
[----:B------:R-:W0:Y:S01]  /*1140*/  MUFU.EX2 R8, R8 ;  /* 0x0000000800087308 */ /* 0x000e220000000800 */
[----:B-1----:R-:W-:-:S04]  /*1150*/  FFMA R4, R5, R19, R4 ;  /* 0x0000001305047223 */ /* 0x002fc80000000004 */
[----:B--2---:R-:W-:-:S04]  /*1160*/  FFMA R4, R9, R16, R4 ;  /* 0x0000001009047223 */ /* 0x004fc80000000004 */
[----:B0-----:R-:W-:-:S07]  /*1170*/  FFMA R15, R15, R8, R4 ;  /* 0x000000080f0f7223 */ /* 0x001fce0000000004 */
.L_x_9:
[----:B------:R-:W-:Y:S05]  /*1180*/  BRA.U !UP1, `(.L_x_6) ;  /* 0x0000000109a87547 */ /* 0x000fea000b800000 */
[----:B------:R-:W-:Y:S02]  /*1190*/  UISETP.NE.AND UP0, UPT, UR6, 0x1, UPT ;  /* 0x000000010600788c */ /* 0x000fe4000bf05270 */
[----:B------:R-:W-:-:S04]  /*11a0*/  ULOP3.LUT UR4, UR4, 0x1, URZ, 0xc0, !UPT ;  /* 0x0000000104047892 */ /* 0x000fc8000f8ec0ff */
[----:B------:R-:W-:-:S03]  /*11b0*/  UISETP.NE.U32.AND UP1, UPT, UR4, 0x1, UPT ;  /* 0x000000010400788c */ /* 0x000fc6000bf25070 */
[----:B------:R-:W-:Y:S08]  /*11c0*/  BRA.U !UP0, `(.L_x_10) ;  /* 0x0000000108607547 */ /* 0x000ff0000b800000 */
[----:B------:R-:W-:-:S05]  /*11d0*/  IMAD.WIDE.U32 R4, R11, 0x4, R2 ;  /* 0x000000040b047825 */ /* 0x000fca00078e0002 */
[----:B------:R-:W2:Y:S04]  /*11e0*/  LDG.E R9, desc[UR8][R4.64] ;  /* 0x0000000804097981 */ /* 0x000ea8000c1e1900 */
[----:B------:R-:W3:Y:S01]  /*11f0*/  LDG.E R17, desc[UR8][R4.64+0x4] ;  /* 0x0000040804117981 */ /* 0x000ee2000c1e1900 */
[----:B------:R-:W-:Y:S01]  /*1200*/  HFMA2 R8, -RZ, RZ, 0.96630859375, -0.0022525787353515625 ;  /* 0x3bbb989dff087431 */ /* 0x000fe200000001ff */
[----:B------:R-:W-:Y:S01]  /*1210*/  MOV R13, 0x437c0000 ;  /* 0x437c0000000d7802 */ /* 0x000fe20000000f00 */
[----:B------:R-:W-:Y:S02]  /*1220*/  VIADD R11, R11, 0x2 ;  /* 0x000000020b0b7836 */ /* 0x000fe40000000000 */
[----:B--2--5:R-:W-:-:S04]  /*1230*/  FADD R9, R9, -R0 ;  /* 0x8000000009097221 */ /* 0x024fc80000000000 */
[----:B------:R-:W-:Y:S01]  /*1240*/  FFMA.SAT R10, R9, R8, 0.5 ;  /* 0x3f000000090a7423 */ /* 0x000fe20000002008 */
[----:B---3--:R-:W-:-:S03]  /*1250*/  FADD R17, R17, -R0 ;  /* 0x8000000011117221 */ /* 0x008fc60000000000 */
[----:B------:R-:W-:Y:S01]  /*1260*/  FFMA.RM R10, R10, R13, 12582913 ;  /* 0x4b4000010a0a7423 */ /* 0x000fe2000000400d */
[----:B------:R-:W-:-:S03]  /*1270*/  FFMA.SAT R12, R17, R8, 0.5 ;  /* 0x3f000000110c7423 */ /* 0x000fc60000002008 */
[----:B------:R-:W-:Y:S01]  /*1280*/  FADD R8, R10, -12583039 ;  /* 0xcb40007f0a087421 */ /* 0x000fe20000000000 */
[----:B------:R-:W-:Y:S01]  /*1290*/  FFMA.RM R12, R12, R13, 12582913 ;  /* 0x4b4000010c0c7423 */ /* 0x000fe2000000400d */
[----:B------:R-:W-:Y:S02]  /*12a0*/  SHF.L.U32 R10, R10, 0x17, RZ ;  /* 0x000000170a0a7819 */ /* 0x000fe400000006ff */
[C---:B------:R-:W-:Y:S01]  /*12b0*/  FFMA R8, R9.reuse, 1.4426950216293334961, -R8 ;  /* 0x3fb8aa3b09087823 */ /* 0x040fe20000000808 */
[C---:B------:R-:W-:Y:S01]  /*12c0*/  FADD R4, R12.reuse, -12583039 ;  /* 0xcb40007f0c047421 */ /* 0x040fe20000000000 */
[----:B------:R-:W-:Y:S02]  /*12d0*/  SHF.L.U32 R5, R12, 0x17, RZ ;  /* 0x000000170c057819 */ /* 0x000fe400000006ff */
[----:B------:R-:W-:Y:S01]  /*12e0*/  FFMA R8, R9, 1.925963033500011079e-08, R8 ;  /* 0x32a5706009087823 */ /* 0x000fe20000000008 */
[----:B------:R-:W-:-:S04]  /*12f0*/  FFMA R4, R17, 1.4426950216293334961, -R4 ;  /* 0x3fb8aa3b11047823 */ /* 0x000fc80000000804 */
[----:B------:R-:W-:Y:S01]  /*1300*/  FFMA R4, R17, 1.925963033500011079e-08, R4 ;  /* 0x32a5706011047823 */ /* 0x000fe20000000004 */
[----:B------:R-:W0:Y:S08]  /*1310*/  MUFU.EX2 R8, R8 ;  /* 0x0000000800087308 */ /* 0x000e300000000800 */
[----:B------:R-:W1:Y:S01]  /*1320*/  MUFU.EX2 R4, R4 ;  /* 0x0000000400047308 */ /* 0x000e620000000800 */
[----:B0-----:R-:W-:-:S04]  /*1330*/  FFMA R10, R10, R8, R15 ;  /* 0x000000080a0a7223 */ /* 0x001fc8000000000f */
[----:B-1----:R-:W-:-:S07]  /*1340*/  FFMA R15, R5, R4, R10 ;  /* 0x00000004050f7223 */ /* 0x002fce000000000a */
.L_x_10:
[----:B------:R-:W-:Y:S05]  /*1350*/  BRA.U UP1, `(.L_x_6) ;  /* 0x0000000101347547 */ /* 0x000fea000b800000 */
[----:B------:R-:W-:-:S06]  /*1360*/  IMAD.WIDE.U32 R2, R11, 0x4, R2 ;  /* 0x000000040b027825 */ /* 0x000fcc00078e0002 */
[----:B------:R-:W2:Y:S01]  /*1370*/  LDG.E R3, desc[UR8][R2.64] ;  /* 0x0000000802037981 */ /* 0x000ea2000c1e1900 */
[----:B------:R-:W-:Y:S01]  /*1380*/  HFMA2 R5, -RZ, RZ, 0.96630859375, -0.0022525787353515625 ;  /* 0x3bbb989dff057431 */ /* 0x000fe200000001ff */
[----:B------:R-:W-:Y:S01]  /*1390*/  MOV R8, 0x437c0000 ;  /* 0x437c000000087802 */ /* 0x000fe20000000f00 */
[----:B--2--5:R-:W-:-:S04]  /*13a0*/  FADD R4, R3, -R0 ;  /* 0x8000000003047221 */ /* 0x024fc80000000000 */
[----:B------:R-:W-:-:S04]  /*13b0*/  FFMA.SAT R5, R4, R5, 0.5 ;  /* 0x3f00000004057423 */ /* 0x000fc80000002005 */
[----:B------:R-:W-:-:S04]  /*13c0*/  FFMA.RM R5, R5, R8, 12582913 ;  /* 0x4b40000105057423 */ /* 0x000fc80000004008 */
[----:B------:R-:W-:-:S04]  /*13d0*/  FADD R9, R5, -12583039 ;  /* 0xcb40007f05097421 */ /* 0x000fc80000000000 */
[----:B------:R-:W-:-:S04]  /*13e0*/  FFMA R9, R4, 1.4426950216293334961, -R9 ;  /* 0x3fb8aa3b04097823 */ /* 0x000fc80000000809 */
[----:B------:R-:W-:Y:S01]  /*13f0*/  FFMA R9, R4, 1.925963033500011079e-08, R9 ;  /* 0x32a5706004097823 */ /* 0x000fe20000000009 */
[----:B------:R-:W-:-:S05]  /*1400*/  SHF.L.U32 R4, R5, 0x17, RZ ;  /* 0x0000001705047819 */ /* 0x000fca00000006ff */
[----:B------:R-:W0:Y:S02]  /*1410*/  MUFU.EX2 R9, R9 ;  /* 0x0000000900097308 */ /* 0x000e240000000800 */
[----:B0-----:R-:W-:-:S07]  /*1420*/  FFMA R15, R4, R9, R15 ;  /* 0x00000009040f7223 */ /* 0x001fce000000000f */
.L_x_6:
[----:B------:R-:W0:Y:S02]  /*1430*/  LDC.64 R2, c[0x0][0x380] ;  /* 0x0000e000ff027b82 */ /* 0x000e240000000a00 */
[----:B0-----:R-:W-:-:S06]  /*1440*/  IMAD.WIDE R2, R6, 0x4, R2 ;  /* 0x0000000406027825 */ /* 0x001fcc00078e0202 */
[----:B------:R-:W2:Y:S01]  /*1450*/  LDG.E R3, desc[UR8][R2.64] ;  /* 0x0000000802037981 */ /* 0x000ea2000c1e1900 */
[----:B------:R-:W-:Y:S01]  /*1460*/  MOV R5, 0x3bbb989d ;  /* 0x3bbb989d00057802 */ /* 0x000fe20000000f00 */
[----:B------:R-:W0:Y:S01]  /*1470*/  MUFU.RCP R8, R15 ;  /* 0x0000000f00087308 */ /* 0x000e220000001000 */
[----:B------:R-:W-:Y:S01]  /*1480*/  MOV R9, 0x437c0000 ;  /* 0x437c000000097802 */ /* 0x000fe20000000f00 */
[----:B------:R-:W-:Y:S01]  /*1490*/  BSSY.RECONVERGENT B0, `(.L_x_11) ;  /* 0x0000015000007945 */ /* 0x000fe20003800200 */
[----:B--2--5:R-:W-:Y:S01]  /*14a0*/  FADD R0, R3, -R0 ;  /* 0x8000000003007221 */ /* 0x024fe20000000000 */
[----:B0-----:R-:W-:-:S03]  /*14b0*/  FFMA R3, R8, -R15, 1 ;  /* 0x3f80000008037423 */ /* 0x001fc6000000080f */
[----:B------:R-:W-:Y:S01]  /*14c0*/  FFMA.SAT R4, R0, R5, 0.5 ;  /* 0x3f00000000047423 */ /* 0x000fe20000002005 */
[----:B------:R-:W-:-:S03]  /*14d0*/  FFMA R3, R8, R3, R8 ;  /* 0x0000000308037223 */ /* 0x000fc60000000008 */
[----:B------:R-:W-:-:S04]  /*14e0*/  FFMA.RM R4, R4, R9, 12582913 ;  /* 0x4b40000104047423 */ /* 0x000fc80000004009 */
[----:B------:R-:W-:-:S04]  /*14f0*/  FADD R5, R4, -12583039 ;  /* 0xcb40007f04057421 */ /* 0x000fc80000000000 */
[----:B------:R-:W-:-:S04]  /*1500*/  FFMA R5, R0, 1.4426950216293334961, -R5 ;  /* 0x3fb8aa3b00057823 */ /* 0x000fc80000000805 */
[----:B------:R-:W-:Y:S01]  /*1510*/  FFMA R5, R0, 1.925963033500011079e-08, R5 ;  /* 0x32a5706000057823 */ /* 0x000fe20000000005 */
[----:B------:R-:W-:-:S05]  /*1520*/  IMAD.SHL.U32 R0, R4, 0x800000, RZ ;  /* 0x0080000004007824 */ /* 0x000fca00078e00ff */
[----:B------:R-:W0:Y:S02]  /*1530*/  MUFU.EX2 R5, R5 ;  /* 0x0000000500057308 */ /* 0x000e240000000800 */
[----:B0-----:R-:W-:-:S06]  /*1540*/  FMUL R0, R0, R5 ;  /* 0x0000000500007220 */ /* 0x001fcc0000400000 */
[----:B------:R-:W0:Y:S01]  /*1550*/  FCHK P0, R0, R15 ;  /* 0x0000000f00007302 */ /* 0x000e220000000000 */
[----:B------:R-:W-:-:S04]  /*1560*/  FFMA R2, R0, R3, RZ ;  /* 0x0000000300027223 */ /* 0x000fc800000000ff */
[----:B------:R-:W-:-:S04]  /*1570*/  FFMA R4, R2, -R15, R0 ;  /* 0x8000000f02047223 */ /* 0x000fc80000000000 */
[----:B------:R-:W-:Y:S01]  /*1580*/  FFMA R4, R3, R4, R2 ;  /* 0x0000000403047223 */ /* 0x000fe20000000002 */
[----:B0-----:R-:W-:Y:S06]  /*1590*/  @!P0 BRA `(.L_x_12) ;  /* 0x0000000000108947 */ /* 0x001fec0003800000 */
[----:B------:R-:W-:Y:S02]  /*15a0*/  MOV R3, R15 ;  /* 0x0000000f00037202 */ /* 0x000fe40000000f00 */
[----:B------:R-:W-:-:S07]  /*15b0*/  MOV R2, 0x15d0 ;  /* 0x000015d000027802 */ /* 0x000fce0000000f00 */
[----:B------:R-:W-:Y:S05]  /*15c0*/  CALL.REL.NOINC `($__internal_0_$__cuda_sm3x_div_rn_noftz_f32_slowpath) ;  /* 0x0000000000c47944 */ /* 0x000fea0003c00000 */
[----:B------:R-:W-:-:S07]  /*15d0*/  MOV R4, R0 ;  /* 0x0000000000047202 */ /* 0x000fce0000000f00 */
.L_x_12:
[----:B------:R-:W-:Y:S05]  /*15e0*/  BSYNC.RECONVERGENT B0 ;  /* 0x0000000000007941 */ /* 0x000fea0003800200 */
.L_x_11:
[----:B------:R-:W0:Y:S01]  /*15f0*/  LDC R10, c[0x0][0x39c] ;  /* 0x0000e700ff0a7b82 */ /* 0x000e220000000800 */
[----:B------:R-:W-:Y:S01]  /*1600*/  IABS R8, R6 ;  /* 0x0000000600087213 */ /* 0x000fe20000000000 */
[----:B------:R-:W1:Y:S01]  /*1610*/  LDCU UR4, c[0x0][0x398] ;  /* 0x00007300ff0477ac */ /* 0x000e620008000800 */
[----:B------:R-:W-:Y:S01]  /*1620*/  ISETP.GE.AND P1, PT, R6, RZ, PT ;  /* 0x000000ff0600720c */ /* 0x000fe20003f26270 */
[----:B------:R-:W-:Y:S01]  /*1630*/  BSSY.RECONVERGENT B0, `(.L_x_13) ;  /* 0x0000028000007945 */ /* 0x000fe20003800200 */
[----:B0-----:R-:W-:Y:S02]  /*1640*/  IABS R0, R10 ;  /* 0x0000000a00007213 */ /* 0x001fe40000000000 */
[----:B------:R-:W-:Y:S02]  /*1650*/  ISETP.NE.AND P2, PT, R10, RZ, PT ;  /* 0x000000ff0a00720c */ /* 0x000fe40003f45270 */
[----:B------:R-:W0:Y:S08]  /*1660*/  I2F.RP R5, R0 ;  /* 0x0000000000057306 */ /* 0x000e300000209400 */
[----:B0-----:R-:W0:Y:S02]  /*1670*/  MUFU.RCP R5, R5 ;  /* 0x0000000500057308 */ /* 0x001e240000001000 */
[----:B0-----:R-:W-:-:S06]  /*1680*/  IADD3 R2, PT, PT, R5, 0xffffffe, RZ ;  /* 0x0ffffffe05027810 */ /* 0x001fcc0007ffe0ff */
[----:B------:R0:W2:Y:S02]  /*1690*/  F2I.FTZ.U32.TRUNC.NTZ R3, R2 ;  /* 0x0000000200037305 */ /* 0x0000a4000021f000 */
[----:B0-----:R-:W-:Y:S01]  /*16a0*/  HFMA2 R2, -RZ, RZ, 0, 0 ;  /* 0x00000000ff027431 */ /* 0x001fe200000001ff */
[----:B--2---:R-:W-:-:S05]  /*16b0*/  IADD3 R9, PT, PT, RZ, -R3, RZ ;  /* 0x80000003ff097210 */ /* 0x004fca0007ffe0ff */
[----:B------:R-:W-:-:S04]  /*16c0*/  IMAD R9, R9, R0, RZ ;  /* 0x0000000009097224 */ /* 0x000fc800078e02ff */
[----:B------:R-:W-:-:S04]  /*16d0*/  IMAD.HI.U32 R9, R3, R9, R2 ;  /* 0x0000000903097227 */ /* 0x000fc800078e0002 */
[----:B------:R-:W-:-:S04]  /*16e0*/  IMAD.MOV.U32 R3, RZ, RZ, R8 ;  /* 0x000000ffff037224 */ /* 0x000fc800078e0008 */
[----:B------:R-:W-:-:S05]  /*16f0*/  IMAD.HI.U32 R9, R9, R3, RZ ;  /* 0x0000000309097227 */ /* 0x000fca00078e00ff */
[----:B------:R-:W-:-:S05]  /*1700*/  IADD3 R9, PT, PT, -R9, RZ, RZ ;  /* 0x000000ff09097210 */ /* 0x000fca0007ffe1ff */
[----:B------:R-:W-:Y:S01]  /*1710*/  IMAD R3, R0, R9, R3 ;  /* 0x0000000900037224 */ /* 0x000fe200078e0203 */
[----:B-1----:R-:W-:-:S04]  /*1720*/  I2FP.F32.S32 R9, UR4 ;  /* 0x0000000400097c45 */ /* 0x002fc80008201400 */
[----:B------:R-:W-:Y:S01]  /*1730*/  ISETP.GT.U32.AND P0, PT, R0, R3, PT ;  /* 0x000000030000720c */ /* 0x000fe20003f04070 */
[----:B------:R-:W0:-:S12]  /*1740*/  MUFU.RCP R8, R9 ;  /* 0x0000000900087308 */ /* 0x000e180000001000 */
[----:B------:R-:W-:-:S04]  /*1750*/  @!P0 IADD3 R3, PT, PT, R3, -R0, RZ ;  /* 0x8000000003038210 */ /* 0x000fc80007ffe0ff */
[----:B------:R-:W-:-:S13]  /*1760*/  ISETP.GT.U32.AND P0, PT, R0, R3, PT ;  /* 0x000000030000720c */ /* 0x000fda0003f04070 */
[----:B------:R-:W-:-:S04]  /*1770*/  @!P0 IADD3 R3, PT, PT, R3, -R0, RZ ;  /* 0x8000000003038210 */ /* 0x000fc80007ffe0ff */
[----:B------:R-:W-:Y:S02]  /*1780*/  MOV R0, R3 ;  /* 0x0000000300007202 */ /* 0x000fe40000000f00 */
[----:B------:R-:W1:Y:S02]  /*1790*/  LDC.64 R2, c[0x0][0x390] ;  /* 0x0000e400ff027b82 */ /* 0x000e640000000a00 */
[----:B------:R-:W-:Y:S02]  /*17a0*/  @!P1 IADD3 R0, PT, PT, -R0, RZ, RZ ;  /* 0x000000ff00009210 */ /* 0x000fe40007ffe1ff */
[----:B------:R-:W-:-:S04]  /*17b0*/  @!P2 LOP3.LUT R0, RZ, R10, RZ, 0x33, !PT ;  /* 0x0000000aff00a212 */ /* 0x000fc800078e33ff */
[----:B------:R-:W-:Y:S01]  /*17c0*/  ISETP.NE.AND P0, PT, R0, R7, PT ;  /* 0x000000070000720c */ /* 0x000fe20003f05270 */
[----:B0-----:R-:W-:-:S03]  /*17d0*/  FFMA R7, -R9, R8, 1 ;  /* 0x3f80000009077423 */ /* 0x001fc60000000108 */
[----:B------:R-:W-:-:S05]  /*17e0*/  FSEL R5, RZ, 1, P0 ;  /* 0x3f800000ff057808 */ /* 0x000fca0000000000 */
[----:B------:R-:W-:Y:S01]  /*17f0*/  FADD R0, -R5, R4 ;  /* 0x0000000405007221 */ /* 0x000fe20000000100 */
[----:B------:R-:W-:-:S03]  /*1800*/  FFMA R5, R8, R7, R8 ;  /* 0x0000000708057223 */ /* 0x000fc60000000008 */
[----:B------:R-:W0:Y:S01]  /*1810*/  FCHK P0, R0, R9 ;  /* 0x0000000900007302 */ /* 0x000e220000000000 */
[----:B------:R-:W-:Y:S01]  /*1820*/  FFMA R4, R0, R5, RZ ;  /* 0x0000000500047223 */ /* 0x000fe200000000ff */
[----:B-1----:R-:W-:-:S04]  /*1830*/  IMAD.WIDE R6, R6, 0x4, R2 ;  /* 0x0000000406067825 */ /* 0x002fc800078e0202 */
[----:B------:R-:W-:-:S04]  /*1840*/  FFMA R8, -R9, R4, R0 ;  /* 0x0000000409087223 */ /* 0x000fc80000000100 */
[----:B------:R-:W-:Y:S01]  /*1850*/  FFMA R5, R5, R8, R4 ;  /* 0x0000000805057223 */ /* 0x000fe20000000004 */
[----:B0-----:R-:W-:Y:S06]  /*1860*/  @!P0 BRA `(.L_x_14) ;  /* 0x0000000000108947 */ /* 0x001fec0003800000 */
[----:B------:R-:W-:Y:S01]  /*1870*/  IMAD.MOV.U32 R3, RZ, RZ, R9 ;  /* 0x000000ffff037224 */ /* 0x000fe200078e0009 */
[----:B------:R-:W-:-:S07]  /*1880*/  MOV R2, 0x18a0 ;  /* 0x000018a000027802 */ /* 0x000fce0000000f00 */
[----:B------:R-:W-:Y:S05]  /*1890*/  CALL.REL.NOINC `($__internal_0_$__cuda_sm3x_div_rn_noftz_f32_slowpath) ;  /* 0x0000000000107944 */ /* 0x000fea0003c00000 */
[----:B------:R-:W-:-:S07]  /*18a0*/  MOV R5, R0 ;  /* 0x0000000000057202 */ /* 0x000fce0000000f00 */
.L_x_14:
[----:B------:R-:W-:Y:S05]  /*18b0*/  BSYNC.RECONVERGENT B0 ;  /* 0x0000000000007941 */ /* 0x000fea0003800200 */
.L_x_13:
[----:B------:R-:W-:Y:S01]  /*18c0*/  STG.E desc[UR8][R6.64], R5 ;  /* 0x0000000506007986 */ /* 0x000fe2000c101908 */
[----:B------:R-:W-:Y:S05]  /*18d0*/  EXIT ;  /* 0x000000000000794d */ /* 0x000fea0003800000 */
        .weak           $__internal_0_$__cuda_sm3x_div_rn_noftz_f32_slowpath
        .type           $__internal_0_$__cuda_sm3x_div_rn_noftz_f32_slowpath,@function
        .size           $__internal_0_$__cuda_sm3x_div_rn_noftz_f32_slowpath,(.L_x_248 - $__internal_0_$__cuda_sm3x_div_rn_noftz_f32_slowpath)
$__internal_0_$__cuda_sm3x_div_rn_noftz_f32_slowpath:
[----:B------:R-:W-:Y:S01]  /*18e0*/  SHF.R.U32.HI R5, RZ, 0x17, R3 ;  /* 0x00000017ff057819 */ /* 0x000fe20000011603 */
[----:B------:R-:W-:Y:S01]  /*18f0*/  BSSY.RECONVERGENT B1, `(.L_x_15) ;  /* 0x0000062000017945 */ /* 0x000fe20003800200 */
[----:B------:R-:W-:Y:S02]  /*1900*/  SHF.R.U32.HI R4, RZ, 0x17, R0 ;  /* 0x00000017ff047819 */ /* 0x000fe40000011600 */
[----:B------:R-:W-:Y:S02]  /*1910*/  LOP3.LUT R12, R5, 0xff, RZ, 0xc0, !PT ;  /* 0x000000ff050c7812 */ /* 0x000fe400078ec0ff */
[----:B------:R-:W-:Y:S02]  /*1920*/  LOP3.LUT R10, R4, 0xff, RZ, 0xc0, !PT ;  /* 0x000000ff040a7812 */ /* 0x000fe400078ec0ff */
[----:B------:R-:W-:Y:S02]  /*1930*/  IADD3 R8, PT, PT, R12, -0x1, RZ ;  /* 0xffffffff0c087810 */ /* 0x000fe40007ffe0ff */
[----:B------:R-:W-:-:S02]  /*1940*/  IADD3 R5, PT, PT, R10, -0x1, RZ ;  /* 0xffffffff0a057810 */ /* 0x000fc40007ffe0ff */
[----:B------:R-:W-:-:S04]  /*1950*/  ISETP.GT.U32.AND P0, PT, R8, 0xfd, PT ;  /* 0x000000fd0800780c */ /* 0x000fc80003f04070 */
[----:B------:R-:W-:-:S13]  /*1960*/  ISETP.GT.U32.OR P0, PT, R5, 0xfd, P0 ;  /* 0x000000fd0500780c */ /* 0x000fda0000704470 */
[----:B------:R-:W-:Y:S01]  /*1970*/  @!P0 MOV R4, RZ ;  /* 0x000000ff00048202 */ /* 0x000fe20000000f00 */
[----:B------:R-:W-:Y:S06]  /*1980*/  @!P0 BRA `(.L_x_16) ;  /* 0x00000000005c8947 */ /* 0x000fec0003800000 */
[----:B------:R-:W-:Y:S02]  /*1990*/  FSETP.GTU.FTZ.AND P0, PT, |R0|, +INF , PT ;  /* 0x7f8000000000780b */ /* 0x000fe40003f1c200 */
[----:B------:R-:W-:-:S04]  /*19a0*/  FSETP.GTU.FTZ.AND P1, PT, |R3|, +INF , PT ;  /* 0x7f8000000300780b */ /* 0x000fc80003f3c200 */
[----:B------:R-:W-:-:S13]  /*19b0*/  PLOP3.LUT P0, PT, P0, P1, PT, 0xf8, 0x8f ;  /* 0x00000000008f781c */ /* 0x000fda0000703f70 */
[----:B------:R-:W-:Y:S05]  /*19c0*/  @P0 BRA `(.L_x_17) ;  /* 0x00000004004c0947 */ /* 0x000fea0003800000 */
[----:B------:R-:W-:-:S13]  /*19d0*/  LOP3.LUT P0, RZ, R3, 0x7fffffff, R0, 0xc8, !PT ;  /* 0x7fffffff03ff7812 */ /* 0x000fda000780c800 */
[----:B------:R-:W-:Y:S05]  /*19e0*/  @!P0 BRA `(.L_x_18) ;  /* 0x00000004003c8947 */ /* 0x000fea0003800000 */
[C---:B------:R-:W-:Y:S02]  /*19f0*/  FSETP.NEU.FTZ.AND P2, PT, |R0|.reuse, +INF , PT ;  /* 0x7f8000000000780b */ /* 0x040fe40003f5d200 */
[----:B------:R-:W-:Y:S02]  /*1a00*/  FSETP.NEU.FTZ.AND P1, PT, |R3|, +INF , PT ;  /* 0x7f8000000300780b */ /* 0x000fe40003f3d200 */
[----:B------:R-:W-:-:S11]  /*1a10*/  FSETP.NEU.FTZ.AND P0, PT, |R0|, +INF , PT ;  /* 0x7f8000000000780b */ /* 0x000fd60003f1d200 */
[----:B------:R-:W-:Y:S05]  /*1a20*/  @!P1 BRA !P2, `(.L_x_18) ;  /* 0x00000004002c9947 */ /* 0x000fea0005000000 */
[----:B------:R-:W-:-:S04]  /*1a30*/  LOP3.LUT P2, RZ, R0, 0x7fffffff, RZ, 0xc0, !PT ;  /* 0x7fffffff00ff7812 */ /* 0x000fc8000784c0ff */
[----:B------:R-:W-:-:S13]  /*1a40*/  PLOP3.LUT P1, PT, P1, P2, PT, 0x2f, 0xf2 ;  /* 0x0000000000f2781c */ /* 0x000fda0000f24577 */
[----:B------:R-:W-:Y:S05]  /*1a50*/  @P1 BRA `(.L_x_19) ;  /* 0x0000000400181947 */ /* 0x000fea0003800000 */
[----:B------:R-:W-:-:S04]  /*1a60*/  LOP3.LUT P1, RZ, R3, 0x7fffffff, RZ, 0xc0, !PT ;  /* 0x7fffffff03ff7812 */ /* 0x000fc8000782c0ff */
[----:B------:R-:W-:-:S13]  /*1a70*/  PLOP3.LUT P0, PT, P0, P1, PT, 0x2f, 0xf2 ;  /* 0x0000000000f2781c */ /* 0x000fda0000702577 */
[----:B------:R-:W-:Y:S05]  /*1a80*/  @P0 BRA `(.L_x_20) ;  /* 0x0000000400000947 */ /* 0x000fea0003800000 */
[----:B------:R-:W-:Y:S02]  /*1a90*/  ISETP.GE.AND P0, PT, R5, RZ, PT ;  /* 0x000000ff0500720c */ /* 0x000fe40003f06270 */
[----:B------:R-:W-:-:S11]  /*1aa0*/  ISETP.GE.AND P1, PT, R8, RZ, PT ;  /* 0x000000ff0800720c */ /* 0x000fd60003f26270 */
[----:B------:R-:W-:Y:S01]  /*1ab0*/  @P0 MOV R4, RZ ;  /* 0x000000ff00040202 */ /* 0x000fe20000000f00 */
[----:B------:R-:W-:Y:S02]  /*1ac0*/  @!P0 IMAD.MOV.U32 R4, RZ, RZ, -0x40 ;  /* 0xffffffc0ff048424 */ /* 0x000fe400078e00ff */
[----:B------:R-:W-:Y:S01]  /*1ad0*/  @!P0 FFMA R0, R0, 1.84467440737095516160e+19, RZ ;  /* 0x5f80000000008823 */ /* 0x000fe200000000ff */
[----:B------:R-:W-:Y:S02]  /*1ae0*/  @!P1 FFMA R3, R3, 1.84467440737095516160e+19, RZ ;  /* 0x5f80000003039823 */ /* 0x000fe400000000ff */
[----:B------:R-:W-:-:S07]  /*1af0*/  @!P1 IADD3 R4, PT, PT, R4, 0x40, RZ ;  /* 0x0000004004049810 */ /* 0x000fce0007ffe0ff */
.L_x_16:
[----:B------:R-:W-:Y:S01]  /*1b00*/  LEA R8, R12, 0xc0800000, 0x17 ;  /* 0xc08000000c087811 */ /* 0x000fe200078eb8ff */
[----:B------:R-:W-:Y:S03]  /*1b10*/  BSSY.RECONVERGENT B2, `(.L_x_21) ;  /* 0x0000036000027945 */ /* 0x000fe60003800200 */
[----:B------:R-:W-:Y:S02]  /*1b20*/  IADD3 R8, PT, PT, -R8, R3, RZ ;  /* 0x0000000308087210 */ /* 0x000fe40007ffe1ff */
[----:B------:R-:W-:Y:S02]  /*1b30*/  IADD3 R3, PT, PT, R10, -0x7f, RZ ;  /* 0xffffff810a037810 */ /* 0x000fe40007ffe0ff */
[----:B------:R-:W0:Y:S01]  /*1b40*/  MUFU.RCP R5, R8 ;  /* 0x0000000800057308 */ /* 0x000e220000001000 */
[----:B------:R-:W-:Y:S02]  /*1b50*/  FADD.FTZ R9, -R8, -RZ ;  /* 0x800000ff08097221 */ /* 0x000fe40000010100 */
[----:B------:R-:W-:-:S02]  /*1b60*/  IMAD R0, R3, -0x800000, R0 ;  /* 0xff80000003007824 */ /* 0x000fc400078e0200 */
[----:B0-----:R-:W-:-:S04]  /*1b70*/  FFMA R10, R5, R9, 1 ;  /* 0x3f800000050a7423 */ /* 0x001fc80000000009 */
[----:B------:R-:W-:-:S04]  /*1b80*/  FFMA R14, R5, R10, R5 ;  /* 0x0000000a050e7223 */ /* 0x000fc80000000005 */
[----:B------:R-:W-:-:S04]  /*1b90*/  FFMA R5, R0, R14, RZ ;  /* 0x0000000e00057223 */ /* 0x000fc800000000ff */
[----:B------:R-:W-:-:S04]  /*1ba0*/  FFMA R10, R9, R5, R0 ;  /* 0x00000005090a7223 */ /* 0x000fc80000000000 */
[----:B------:R-:W-:Y:S01]  /*1bb0*/  FFMA R11, R14, R10, R5 ;  /* 0x0000000a0e0b7223 */ /* 0x000fe20000000005 */
[----:B------:R-:W-:-:S03]  /*1bc0*/  IADD3 R5, PT, PT, R3, 0x7f, -R12 ;  /* 0x0000007f03057810 */ /* 0x000fc60007ffe80c */
[----:B------:R-:W-:Y:S01]  /*1bd0*/  FFMA R10, R9, R11, R0 ;  /* 0x0000000b090a7223 */ /* 0x000fe20000000000 */
[----:B------:R-:W-:-:S03]  /*1be0*/  IADD3 R5, PT, PT, R5, R4, RZ ;  /* 0x0000000405057210 */ /* 0x000fc60007ffe0ff */
[----:B------:R-:W-:-:S05]  /*1bf0*/  FFMA R0, R14, R10, R11 ;  /* 0x0000000a0e007223 */ /* 0x000fca000000000b */
[----:B------:R-:W-:-:S04]  /*1c00*/  SHF.R.U32.HI R3, RZ, 0x17, R0 ;  /* 0x00000017ff037819 */ /* 0x000fc80000011600 */
[----:B------:R-:W-:-:S04]  /*1c10*/  LOP3.LUT R3, R3, 0xff, RZ, 0xc0, !PT ;  /* 0x000000ff03037812 */ /* 0x000fc800078ec0ff */
[----:B------:R-:W-:-:S05]  /*1c20*/  IADD3 R9, PT, PT, R3, R5, RZ ;  /* 0x0000000503097210 */ /* 0x000fca0007ffe0ff */
[----:B------:R-:W-:-:S05]  /*1c30*/  VIADD R3, R9, 0xffffffff ;  /* 0xffffffff09037836 */ /* 0x000fca0000000000 */
[----:B------:R-:W-:-:S13]  /*1c40*/  ISETP.GE.U32.AND P0, PT, R3, 0xfe, PT ;  /* 0x000000fe0300780c */ /* 0x000fda0003f06070 */
[----:B------:R-:W-:Y:S05]  /*1c50*/  @!P0 BRA `(.L_x_22) ;  /* 0x0000000000808947 */ /* 0x000fea0003800000 */
[----:B------:R-:W-:-:S13]  /*1c60*/  ISETP.GT.AND P0, PT, R9, 0xfe, PT ;  /* 0x000000fe0900780c */ /* 0x000fda0003f04270 */
[----:B------:R-:W-:Y:S05]  /*1c70*/  @P0 BRA `(.L_x_23) ;  /* 0x00000000006c0947 */ /* 0x000fea0003800000 */
[----:B------:R-:W-:-:S13]  /*1c80*/  ISETP.GE.AND P0, PT, R9, 0x1, PT ;  /* 0x000000010900780c */ /* 0x000fda0003f06270 */
[----:B------:R-:W-:Y:S05]  /*1c90*/  @P0 BRA `(.L_x_24) ;  /* 0x0000000000740947 */ /* 0x000fea0003800000 */
[----:B------:R-:W-:Y:S02]  /*1ca0*/  ISETP.GE.AND P0, PT, R9, -0x18, PT ;  /* 0xffffffe80900780c */ /* 0x000fe40003f06270 */
[----:B------:R-:W-:-:S11]  /*1cb0*/  LOP3.LUT R0, R0, 0x80000000, RZ, 0xc0, !PT ;  /* 0x8000000000007812 */ /* 0x000fd600078ec0ff */
[----:B------:R-:W-:Y:S05]  /*1cc0*/  @!P0 BRA `(.L_x_24) ;  /* 0x0000000000688947 */ /* 0x000fea0003800000 */
[CCC-:B------:R-:W-:Y:S01]  /*1cd0*/  FFMA.RZ R3, R14.reuse, R10.reuse, R11.reuse ;  /* 0x0000000a0e037223 */ /* 0x1c0fe2000000c00b */
[C---:B------:R-:W-:Y:S01]  /*1ce0*/  IADD3 R8, PT, PT, R9.reuse, 0x20, RZ ;  /* 0x0000002009087810 */ /* 0x040fe20007ffe0ff */
[CCC-:B------:R-:W-:Y:S01]  /*1cf0*/  FFMA.RM R4, R14.reuse, R10.reuse, R11.reuse ;  /* 0x0000000a0e047223 */ /* 0x1c0fe2000000400b */
[----:B------:R-:W-:Y:S02]  /*1d00*/  ISETP.NE.AND P2, PT, R9, RZ, PT ;  /* 0x000000ff0900720c */ /* 0x000fe40003f45270 */
[----:B------:R-:W-:Y:S01]  /*1d10*/  LOP3.LUT R5, R3, 0x7fffff, RZ, 0xc0, !PT ;  /* 0x007fffff03057812 */ /* 0x000fe200078ec0ff */
[----:B------:R-:W-:Y:S01]  /*1d20*/  FFMA.RP R3, R14, R10, R11 ;  /* 0x0000000a0e037223 */ /* 0x000fe2000000800b */
[----:B------:R-:W-:Y:S02]  /*1d30*/  ISETP.NE.AND P1, PT, R9, RZ, PT ;  /* 0x000000ff0900720c */ /* 0x000fe40003f25270 */
[----:B------:R-:W-:Y:S02]  /*1d40*/  LOP3.LUT R5, R5, 0x800000, RZ, 0xfc, !PT ;  /* 0x0080000005057812 */ /* 0x000fe400078efcff */
[----:B------:R-:W-:-:S02]  /*1d50*/  IADD3 R9, PT, PT, -R9, RZ, RZ ;  /* 0x000000ff09097210 */ /* 0x000fc40007ffe1ff */
[----:B------:R-:W-:Y:S02]  /*1d60*/  SHF.L.U32 R8, R5, R8, RZ ;  /* 0x0000000805087219 */ /* 0x000fe400000006ff */
[----:B------:R-:W-:Y:S02]  /*1d70*/  FSETP.NEU.FTZ.AND P0, PT, R3, R4, PT ;  /* 0x000000040300720b */ /* 0x000fe40003f1d000 */
[----:B------:R-:W-:Y:S02]  /*1d80*/  SEL R4, R9, RZ, P2 ;  /* 0x000000ff09047207 */ /* 0x000fe40001000000 */
[----:B------:R-:W-:Y:S02]  /*1d90*/  ISETP.NE.AND P1, PT, R8, RZ, P1 ;  /* 0x000000ff0800720c */ /* 0x000fe40000f25270 */
[----:B------:R-:W-:Y:S02]  /*1da0*/  SHF.R.U32.HI R4, RZ, R4, R5 ;  /* 0x00000004ff047219 */ /* 0x000fe40000011605 */
[----:B------:R-:W-:-:S02]  /*1db0*/  PLOP3.LUT P0, PT, P0, P1, PT, 0xf8, 0x8f ;  /* 0x00000000008f781c */ /* 0x000fc40000703f70 */
[----:B------:R-:W-:Y:S02]  /*1dc0*/  SHF.R.U32.HI R8, RZ, 0x1, R4 ;  /* 0x00000001ff087819 */ /* 0x000fe40000011604 */
[----:B------:R-:W-:-:S04]  /*1dd0*/  SEL R3, RZ, 0x1, !P0 ;  /* 0x00000001ff037807 */ /* 0x000fc80004000000 */
[----:B------:R-:W-:-:S04]  /*1de0*/  LOP3.LUT R3, R3, 0x1, R8, 0xf8, !PT ;  /* 0x0000000103037812 */ /* 0x000fc800078ef808 */
[----:B------:R-:W-:-:S04]  /*1df0*/  LOP3.LUT R3, R3, R4, RZ, 0xc0, !PT ;  /* 0x0000000403037212 */ /* 0x000fc800078ec0ff */
[----:B------:R-:W-:-:S04]  /*1e00*/  IADD3 R3, PT, PT, R8, R3, RZ ;  /* 0x0000000308037210 */ /* 0x000fc80007ffe0ff */
[----:B------:R-:W-:Y:S01]  /*1e10*/  LOP3.LUT R0, R3, R0, RZ, 0xfc, !PT ;  /* 0x0000000003007212 */ /* 0x000fe200078efcff */
[----:B------:R-:W-:Y:S06]  /*1e20*/  BRA `(.L_x_24) ;  /* 0x0000000000107947 */ /* 0x000fec0003800000 */
.L_x_23:
[----:B------:R-:W-:-:S04]  /*1e30*/  LOP3.LUT R0, R0, 0x80000000, RZ, 0xc0, !PT ;  /* 0x8000000000007812 */ /* 0x000fc800078ec0ff */
[----:B------:R-:W-:Y:S01]  /*1e40*/  LOP3.LUT R0, R0, 0x7f800000, RZ, 0xfc, !PT ;  /* 0x7f80000000007812 */ /* 0x000fe200078efcff */
[----:B------:R-:W-:Y:S06]  /*1e50*/  BRA `(.L_x_24) ;  /* 0x0000000000047947 */ /* 0x000fec0003800000 */
.L_x_22:
[----:B------:R-:W-:-:S07]  /*1e60*/  LEA R0, R5, R0, 0x17 ;  /* 0x0000000005007211 */ /* 0x000fce00078eb8ff */
.L_x_24:
[----:B------:R-:W-:Y:S05]  /*1e70*/  BSYNC.RECONVERGENT B2 ;  /* 0x0000000000027941 */ /* 0x000fea0003800200 */
.L_x_21:
[----:B------:R-:W-:Y:S05]  /*1e80*/  BRA `(.L_x_25) ;  /* 0x0000000000207947 */ /* 0x000fea0003800000 */
.L_x_20:
[----:B------:R-:W-:-:S04]  /*1e90*/  LOP3.LUT R0, R3, 0x80000000, R0, 0x48, !PT ;  /* 0x8000000003007812 */ /* 0x000fc800078e4800 */
[----:B------:R-:W-:Y:S01]  /*1ea0*/  LOP3.LUT R0, R0, 0x7f800000, RZ, 0xfc, !PT ;  /* 0x7f80000000007812 */ /* 0x000fe200078efcff */
[----:B------:R-:W-:Y:S06]  /*1eb0*/  BRA `(.L_x_25) ;  /* 0x0000000000147947 */ /* 0x000fec0003800000 */
.L_x_19:
[----:B------:R-:W-:Y:S01]  /*1ec0*/  LOP3.LUT R0, R3, 0x80000000, R0, 0x48, !PT ;  /* 0x8000000003007812 */ /* 0x000fe200078e4800 */
[----:B------:R-:W-:Y:S06]  /*1ed0*/  BRA `(.L_x_25) ;  /* 0x00000000000c7947 */ /* 0x000fec0003800000 */
.L_x_18:
[----:B------:R-:W0:Y:S01]  /*1ee0*/  MUFU.RSQ R0, -QNAN ;  /* 0xffc0000000007908 */ /* 0x000e220000001400 */
[----:B------:R-:W-:Y:S05]  /*1ef0*/  BRA `(.L_x_25) ;  /* 0x0000000000047947 */ /* 0x000fea0003800000 */
.L_x_17:
[----:B------:R-:W-:-:S07]  /*1f00*/  FADD.FTZ R0, R0, R3 ;  /* 0x0000000300007221 */ /* 0x000fce0000010000 */
.L_x_25:
[----:B------:R-:W-:Y:S05]  /*1f10*/  BSYNC.RECONVERGENT B1 ;  /* 0x0000000000017941 */ /* 0x000fea0003800200 */
.L_x_15:
[----:B------:R-:W-:-:S04]  /*1f20*/  HFMA2 R3, -RZ, RZ, 0, 0 ;  /* 0x00000000ff037431 */ /* 0x000fc800000001ff */
[----:B0-----:R-:W-:Y:S05]  /*1f30*/  RET.REL.NODEC R2 `(_Z29cross_entropy_backward_kernelPfPiS_ii) ;  /* 0xffffffe002307950 */ /* 0x001fea0003c3ffff */
.L_x_26:
[----:B------:R-:W-:-:S00]  /*1f40*/  BRA `(.L_x_26) ;  /* 0xfffffffc00fc7947 */ /* 0x000fc0000383ffff */
[----:B------:R-:W-:-:S00]  /*1f50*/  NOP ;  /* 0x0000000000007918 */ /* 0x000fc00000000000 */
        /* <DEDUP_REMOVED lines=10> */
.L_x_248:


//--------------------- .text._Z25cross_entropy_loss_kernelPfPiS_ii --------------------------
	.section	.text._Z25cross_entropy_loss_kernelPfPiS_ii,"ax",@progbits
	.align	128
        .global         _Z25cross_entropy_loss_kernelPfPiS_ii
        .type           _Z25cross_entropy_loss_kernelPfPiS_ii,@function
        .size           _Z25cross_entropy_loss_kernelPfPiS_ii,(.L_x_255 - _Z25cross_entropy_loss_kernelPfPiS_ii)
        .other          _Z25cross_entropy_loss_kernelPfPiS_ii,@"STO_CUDA_ENTRY STV_DEFAULT"
_Z25cross_entropy_loss_kernelPfPiS_ii:
.text._Z25cross_entropy_loss_kernelPfPiS_ii:
[----:B------:R-:W-:Y:S01]  /*0000*/  LDC R1, c[0x0][0x37c] ;  /* 0x0000df00ff017b82 */ /* 0x000fe20000000800 */
[----:B------:R-:W0:Y:S07]  /*0010*/  S2R R3, SR_TID.X ;  /* 0x0000000000037919 */ /* 0x000e2e0000002100 */
[----:B------:R-:W0:Y:S01]  /*0020*/  S2UR UR4, SR_CTAID.X ;  /* 0x00000000000479c3 */ /* 0x000e220000002500 */
[----:B------:R-:W1:Y:S07]  /*0030*/  LDCU UR5, c[0x0][0x398] ;  /* 0x00007300ff0577ac */ /* 0x000e6e0008000800 */
[----:B------:R-:W0:Y:S02]  /*0040*/  LDC R0, c[0x0][0x360] ;  /* 0x0000d800ff007b82 */ /* 0x000e240000000800 */
[----:B0-----:R-:W-:-:S05]  /*0050*/  IMAD R0, R0, UR4, R3 ;  /* 0x0000000400007c24 */ /* 0x001fca000f8e0203 */
[----:B-1----:R-:W-:-:S13]  /*0060*/  ISETP.GE.AND P0, PT, R0, UR5, PT ;  /* 0x0000000500007c0c */ /* 0x002fda000bf06270 */
[----:B------:R-:W-:Y:S05]  /*0070*/  @P0 EXIT ;  /* 0x000000000000094d */ /* 0x000fea0003800000 */
[----:B------:R-:W0:Y:S01]  /*0080*/  LDC.64 R4, c[0x0][0x388] ;  /* 0x0000e200ff047b82 */ /* 0x000e220000000a00 */
[----:B------:R-:W1:Y:S01]  /*0090*/  LDCU UR5, c[0x0][0x39c] ;  /* 0x00007380ff0577ac */ /* 0x000e620008000800 */
[----:B------:R-:W2:Y:S06]  /*00a0*/  LDCU.64 UR8, c[0x0][0x358] ;  /* 0x00006b00ff0877ac */ /* 0x000eac0008000a00 */
[----:B------:R-:W3:Y:S01]  /*00b0*/  LDC.64 R2, c[0x0][0x380] ;  /* 0x0000e000ff027b82 */ /* 0x000ee20000000a00 */
[C---:B-1----:R-:W-:Y:S02]  /*00c0*/  IMAD R7, R0.reuse, UR5, RZ ;  /* 0x0000000500077c24 */ /* 0x042fe4000f8e02ff */
[----:B0-----:R-:W-:-:S04]  /*00d0*/  IMAD.WIDE R4, R0, 0x4, R4 ;  /* 0x0000000400047825 */ /* 0x001fc800078e0204 */
[----:B---3--:R-:W-:Y:S02]  /*00e0*/  IMAD.WIDE R2, R7, 0x4, R2 ;  /* 0x0000000407027825 */ /* 0x008fe400078e0202 */
[----:B--2---:R0:W5:Y:S04]  /*00f0*/  LDG.E R7, desc[UR8][R4.64] ;  /* 0x0000000804077981 */ /* 0x004168000c1e1900 */
[----:B------:R0:W5:Y:S01]  /*0100*/  LDG.E R6, desc[UR8][R2.64] ;  /* 0x0000000802067981 */ /* 0x000162000c1e1900 */
[----:B------:R-:W-:-:S09]  /*0110*/  UISETP.GE.AND UP0, UPT, UR5, 0x2, UPT ;  /* 0x000000020500788c */ /* 0x000fd2000bf06270 */
[----:B0-----:R-:W-:Y:S05]  /*0120*/  BRA.U !UP0, `(.L_x_27) ;  /* 0x0000000508547547 */ /* 0x001fea000b800000 */
[----:B------:R-:W-:Y:S01]  /*0130*/  UIADD3 UR4, UPT, UPT, UR5, -0x1, URZ ;  /* 0xffffffff05047890 */ /* 0x000fe2000fffe0ff */
[----:B------:R-:W-:Y:S01]  /*0140*/  HFMA2 R9, -RZ, RZ, 0, 5.9604644775390625e-08 ;  /* 0x00000001ff097431 */ /* 0x000fe200000001ff */
[----:B------:R-:W-:Y:S02]  /*0150*/  UIADD3 UR5, UPT, UPT, UR5, -0x2, URZ ;  /* 0xfffffffe05057890 */ /* 0x000fe4000fffe0ff */
[----:B------:R-:W-:Y:S02]  /*0160*/  ULOP3.LUT UR6, UR4, 0xf, URZ, 0xc0, !UPT ;  /* 0x0000000f04067892 */ /* 0x000fe4000f8ec0ff */
[----:B------:R-:W-:-:S09]  /*0170*/  UISETP.GE.U32.AND UP0, UPT, UR5, 0xf, UPT ;  /* 0x0000000f0500788c */ /* 0x000fd2000bf06070 */
[----:B------:R-:W-:Y:S05]  /*0180*/  BRA.U !UP0, `(.L_x_28) ;  /* 0x0000000108947547 */ /* 0x000fea000b800000 */
[----:B------:R-:W-:Y:S01]  /*0190*/  IADD3 R14, P0, PT, R2, 0x20, RZ ;  /* 0x00000020020e7810 */ /* 0x000fe20007f1e0ff */
[----:B------:R-:W-:Y:S01]  /*01a0*/  ULOP3.LUT UR5, UR4, 0xfffffff0, URZ, 0xc0, !UPT ;  /* 0xfffffff004057892 */ /* 0x000fe2000f8ec0ff */
[----:B------:R-:W-:Y:S02]  /*01b0*/  MOV R8, RZ ;  /* 0x000000ff00087202 */ /* 0x000fe40000000f00 */
[----:B------:R-:W-:Y:S01]  /*01c0*/  IADD3.X R5, PT, PT, RZ, R3, RZ, P0, !PT ;  /* 0x00000003ff057210 */ /* 0x000fe200007fe4ff */
[----:B------:R-:W-:-:S12]  /*01d0*/  UIADD3 UR5, UPT, UPT, -UR5, URZ, URZ ;  /* 0x000000ff05057290 */ /* 0x000fd8000fffe1ff */
.L_x_29:
        /* <DEDUP_REMOVED lines=16> */
[----:B------:R0:W4:Y:S01]  /*02e0*/  LDG.E R10, desc[UR8][R4.64+0x20] ;  /* 0x00002008040a7981 */ /* 0x000122000c1e1900 */
[----:B------:R-:W-:Y:S01]  /*02f0*/  UIADD3 UR5, UPT, UPT, UR5, 0x10, URZ ;  /* 0x0000001005057890 */ /* 0x000fe2000fffe0ff */
[----:B------:R-:W-:-:S03]  /*0300*/  IADD3 R8, PT, PT, R8, 0x10, RZ ;  /* 0x0000001008087810 */ /* 0x000fc60007ffe0ff */
[----:B------:R-:W-:Y:S01]  /*0310*/  UISETP.NE.AND UP0, UPT, UR5, URZ, UPT ;  /* 0x000000ff0500728c */ /* 0x000fe2000bf05270 */
[----:B--2--5:R-:W-:Y:S02]  /*0320*/  FMNMX3 R13, R6, R13, R14, !PT ;  /* 0x0000000d060d7276 */ /* 0x024fe4000780000e */
[----:B------:R-:W-:-:S04]  /*0330*/  IADD3 R14, P0, PT, R4, 0x40, RZ ;  /* 0x00000040040e7810 */ /* 0x000fc80007f1e0ff */
[----:B0-----:R-:W-:Y:S02]  /*0340*/  IADD3.X R5, PT, PT, RZ, R5, RZ, P0, !PT ;  /* 0x00000005ff057210 */ /* 0x001fe400007fe4ff */
[----:B---3--:R-:W-:-:S04]  /*0350*/  FMNMX3 R13, R13, R16, R15, !PT ;  /* 0x000000100d0d7276 */ /* 0x008fc8000780000f */
[----:B----4-:R-:W-:-:S04]  /*0360*/  FMNMX3 R13, R13, R18, R17, !PT ;  /* 0x000000120d0d7276 */ /* 0x010fc80007800011 */
[----:B------:R-:W-:-:S04]  /*0370*/  FMNMX3 R13, R13, R20, R19, !PT ;  /* 0x000000140d0d7276 */ /* 0x000fc80007800013 */
[----:B------:R-:W-:-:S04]  /*0380*/  FMNMX3 R13, R13, R22, R21, !PT ;  /* 0x000000160d0d7276 */ /* 0x000fc80007800015 */
[----:B------:R-:W-:-:S04]  /*0390*/  FMNMX3 R13, R13, R24, R23, !PT ;  /* 0x000000180d0d7276 */ /* 0x000fc80007800017 */
[----:B------:R-:W-:-:S04]  /*03a0*/  FMNMX3 R9, R13, R12, R9, !PT ;  /* 0x0000000c0d097276 */ /* 0x000fc80007800009 */
[----:B------:R-:W-:Y:S01]  /*03b0*/  FMNMX3 R6, R9, R11, R10, !PT ;  /* 0x0000000b09067276 */ /* 0x000fe2000780000a */
[----:B------:R-:W-:Y:S06]  /*03c0*/  BRA.U UP0, `(.L_x_29) ;  /* 0xfffffffd00847547 */ /* 0x000fec000b83ffff */
[----:B------:R-:W-:-:S07]  /*03d0*/  IADD3 R9, PT, PT, R8, 0x1, RZ ;  /* 0x0000000108097810 */ /* 0x000fce0007ffe0ff */
.L_x_28:
[----:B------:R-:W-:-:S09]  /*03e0*/  UISETP.NE.AND UP0, UPT, UR6, URZ, UPT ;  /* 0x000000ff0600728c */ /* 0x000fd2000bf05270 */
[----:B------:R-:W-:Y:S05]  /*03f0*/  BRA.U !UP0, `(.L_x_27) ;  /* 0x0000000108a07547 */ /* 0x000fea000b800000 */
[----:B------:R-:W-:Y:S02]  /*0400*/  UISETP.GE.U32.AND UP0, UPT, UR6, 0x8, UPT ;  /* 0x000000080600788c */ /* 0x000fe4000bf06070 */
[----:B------:R-:W-:-:S04]  /*0410*/  ULOP3.LUT UR5, UR4, 0x7, URZ, 0xc0, !UPT ;  /* 0x0000000704057892 */ /* 0x000fc8000f8ec0ff */
[----:B------:R-:W-:-:S03]  /*0420*/  UISETP.NE.AND UP1, UPT, UR5, URZ, UPT ;  /* 0x000000ff0500728c */ /* 0x000fc6000bf25270 */
[----:B------:R-:W-:Y:S08]  /*0430*/  BRA.U !UP0, `(.L_x_30) ;  /* 0x0000000108387547 */ /* 0x000ff0000b800000 */
        /* <DEDUP_REMOVED lines=14> */
.L_x_30:
        /* <DEDUP_REMOVED lines=13> */
.L_x_31:
[----:B------:R-:W-:Y:S05]  /*05f0*/  BRA.U !UP1, `(.L_x_27) ;  /* 0x0000000109207547 */ /* 0x000fea000b800000 */
[----:B------:R-:W-:-:S12]  /*0600*/  UIADD3 UR4, UPT, UPT, -UR4, URZ, URZ ;  /* 0x000000ff04047290 */ /* 0x000fd8000fffe1ff */
.L_x_32:
[----:B------:R-:W-:-:S06]  /*0610*/  IMAD.WIDE R4, R9, 0x4, R2 ;  /* 0x0000000409047825 */ /* 0x000fcc00078e0202 */
[----:B------:R-:W2:Y:S01]  /*0620*/  LDG.E R5, desc[UR8][R4.64] ;  /* 0x0000000804057981 */ /* 0x000ea2000c1e1900 */
[----:B------:R-:W-:Y:S01]  /*0630*/  UIADD3 UR4, UPT, UPT, UR4, 0x1, URZ ;  /* 0x0000000104047890 */ /* 0x000fe2000fffe0ff */
[----:B------:R-:W-:-:S03]  /*0640*/  IADD3 R9, PT, PT, R9, 0x1, RZ ;  /* 0x0000000109097810 */ /* 0x000fc60007ffe0ff */
[----:B------:R-:W-:Y:S01]  /*0650*/  UISETP.NE.AND UP0, UPT, UR4, URZ, UPT ;  /* 0x000000ff0400728c */ /* 0x000fe2000bf05270 */
[----:B--2--5:R-:W-:-:S08]  /*0660*/  FMNMX R6, R5, R6, !PT ;  /* 0x0000000605067209 */ /* 0x024fd00007800000 */
[----:B------:R-:W-:Y:S05]  /*0670*/  BRA.U UP0, `(.L_x_32) ;  /* 0xfffffffd00e47547 */ /* 0x000fea000b83ffff */
.L_x_27:
[----:B------:R-:W0:Y:S01]  /*0680*/  LDCU UR4, c[0x0][0x39c] ;  /* 0x00007380ff0477ac */ /* 0x000e220008000800 */
[----:B------:R-:W-:Y:S01]  /*0690*/  HFMA2 R14, -RZ, RZ, 0, 0 ;  /* 0x00000000ff0e7431 */ /* 0x000fe200000001ff */
[----:B0-----:R-:W-:-:S09]  /*06a0*/  UISETP.GE.AND UP0, UPT, UR4, 0x1, UPT ;  /* 0x000000010400788c */ /* 0x001fd2000bf06270 */
[----:B------:R-:W-:Y:S05]  /*06b0*/  BRA.U !UP0, `(.L_x_33) ;  /* 0x0000000908fc7547 */ /* 0x000fea000b800000 */
[----:B------:R-:W-:Y:S01]  /*06c0*/  UISETP.GE.U32.AND UP1, UPT, UR4, 0x8, UPT ;  /* 0x000000080400788c */ /* 0x000fe2000bf26070 */
[----:B------:R-:W-:Y:S01]  /*06d0*/  MOV R14, RZ ;  /* 0x000000ff000e7202 */ /* 0x000fe20000000f00 */
[----:B------:R-:W-:Y:S01]  /*06e0*/  ULOP3.LUT UR5, UR4, 0x7, URZ, 0xc0, !UPT ;  /* 0x0000000704057892 */ /* 0x000fe2000f8ec0ff */
[----:B------:R-:W-:-:S03]  /*06f0*/  MOV R11, RZ ;  /* 0x000000ff000b7202 */ /* 0x000fc60000000f00 */
[----:B------:R-:W-:-:S03]  /*0700*/  UISETP.NE.AND UP0, UPT, UR5, URZ, UPT ;  /* 0x000000ff0500728c */ /* 0x000fc6000bf05270 */
[----:B------:R-:W-:Y:S08]  /*0710*/  BRA.U !UP1, `(.L_x_34) ;  /* 0x0000000509747547 */ /* 0x000ff0000b800000 */
[----:B------:R-:W-:Y:S01]  /*0720*/  ULOP3.LUT UR6, UR4, 0x7ffffff8, URZ, 0xc0, !UPT ;  /* 0x7ffffff804067892 */ /* 0x000fe2000f8ec0ff */
[----:B------:R-:W-:Y:S02]  /*0730*/  IADD3 R4, P0, PT, R2, 0x10, RZ ;  /* 0x0000001002047810 */ /* 0x000fe40007f1e0ff */
[----:B------:R-:W-:Y:S01]  /*0740*/  MOV R14, RZ ;  /* 0x000000ff000e7202 */ /* 0x000fe20000000f00 */
[----:B------:R-:W-:Y:S01]  /*0750*/  UIADD3 UR7, UPT, UPT, -UR6, URZ, URZ ;  /* 0x000000ff06077290 */ /* 0x000fe2000fffe1ff */
[----:B------:R-:W-:Y:S02]  /*0760*/  IADD3.X R5, PT, PT, RZ, R3, RZ, P0, !PT ;  /* 0x00000003ff057210 */ /* 0x000fe400007fe4ff */
[----:B------:R-:W-:-:S09]  /*0770*/  MOV R11, UR6 ;  /* 0x00000006000b7c02 */ /* 0x000fd20008000f00 */
.L_x_35:
        /* <DEDUP_REMOVED lines=12> */
[----:B0-----:R-:W-:-:S04]  /*0840*/  IADD3 R4, P0, PT, R4, 0x20, RZ ;  /* 0x0000002004047810 */ /* 0x001fc80007f1e0ff */
[----:B------:R-:W-:Y:S01]  /*0850*/  IADD3.X R5, PT, PT, RZ, R5, RZ, P0, !PT ;  /* 0x00000005ff057210 */ /* 0x000fe200007fe4ff */
[----:B--2--5:R-:W-:-:S04]  /*0860*/  FADD R21, R21, -R6 ;  /* 0x8000000615157221 */ /* 0x024fc80000000000 */
[----:B------:R-:W-:Y:S01]  /*0870*/  FFMA.SAT R23, R21, R10, 0.5 ;  /* 0x3f00000015177423 */ /* 0x000fe2000000200a */
[----:B---3--:R-:W-:-:S03]  /*0880*/  FADD R25, R25, -R6 ;  /* 0x8000000619197221 */ /* 0x008fc60000000000 */
[----:B------:R-:W-:Y:S01]  /*0890*/  FFMA.RM R23, R23, R8, 12582913 ;  /* 0x4b40000117177423 */ /* 0x000fe20000004008 */
[----:B----4-:R-:W-:-:S03]  /*08a0*/  FADD R27, R27, -R6 ;  /* 0x800000061b1b7221 */ /* 0x010fc60000000000 */
[----:B------:R-:W-:Y:S01]  /*08b0*/  FADD R12, R23, -12583039 ;  /* 0xcb40007f170c7421 */ /* 0x000fe20000000000 */
[----:B------:R-:W-:Y:S01]  /*08c0*/  FFMA.SAT R29, R27, R10, 0.5 ;  /* 0x3f0000001b1d7423 */ /* 0x000fe2000000200a */
[----:B------:R-:W-:Y:S02]  /*08d0*/  SHF.L.U32 R23, R23, 0x17, RZ ;  /* 0x0000001717177819 */ /* 0x000fe400000006ff */
[----:B------:R-:W-:-:S04]  /*08e0*/  FFMA R12, R21, 1.4426950216293334961, -R12 ;  /* 0x3fb8aa3b150c7823 */ /* 0x000fc8000000080c */
[----:B------:R-:W-:Y:S01]  /*08f0*/  FFMA R16, R21, 1.925963033500011079e-08, R12 ;  /* 0x32a5706015107823 */ /* 0x000fe2000000000c */
[----:B------:R-:W-:Y:S01]  /*0900*/  FFMA.SAT R21, R25, R10, 0.5 ;  /* 0x3f00000019157423 */ /* 0x000fe2000000200a */
[----:B------:R-:W-:-:S03]  /*0910*/  FADD R19, R19, -R6 ;  /* 0x8000000613137221 */ /* 0x000fc60000000000 */
[-C--:B------:R-:W-:Y:S01]  /*0920*/  FFMA.RM R12, R21, R8.reuse, 12582913 ;  /* 0x4b400001150c7423 */ /* 0x080fe20000004008 */
[----:B------:R-:W0:Y:S01]  /*0930*/  MUFU.EX2 R16, R16 ;  /* 0x0000001000107308 */ /* 0x000e220000000800 */
[----:B------:R-:W-:Y:S01]  /*0940*/  FADD R21, R13, -R6 ;  /* 0x800000060d157221 */ /* 0x000fe20000000000 */
[----:B------:R-:W-:Y:S01]  /*0950*/  FFMA.RM R13, R29, R8, 12582913 ;  /* 0x4b4000011d0d7423 */ /* 0x000fe20000004008 */
[----:B------:R-:W-:Y:S02]  /*0960*/  FADD R18, R12, -12583039 ;  /* 0xcb40007f0c127421 */ /* 0x000fe40000000000 */
[----:B------:R-:W-:Y:S02]  /*0970*/  FFMA.SAT R29, R21, R10, 0.5 ;  /* 0x3f000000151d7423 */ /* 0x000fe4000000200a */
[----:B------:R-:W-:-:S04]  /*0980*/  FFMA R18, R25, 1.4426950216293334961, -R18 ;  /* 0x3fb8aa3b19127823 */ /* 0x000fc80000000812 */
[----:B------:R-:W-:Y:S01]  /*0990*/  FFMA R24, R25, 1.925963033500011079e-08, R18 ;  /* 0x32a5706019187823 */ /* 0x000fe20000000012 */
[----:B------:R-:W-:-:S03]  /*09a0*/  FADD R25, R17, -R6 ;  /* 0x8000000611197221 */ /* 0x000fc60000000000 */
[----:B------:R1:W2:Y:S01]  /*09b0*/  MUFU.EX2 R17, R24 ;  /* 0x0000001800117308 */ /* 0x0002a20000000800 */
[----:B0-----:R-:W-:Y:S01]  /*09c0*/  FFMA R14, R23, R16, R14 ;  /* 0x00000010170e7223 */ /* 0x001fe2000000000e */
[----:B------:R-:W-:Y:S01]  /*09d0*/  FADD R16, R13, -12583039 ;  /* 0xcb40007f0d107421 */ /* 0x000fe20000000000 */
[----:B------:R-:W-:Y:S01]  /*09e0*/  FADD R23, R15, -R6 ;  /* 0x800000060f177221 */ /* 0x000fe20000000000 */
[----:B------:R-:W-:Y:S02]  /*09f0*/  FFMA.RM R15, R29, R8, 12582913 ;  /* 0x4b4000011d0f7423 */ /* 0x000fe40000004008 */
[----:B------:R-:W-:Y:S01]  /*0a00*/  FFMA R16, R27, 1.4426950216293334961, -R16 ;  /* 0x3fb8aa3b1b107823 */ /* 0x000fe20000000810 */
[----:B------:R-:W-:Y:S01]  /*0a10*/  FFMA.SAT R29, R23, R10, 0.5 ;  /* 0x3f000000171d7423 */ /* 0x000fe2000000200a */
[C---:B------:R-:W-:Y:S01]  /*0a20*/  FADD R18, R15.reuse, -12583039 ;  /* 0xcb40007f0f127421 */ /* 0x040fe20000000000 */
[----:B------:R-:W-:Y:S01]  /*0a30*/  SHF.L.U32 R15, R15, 0x17, RZ ;  /* 0x000000170f0f7819 */ /* 0x000fe200000006ff */
[----:B------:R-:W-:Y:S01]  /*0a40*/  FFMA R20, R27, 1.925963033500011079e-08, R16 ;  /* 0x32a570601b147823 */ /* 0x000fe20000000010 */
[----:B------:R-:W-:Y:S01]  /*0a50*/  FFMA.RM R16, R29, R8, 12582913 ;  /* 0x4b4000011d107423 */ /* 0x000fe20000004008 */
[----:B------:R-:W-:Y:S01]  /*0a60*/  FFMA R18, R21, 1.4426950216293334961, -R18 ;  /* 0x3fb8aa3b15127823 */ /* 0x000fe20000000812 */
[----:B------:R-:W-:-:S02]  /*0a70*/  FFMA.SAT R27, R25, R10, 0.5 ;  /* 0x3f000000191b7423 */ /* 0x000fc4000000200a */
[----:B------:R-:W-:Y:S01]  /*0a80*/  FADD R22, R16, -12583039 ;  /* 0xcb40007f10167421 */ /* 0x000fe20000000000 */
[----:B------:R-:W-:Y:S01]  /*0a90*/  FFMA R21, R21, 1.925963033500011079e-08, R18 ;  /* 0x32a5706015157823 */ /* 0x000fe20000000012 */
[----:B------:R-:W-:Y:S01]  /*0aa0*/  FFMA.RM R18, R27, R8, 12582913 ;  /* 0x4b4000011b127423 */ /* 0x000fe20000004008 */
[----:B------:R-:W-:Y:S01]  /*0ab0*/  FFMA.SAT R27, R19, R10, 0.5 ;  /* 0x3f000000131b7423 */ /* 0x000fe2000000200a */
[C---:B------:R-:W-:Y:S01]  /*0ac0*/  FFMA R22, R23.reuse, 1.4426950216293334961, -R22 ;  /* 0x3fb8aa3b17167823 */ /* 0x040fe20000000816 */
[----:B------:R-:W0:Y:S01]  /*0ad0*/  MUFU.EX2 R20, R20 ;  /* 0x0000001400147308 */ /* 0x000e220000000800 */
[----:B------:R-:W-:Y:S01]  /*0ae0*/  FADD R26, R18, -12583039 ;  /* 0xcb40007f121a7421 */ /* 0x000fe20000000000 */
[----:B------:R-:W-:Y:S01]  /*0af0*/  SHF.L.U32 R16, R16, 0x17, RZ ;  /* 0x0000001710107819 */ /* 0x000fe200000006ff */
[----:B------:R-:W-:Y:S01]  /*0b00*/  FFMA R22, R23, 1.925963033500011079e-08, R22 ;  /* 0x32a5706017167823 */ /* 0x000fe20000000016 */
[----:B------:R-:W-:Y:S01]  /*0b10*/  FADD R23, R9, -R6 ;  /* 0x8000000609177221 */ /* 0x000fe20000000000 */
[----:B------:R-:W-:Y:S01]  /*0b20*/  FFMA.RM R9, R27, R8, 12582913 ;  /* 0x4b4000011b097423 */ /* 0x000fe20000004008 */
[----:B------:R-:W-:Y:S01]  /*0b30*/  FFMA R26, R25, 1.4426950216293334961, -R26 ;  /* 0x3fb8aa3b191a7823 */ /* 0x000fe2000000081a */
[----:B------:R-:W-:Y:S01]  /*0b40*/  SHF.L.U32 R18, R18, 0x17, RZ ;  /* 0x0000001712127819 */ /* 0x000fe200000006ff */
[----:B------:R-:W-:Y:S01]  /*0b50*/  FFMA.SAT R27, R23, R10, 0.5 ;  /* 0x3f000000171b7423 */ /* 0x000fe2000000200a */
[----:B------:R-:W-:Y:S01]  /*0b60*/  FADD R10, R9, -12583039 ;  /* 0xcb40007f090a7421 */ /* 0x000fe20000000000 */
[----:B------:R-:W3:Y:S01]  /*0b70*/  MUFU.EX2 R21, R21 ;  /* 0x0000001500157308 */ /* 0x000ee20000000800 */
[----:B------:R-:W-:Y:S01]  /*0b80*/  FFMA R25, R25, 1.925963033500011079e-08, R26 ;  /* 0x32a5706019197823 */ /* 0x000fe2000000001a */
[----:B------:R-:W-:Y:S01]  /*0b90*/  FFMA.RM R8, R27, R8, 12582913 ;  /* 0x4b4000011b087423 */ /* 0x000fe20000004008 */
[----:B-1----:R-:W-:Y:S01]  /*0ba0*/  FFMA R24, R19, 1.4426950216293334961, -R10 ;  /* 0x3fb8aa3b13187823 */ /* 0x002fe2000000080a */
[----:B------:R-:W-:-:S02]  /*0bb0*/  SHF.L.U32 R27, R12, 0x17, RZ ;  /* 0x000000170c1b7819 */ /* 0x000fc400000006ff */
[----:B------:R-:W-:Y:S01]  /*0bc0*/  FADD R26, R8, -12583039 ;  /* 0xcb40007f081a7421 */ /* 0x000fe20000000000 */
[----:B------:R-:W-:Y:S01]  /*0bd0*/  FFMA R12, R19, 1.925963033500011079e-08, R24 ;  /* 0x32a57060130c7823 */ /* 0x000fe20000000018 */
[----:B------:R-:W1:Y:S01]  /*0be0*/  MUFU.EX2 R22, R22 ;  /* 0x0000001600167308 */ /* 0x000e620000000800 */
[----:B------:R-:W-:Y:S01]  /*0bf0*/  SHF.L.U32 R24, R13, 0x17, RZ ;  /* 0x000000170d187819 */ /* 0x000fe200000006ff */
[----:B------:R-:W-:Y:S01]  /*0c00*/  FFMA R26, R23, 1.4426950216293334961, -R26 ;  /* 0x3fb8aa3b171a7823 */ /* 0x000fe2000000081a */
[----:B--2---:R-:W-:Y:S01]  /*0c10*/  FFMA R17, R27, R17, R14 ;  /* 0x000000111b117223 */ /* 0x004fe2000000000e */
[----:B------:R-:W-:Y:S02]  /*0c20*/  SHF.L.U32 R14, R9, 0x17, RZ ;  /* 0x00000017090e7819 */ /* 0x000fe400000006ff */
[----:B------:R-:W-:Y:S01]  /*0c30*/  FFMA R26, R23, 1.925963033500011079e-08, R26 ;  /* 0x32a57060171a7823 */ /* 0x000fe2000000001a */
[----:B0-----:R-:W-:Y:S01]  /*0c40*/  FFMA R20, R24, R20, R17 ;  /* 0x0000001418147223 */ /* 0x001fe20000000011 */
[----:B------:R-:W0:Y:S01]  /*0c50*/  MUFU.EX2 R10, R25 ;  /* 0x00000019000a7308 */ /* 0x000e220000000800 */
[----:B------:R-:W-:-:S02]  /*0c60*/  SHF.L.U32 R9, R8, 0x17, RZ ;  /* 0x0000001708097819 */ /* 0x000fc400000006ff */
[----:B---3--:R-:W-:-:S05]  /*0c70*/  FFMA R15, R15, R21, R20 ;  /* 0x000000150f0f7223 */ /* 0x008fca0000000014 */
[----:B------:R-:W2:Y:S01]  /*0c80*/  MUFU.EX2 R12, R12 ;  /* 0x0000000c000c7308 */ /* 0x000ea20000000800 */
[----:B-1----:R-:W-:-:S07]  /*0c90*/  FFMA R15, R16, R22, R15 ;  /* 0x00000016100f7223 */ /* 0x002fce000000000f */
[----:B------:R-:W1:Y:S01]  /*0ca0*/  MUFU.EX2 R26, R26 ;  /* 0x0000001a001a7308 */ /* 0x000e620000000800 */
[----:B0-----:R-:W-:-:S04]  /*0cb0*/  FFMA R15, R18, R10, R15 ;  /* 0x0000000a120f7223 */ /* 0x001fc8000000000f */
[----:B--2---:R-:W-:-:S04]  /*0cc0*/  FFMA R14, R14, R12, R15 ;  /* 0x0000000c0e0e7223 */ /* 0x004fc8000000000f */
[----:B-1----:R-:W-:Y:S01]  /*0cd0*/  FFMA R14, R9, R26, R14 ;  /* 0x0000001a090e7223 */ /* 0x002fe2000000000e */
[----:B------:R-:W-:Y:S06]  /*0ce0*/  BRA.U UP1, `(.L_x_35) ;  /* 0xfffffff901a47547 */ /* 0x000fec000b83ffff */
.L_x_34:
        /* <DEDUP_REMOVED lines=16> */
[-C--:B------:R-:W-:Y:S01]  /*0df0*/  FFMA.RM R4, R5, R8.reuse, 12582913 ;  /* 0x4b40000105047423 */ /* 0x080fe20000004008 */
[-C--:B------:R-:W-:Y:S01]  /*0e00*/  FFMA.SAT R5, R16, R23.reuse, 0.5 ;  /* 0x3f00000010057423 */ /* 0x080fe20000002017 */
[--C-:B----4-:R-:W-:Y:S02]  /*0e10*/  FADD R9, R17, -R6.reuse ;  /* 0x8000000611097221 */ /* 0x110fe40000000000 */
[----:B------:R-:W-:Y:S01]  /*0e20*/  FADD R15, R4, -12583039 ;  /* 0xcb40007f040f7421 */ /* 0x000fe20000000000 */
[----:B------:R-:W-:Y:S01]  /*0e30*/  FFMA.RM R5, R5, R8, 12582913 ;  /* 0x4b40000105057423 */ /* 0x000fe20000004008 */
[----:B------:R-:W-:Y:S01]  /*0e40*/  FFMA.SAT R19, R9, R23, 0.5 ;  /* 0x3f00000009137423 */ /* 0x000fe20000002017 */
[----:B------:R-:W-:Y:S01]  /*0e50*/  FADD R12, R21, -R6 ;  /* 0x80000006150c7221 */ /* 0x000fe20000000000 */
[----:B------:R-:W-:Y:S01]  /*0e60*/  FFMA R15, R10, 1.4426950216293334961, -R15 ;  /* 0x3fb8aa3b0a0f7823 */ /* 0x000fe2000000080f */
[----:B------:R-:W-:-:S03]  /*0e70*/  FADD R17, R5, -12583039 ;  /* 0xcb40007f05117421 */ /* 0x000fc60000000000 */
[----:B------:R-:W-:Y:S01]  /*0e80*/  FFMA R13, R10, 1.925963033500011079e-08, R15 ;  /* 0x32a570600a0d7823 */ /* 0x000fe2000000000f */
[-C--:B------:R-:W-:Y:S01]  /*0e90*/  FFMA.RM R10, R19, R8.reuse, 12582913 ;  /* 0x4b400001130a7423 */ /* 0x080fe20000004008 */
[----:B------:R-:W-:Y:S01]  /*0ea0*/  FFMA.SAT R15, R12, R23, 0.5 ;  /* 0x3f0000000c0f7423 */ /* 0x000fe20000002017 */
[----:B------:R-:W-:Y:S02]  /*0eb0*/  FFMA R17, R16, 1.4426950216293334961, -R17 ;  /* 0x3fb8aa3b10117823 */ /* 0x000fe40000000811 */
[----:B------:R-:W-:Y:S01]  /*0ec0*/  FADD R18, R10, -12583039 ;  /* 0xcb40007f0a127421 */ /* 0x000fe20000000000 */
[----:B------:R-:W-:Y:S01]  /*0ed0*/  FFMA.RM R15, R15, R8, 12582913 ;  /* 0x4b4000010f0f7423 */ /* 0x000fe20000004008 */
[----:B------:R-:W-:Y:S01]  /*0ee0*/  FFMA R17, R16, 1.925963033500011079e-08, R17 ;  /* 0x32a5706010117823 */ /* 0x000fe20000000011 */
[----:B------:R-:W0:Y:S01]  /*0ef0*/  MUFU.EX2 R13, R13 ;  /* 0x0000000d000d7308 */ /* 0x000e220000000800 */
[----:B------:R-:W-:Y:S01]  /*0f00*/  FFMA R18, R9, 1.4426950216293334961, -R18 ;  /* 0x3fb8aa3b09127823 */ /* 0x000fe20000000812 */
[C---:B------:R-:W-:Y:S01]  /*0f10*/  FADD R19, R15.reuse, -12583039 ;  /* 0xcb40007f0f137421 */ /* 0x040fe20000000000 */
[----:B------:R-:W-:-:S02]  /*0f20*/  SHF.L.U32 R15, R15, 0x17, RZ ;  /* 0x000000170f0f7819 */ /* 0x000fc400000006ff */
[----:B------:R-:W-:Y:S01]  /*0f30*/  FFMA R18, R9, 1.925963033500011079e-08, R18 ;  /* 0x32a5706009127823 */ /* 0x000fe20000000012 */
[----:B------:R-:W-:Y:S01]  /*0f40*/  FFMA R19, R12, 1.4426950216293334961, -R19 ;  /* 0x3fb8aa3b0c137823 */ /* 0x000fe20000000813 */
[----:B------:R-:W-:Y:S01]  /*0f50*/  SHF.L.U32 R9, R4, 0x17, RZ ;  /* 0x0000001704097819 */ /* 0x000fe200000006ff */
[----:B------:R-:W1:Y:S01]  /*0f60*/  MUFU.EX2 R17, R17 ;  /* 0x0000001100117308 */ /* 0x000e620000000800 */
[----:B------:R-:W-:Y:S01]  /*0f70*/  SHF.L.U32 R4, R5, 0x17, RZ ;  /* 0x0000001705047819 */ /* 0x000fe200000006ff */
[----:B------:R-:W-:Y:S01]  /*0f80*/  FFMA R19, R12, 1.925963033500011079e-08, R19 ;  /* 0x32a570600c137823 */ /* 0x000fe20000000013 */
[----:B------:R-:W-:-:S05]  /*0f90*/  SHF.L.U32 R5, R10, 0x17, RZ ;  /* 0x000000170a057819 */ /* 0x000fca00000006ff */
[----:B------:R-:W2:Y:S01]  /*0fa0*/  MUFU.EX2 R18, R18 ;  /* 0x0000001200127308 */ /* 0x000ea20000000800 */
[----:B0-----:R-:W-:-:S07]  /*0fb0*/  FFMA R9, R9, R13, R14 ;  /* 0x0000000d09097223 */ /* 0x001fce000000000e */
[----:B------:R-:W0:Y:S01]  /*0fc0*/  MUFU.EX2 R19, R19 ;  /* 0x0000001300137308 */ /* 0x000e220000000800 */
[----:B-1----:R-:W-:-:S04]  /*0fd0*/  FFMA R4, R4, R17, R9 ;  /* 0x0000001104047223 */ /* 0x002fc80000000009 */
[----:B--2---:R-:W-:-:S04]  /*0fe0*/  FFMA R4, R5, R18, R4 ;  /* 0x0000001205047223 */ /* 0x004fc80000000004 */
[----:B0-----:R-:W-:-:S07]  /*0ff0*/  FFMA R14, R15, R19, R4 ;  /* 0x000000130f0e7223 */ /* 0x001fce0000000004 */
.L_x_36:
        /* <DEDUP_REMOVED lines=9> */
[----:B------:R-:W-:Y:S02]  /*1090*/  MOV R13, 0x437c0000 ;  /* 0x437c0000000d7802 */ /* 0x000fe40000000f00 */
[----:B------:R-:W-:Y:S01]  /*10a0*/  IADD3 R11, PT, PT, R11, 0x2, RZ ;  /* 0x000000020b0b7810 */ /* 0x000fe20007ffe0ff */
        /* <DEDUP_REMOVED lines=18> */
.L_x_37:
        /* <DEDUP_REMOVED lines=8> */
[C---:B------:R-:W-:Y:S01]  /*1250*/  FADD R11, R9.reuse, -12583039 ;  /* 0xcb40007f090b7421 */ /* 0x040fe20000000000 */
[----:B------:R-:W-:-:S03]  /*1260*/  SHF.L.U32 R9, R9, 0x17, RZ ;  /* 0x0000001709097819 */ /* 0x000fc600000006ff */
[----:B------:R-:W-:-:S04]  /*1270*/  FFMA R11, R8, 1.4426950216293334961, -R11 ;  /* 0x3fb8aa3b080b7823 */ /* 0x000fc8000000080b */
[----:B------:R-:W-:-:S06]  /*1280*/  FFMA R11, R8, 1.925963033500011079e-08, R11 ;  /* 0x32a57060080b7823 */ /* 0x000fcc000000000b */
[----:B------:R-:W0:Y:S02]  /*1290*/  MUFU.EX2 R11, R11 ;  /* 0x0000000b000b7308 */ /* 0x000e240000000800 */
[----:B0-----:R-:W-:-:S07]  /*12a0*/  FFMA R14, R9, R11, R14 ;  /* 0x0000000b090e7223 */ /* 0x001fce000000000e */
.L_x_33:
[----:B-----5:R-:W-:-:S05]  /*12b0*/  IMAD.WIDE R2, R7, 0x4, R2 ;  /* 0x0000000407027825 */ /* 0x020fca00078e0202 */
[----:B------:R0:W2:Y:S01]  /*12c0*/  LDG.E R5, desc[UR8][R2.64] ;  /* 0x0000000802057981 */ /* 0x0000a2000c1e1900 */
[C---:B------:R-:W-:Y:S02]  /*12d0*/  FSETP.GEU.AND P0, PT, R14.reuse, 1.175494350822287508e-38, PT ;  /* 0x008000000e00780b */ /* 0x040fe40003f0e000 */
[----:B------:R-:W-:Y:S01]  /*12e0*/  MOV R9, 0x3e055027 ;  /* 0x3e05502700097802 */ /* 0x000fe20000000f00 */
[----:B0-----:R-:W0:Y:S10]  /*12f0*/  LDC.64 R2, c[0x0][0x390] ;  /* 0x0000e400ff027b82 */ /* 0x001e340000000a00 */
[----:B------:R-:W-:-:S05]  /*1300*/  @!P0 FMUL R14, R14, 8388608 ;  /* 0x4b0000000e0e8820 */ /* 0x000fca0000400000 */
[----:B------:R-:W-:-:S04]  /*1310*/  IADD3 R4, PT, PT, R14, -0x3f2aaaab, RZ ;  /* 0xc0d555550e047810 */ /* 0x000fc80007ffe0ff */
[----:B------:R-:W-:-:S04]  /*1320*/  LOP3.LUT R7, R4, 0xff800000, RZ, 0xc0, !PT ;  /* 0xff80000004077812 */ /* 0x000fc800078ec0ff */
[-C--:B------:R-:W-:Y:S02]  /*1330*/  IADD3 R4, PT, PT, R14, -R7.reuse, RZ ;  /* 0x800000070e047210 */ /* 0x080fe40007ffe0ff */
[----:B------:R-:W-:-:S03]  /*1340*/  I2FP.F32.S32 R7, R7 ;  /* 0x0000000700077245 */ /* 0x000fc60000201400 */
[----:B------:R-:W-:Y:S01]  /*1350*/  FADD R8, R4, -1 ;  /* 0xbf80000004087421 */ /* 0x000fe20000000000 */
[----:B------:R-:W-:Y:S01]  /*1360*/  FSEL R4, RZ, -23, P0 ;  /* 0xc1b80000ff047808 */ /* 0x000fe20000000000 */
[----:B0-----:R-:W-:Y:S01]  /*1370*/  IMAD.WIDE R2, R0, 0x4, R2 ;  /* 0x0000000400027825 */ /* 0x001fe200078e0202 */
[----:B------:R-:W-:-:S03]  /*1380*/  ISETP.GT.U32.AND P0, PT, R14, 0x7f7fffff, PT ;  /* 0x7f7fffff0e00780c */ /* 0x000fc60003f04070 */
[C---:B------:R-:W-:Y:S01]  /*1390*/  FFMA R9, R8.reuse, -R9, 0.14084610342979431152 ;  /* 0x3e1039f608097423 */ /* 0x040fe20000000809 */
[----:B------:R-:W-:Y:S01]  /*13a0*/  FFMA R4, R7, 1.1920928955078125e-07, R4 ;  /* 0x3400000007047823 */ /* 0x000fe20000000004 */
[----:B------:R-:W-:Y:S02]  /*13b0*/  MOV R7, 0x7f800000 ;  /* 0x7f80000000077802 */ /* 0x000fe40000000f00 */
[----:B------:R-:W-:-:S04]  /*13c0*/  FFMA R9, R8, R9, -0.12148627638816833496 ;  /* 0xbdf8cdcc08097423 */ /* 0x000fc80000000009 */
[----:B------:R-:W-:-:S04]  /*13d0*/  FFMA R9, R8, R9, 0.13980610668659210205 ;  /* 0x3e0f295508097423 */ /* 0x000fc80000000009 */
[----:B------:R-:W-:-:S04]  /*13e0*/  FFMA R9, R8, R9, -0.16684235632419586182 ;  /* 0xbe2ad8b908097423 */ /* 0x000fc80000000009 */
[----:B------:R-:W-:-:S04]  /*13f0*/  FFMA R9, R8, R9, 0.20012299716472625732 ;  /* 0x3e4ced0b08097423 */ /* 0x000fc80000000009 */
[----:B------:R-:W-:-:S04]  /*1400*/  FFMA R9, R8, R9, -0.24999669194221496582 ;  /* 0xbe7fff2208097423 */ /* 0x000fc80000000009 */
[----:B------:R-:W-:-:S04]  /*1410*/  FFMA R9, R8, R9, 0.33333182334899902344 ;  /* 0x3eaaaa7808097423 */ /* 0x000fc80000000009 */
[----:B------:R-:W-:-:S04]  /*1420*/  FFMA R9, R8, R9, -0.5 ;  /* 0xbf00000008097423 */ /* 0x000fc80000000009 */
[----:B------:R-:W-:-:S04]  /*1430*/  FMUL R9, R8, R9 ;  /* 0x0000000908097220 */ /* 0x000fc80000400000 */
[----:B------:R-:W-:-:S04]  /*1440*/  FFMA R9, R8, R9, R8 ;  /* 0x0000000908097223 */ /* 0x000fc80000000008 */
[----:B------:R-:W-:Y:S01]  /*1450*/  FFMA R4, R4, 0.69314718246459960938, R9 ;  /* 0x3f31721804047823 */ /* 0x000fe20000000009 */
[C---:B------:R-:W-:Y:S01]  /*1460*/  @P0 FFMA R4, R14.reuse, R7, +INF ;  /* 0x7f8000000e040423 */ /* 0x040fe20000000007 */
[----:B------:R-:W-:-:S04]  /*1470*/  FSETP.NEU.AND P0, PT, R14, RZ, PT ;  /* 0x000000ff0e00720b */ /* 0x000fc80003f0d000 */
[----:B------:R-:W-:Y:S01]  /*1480*/  FSEL R4, R4, -INF , P0 ;  /* 0xff80000004047808 */ /* 0x000fe20000000000 */
[----:B--2---:R-:W-:-:S04]  /*1490*/  FADD R5, R5, -R6 ;  /* 0x8000000605057221 */ /* 0x004fc80000000000 */
[----:B------:R-:W-:-:S04]  /*14a0*/  FADD R4, R5, -R4 ;  /* 0x8000000405047221 */ /* 0x000fc80000000000 */
[----:B------:R-:W-:-:S05]  /*14b0*/  FADD R5, -R4, -RZ ;  /* 0x800000ff04057221 */ /* 0x000fca0000000100 */
[----:B------:R-:W-:Y:S01]  /*14c0*/  STG.E desc[UR8][R2.64], R5 ;  /* 0x0000000502007986 */ /* 0x000fe2000c101908 */
[----:B------:R-:W-:Y:S05]  /*14d0*/  EXIT ;  /* 0x000000000000794d */ /* 0x000fea0003800000 */
.L_x_38:
        /* <DEDUP_REMOVED lines=10> */
.L_x_255:


//--------------------- .text._Z14softmax_kernelPfS_ii --------------------------
	.section	.text._Z14softmax_kernelPfS_ii,"ax",@progbits
	.align	128
        .global         _Z14softmax_kernelPfS_ii
        .type           _Z14softmax_kernelPfS_ii,@function
        .size           _Z14softmax_kernelPfS_ii,(.L_x_249 - _Z14softmax_kernelPfS_ii)
        .other          _Z14softmax_kernelPfS_ii,@"STO_CUDA_ENTRY STV_DEFAULT"
_Z14softmax_kernelPfS_ii:
.text._Z14softmax_kernelPfS_ii:
[----:B------:R-:W-:Y:S01]  /*0000*/  LDC R1, c[0x0][0x37c] ;  /* 0x0000df00ff017b82 */ /* 0x000fe20000000800 */
[----:B------:R-:W0:Y:S07]  /*0010*/  S2R R7, SR_TID.X ;  /* 0x0000000000077919 */ /* 0x000e2e0000002100 */
[----:B------:R-:W1:Y:S01]  /*0020*/  S2UR UR4, SR_CTAID.X ;  /* 0x00000000000479c3 */ /* 0x000e620000002500 */
[----:B------:R-:W1:Y:S07]  /*0030*/  LDCU UR5, c[0x0][0x360] ;  /* 0x00006c00ff0577ac */ /* 0x000e6e0008000800 */
[----:B------:R-:W2:Y:S01]  /*0040*/  LDC.64 R2, c[0x0][0x390] ;  /* 0x0000e400ff027b82 */ /* 0x000ea20000000a00 */
[----:B-1----:R-:W-:-:S06]  /*0050*/  UIMAD UR4, UR4, UR5, URZ ;  /* 0x00000005040472a4 */ /* 0x002fcc000f8e02ff */
[----:B0-----:R-:W-:Y:S01]  /*0060*/  IADD3 R11, PT, PT, R7, UR4, RZ ;  /* 0x00000004070b7c10 */ /* 0x001fe2000fffe0ff */
[----:B--2---:R-:W-:-:S05]  /*0070*/  IMAD R2, R3, R2, RZ ;  /* 0x0000000203027224 */ /* 0x004fca00078e02ff */
[----:B------:R-:W-:-:S13]  /*0080*/  ISETP.GE.AND P0, PT, R11, R2, PT ;  /* 0x000000020b00720c */ /* 0x000fda0003f06270 */
[----:B------:R-:W-:Y:S05]  /*0090*/  @P0 EXIT ;  /* 0x000000000000094d */ /* 0x000fea0003800000 */
[----:B------:R-:W-:Y:S01]  /*00a0*/  IABS R9, R3 ;  /* 0x0000000300097213 */ /* 0x000fe20000000000 */
[----:B------:R-:W0:Y:S01]  /*00b0*/  LDCU.64 UR10, c[0x0][0x358] ;  /* 0x00006b00ff0a77ac */ /* 0x000e220008000a00 */
[----:B------:R-:W-:Y:S02]  /*00c0*/  IABS R6, R11 ;  /* 0x0000000b00067213 */ /* 0x000fe40000000000 */
[----:B------:R-:W1:Y:S01]  /*00d0*/  I2F.RP R0, R9 ;  /* 0x0000000900007306 */ /* 0x000e620000209400 */
[----:B------:R-:W-:-:S07]  /*00e0*/  ISETP.GE.AND P2, PT, R11, RZ, PT ;  /* 0x000000ff0b00720c */ /* 0x000fce0003f46270 */
[----:B-1----:R-:W1:Y:S02]  /*00f0*/  MUFU.RCP R0, R0 ;  /* 0x0000000000007308 */ /* 0x002e640000001000 */
[----:B-1----:R-:W-:-:S06]  /*0100*/  IADD3 R4, PT, PT, R0, 0xffffffe, RZ ;  /* 0x0ffffffe00047810 */ /* 0x002fcc0007ffe0ff */
[----:B------:R1:W2:Y:S02]  /*0110*/  F2I.FTZ.U32.TRUNC.NTZ R5, R4 ;  /* 0x0000000400057305 */ /* 0x0002a4000021f000 */
[----:B-1----:R-:W-:Y:S01]  /*0120*/  HFMA2 R4, -RZ, RZ, 0, 0 ;  /* 0x00000000ff047431 */ /* 0x002fe200000001ff */
[----:B--2---:R-:W-:-:S05]  /*0130*/  IADD3 R2, PT, PT, RZ, -R5, RZ ;  /* 0x80000005ff027210 */ /* 0x004fca0007ffe0ff */
[----:B------:R-:W-:-:S04]  /*0140*/  IMAD R13, R2, R9, RZ ;  /* 0x00000009020d7224 */ /* 0x000fc800078e02ff */
[----:B------:R-:W-:-:S06]  /*0150*/  IMAD.HI.U32 R5, R5, R13, R4 ;  /* 0x0000000d05057227 */ /* 0x000fcc00078e0004 */
[----:B------:R-:W-:-:S05]  /*0160*/  IMAD.HI.U32 R5, R5, R6, RZ ;  /* 0x0000000605057227 */ /* 0x000fca00078e00ff */
[----:B------:R-:W-:-:S05]  /*0170*/  IADD3 R5, PT, PT, -R5, RZ, RZ ;  /* 0x000000ff05057210 */ /* 0x000fca0007ffe1ff */
[C---:B------:R-:W-:Y:S02]  /*0180*/  IMAD R6, R9.reuse, R5, R6 ;  /* 0x0000000509067224 */ /* 0x040fe400078e0206 */
[----:B------:R-:W1:Y:S03]  /*0190*/  LDC.64 R4, c[0x0][0x380] ;  /* 0x0000e000ff047b82 */ /* 0x000e660000000a00 */
[----:B------:R-:W-:-:S13]  /*01a0*/  ISETP.GT.U32.AND P0, PT, R9, R6, PT ;  /* 0x000000060900720c */ /* 0x000fda0003f04070 */
[----:B------:R-:W-:Y:S02]  /*01b0*/  @!P0 IADD3 R6, PT, PT, R6, -R9, RZ ;  /* 0x8000000906068210 */ /* 0x000fe40007ffe0ff */
[----:B------:R-:W-:Y:S02]  /*01c0*/  ISETP.NE.AND P0, PT, R3, RZ, PT ;  /* 0x000000ff0300720c */ /* 0x000fe40003f05270 */
[----:B------:R-:W-:-:S13]  /*01d0*/  ISETP.GT.U32.AND P1, PT, R9, R6, PT ;  /* 0x000000060900720c */ /* 0x000fda0003f24070 */
[----:B------:R-:W-:-:S04]  /*01e0*/  @!P1 IADD3 R6, PT, PT, R6, -R9, RZ ;  /* 0x8000000906069210 */ /* 0x000fc80007ffe0ff */
[----:B------:R-:W-:Y:S02]  /*01f0*/  @!P2 IADD3 R6, PT, PT, -R6, RZ, RZ ;  /* 0x000000ff0606a210 */ /* 0x000fe40007ffe1ff */
[----:B------:R-:W-:-:S04]  /*0200*/  @!P0 LOP3.LUT R6, RZ, R3, RZ, 0x33, !PT ;  /* 0x00000003ff068212 */ /* 0x000fc800078e33ff */
[----:B------:R-:W-:-:S05]  /*0210*/  IADD3 R2, PT, PT, R11, -R6, RZ ;  /* 0x800000060b027210 */ /* 0x000fca0007ffe0ff */
[----:B-1----:R-:W-:-:S05]  /*0220*/  IMAD.WIDE R4, R2, 0x4, R4 ;  /* 0x0000000402047825 */ /* 0x002fca00078e0204 */
[----:B0-----:R0:W5:Y:S01]  /*0230*/  LDG.E R0, desc[UR10][R4.64] ;  /* 0x0000000a04007981 */ /* 0x001162000c1e1900 */
[----:B------:R-:W-:-:S13]  /*0240*/  ISETP.GE.AND P0, PT, R3, 0x2, PT ;  /* 0x000000020300780c */ /* 0x000fda0003f06270 */
[----:B0-----:R-:W-:Y:S05]  /*0250*/  @!P0 BRA `(.L_x_39) ;  /* 0x00000004007c8947 */ /* 0x001fea0003800000 */
[C---:B------:R-:W-:Y:S02]  /*0260*/  IADD3 R8, PT, PT, R3.reuse, -0x2, RZ ;  /* 0xfffffffe03087810 */ /* 0x040fe40007ffe0ff */
[----:B------:R-:W-:Y:S02]  /*0270*/  IADD3 R3, PT, PT, R3, -0x1, RZ ;  /* 0xffffffff03037810 */ /* 0x000fe40007ffe0ff */
[----:B------:R-:W-:Y:S02]  /*0280*/  ISETP.GE.U32.AND P0, PT, R8, 0xf, PT ;  /* 0x0000000f0800780c */ /* 0x000fe40003f06070 */
[----:B------:R-:W-:Y:S02]  /*0290*/  MOV R9, 0x1 ;  /* 0x0000000100097802 */ /* 0x000fe40000000f00 */
[----:B------:R-:W-:-:S09]  /*02a0*/  LOP3.LUT R24, R3, 0xf, RZ, 0xc0, !PT ;  /* 0x0000000f03187812 */ /* 0x000fd200078ec0ff */
[----:B------:R-:W-:Y:S05]  /*02b0*/  @!P0 BRA `(.L_x_40) ;  /* 0x0000000000a88947 */ /* 0x000fea0003800000 */
[----:B------:R-:W0:Y:S01]  /*02c0*/  LDCU.64 UR6, c[0x0][0x380] ;  /* 0x00007000ff0677ac */ /* 0x000e220008000a00 */
[----:B------:R-:W-:Y:S01]  /*02d0*/  IMAD.WIDE R8, R6, 0x4, RZ ;  /* 0x0000000406087825 */ /* 0x000fe200078e02ff */
[----:B------:R-:W-:Y:S02]  /*02e0*/  LOP3.LUT R12, R3, 0xfffffff0, RZ, 0xc0, !PT ;  /* 0xfffffff0030c7812 */ /* 0x000fe400078ec0ff */
[----:B------:R-:W-:Y:S02]  /*02f0*/  MOV R10, RZ ;  /* 0x000000ff000a7202 */ /* 0x000fe40000000f00 */
[----:B------:R-:W-:Y:S01]  /*0300*/  IADD3 R12, PT, PT, -R12, RZ, RZ ;  /* 0x000000ff0c0c7210 */ /* 0x000fe20007ffe1ff */
[----:B------:R-:W-:-:S03]  /*0310*/  IMAD.WIDE R8, R11, 0x4, -R8 ;  /* 0x000000040b087825 */ /* 0x000fc600078e0a08 */
[----:B0-----:R-:W-:-:S04]  /*0320*/  IADD3 R14, P0, PT, R8, UR6, RZ ;  /* 0x00000006080e7c10 */ /* 0x001fc8000ff1e0ff */
[----:B------:R-:W-:-:S04]  /*0330*/  IADD3 R14, P1, PT, R14, 0x20, RZ ;  /* 0x000000200e0e7810 */ /* 0x000fc80007f3e0ff */
[----:B------:R-:W-:-:S09]  /*0340*/  IADD3.X R15, PT, PT, RZ, UR7, R9, P1, P0 ;  /* 0x00000007ff0f7c10 */ /* 0x000fd20008fe0409 */
.L_x_41:
[----:B------:R-:W-:Y:S02]  /*0350*/  MOV R8, R14 ;  /* 0x0000000e00087202 */ /* 0x000fe40000000f00 */
        /* <DEDUP_REMOVED lines=16> */
[----:B---3--:R-:W-:-:S03]  /*0460*/  FMNMX3 R25, R22, R23, R25, !PT ;  /* 0x0000001716197276 */ /* 0x008fc60007800019 */
[----:B------:R-:W3:Y:S04]  /*0470*/  LDG.E R23, desc[UR10][R8.64+0x1c] ;  /* 0x00001c0a08177981 */ /* 0x000ee8000c1e1900 */
[----:B------:R-:W3:Y:S01]  /*0480*/  LDG.E R22, desc[UR10][R8.64+0x20] ;  /* 0x0000200a08167981 */ /* 0x000ee2000c1e1900 */
[----:B------:R-:W-:Y:S02]  /*0490*/  IADD3 R12, PT, PT, R12, 0x10, RZ ;  /* 0x000000100c0c7810 */ /* 0x000fe40007ffe0ff */
[----:B----4-:R-:W-:Y:S02]  /*04a0*/  FMNMX3 R13, R25, R13, R14, !PT ;  /* 0x0000000d190d7276 */ /* 0x010fe4000780000e */
[----:B------:R-:W-:Y:S02]  /*04b0*/  ISETP.NE.AND P0, PT, R12, RZ, PT ;  /* 0x000000ff0c00720c */ /* 0x000fe40003f05270 */
[----:B------:R-:W-:-:S02]  /*04c0*/  IADD3 R14, P1, PT, R8, 0x40, RZ ;  /* 0x00000040080e7810 */ /* 0x000fc40007f3e0ff */
[----:B------:R-:W-:Y:S02]  /*04d0*/  IADD3 R10, PT, PT, R10, 0x10, RZ ;  /* 0x000000100a0a7810 */ /* 0x000fe40007ffe0ff */
[----:B------:R-:W-:Y:S02]  /*04e0*/  FMNMX3 R13, R13, R15, R16, !PT ;  /* 0x0000000f0d0d7276 */ /* 0x000fe40007800010 */
[----:B------:R-:W-:Y:S02]  /*04f0*/  IADD3.X R15, PT, PT, RZ, R9, RZ, P1, !PT ;  /* 0x00000009ff0f7210 */ /* 0x000fe40000ffe4ff */
[----:B------:R-:W-:-:S04]  /*0500*/  FMNMX3 R13, R13, R17, R18, !PT ;  /* 0x000000110d0d7276 */ /* 0x000fc80007800012 */
[----:B------:R-:W-:-:S04]  /*0510*/  FMNMX3 R13, R13, R19, R20, !PT ;  /* 0x000000130d0d7276 */ /* 0x000fc80007800014 */
[----:B--2---:R-:W-:-:S04]  /*0520*/  FMNMX3 R0, R13, R21, R0, !PT ;  /* 0x000000150d007276 */ /* 0x004fc80007800000 */
[----:B---3--:R-:W-:Y:S01]  /*0530*/  FMNMX3 R0, R0, R23, R22, !PT ;  /* 0x0000001700007276 */ /* 0x008fe20007800016 */
[----:B------:R-:W-:Y:S06]  /*0540*/  @P0 BRA `(.L_x_41) ;  /* 0xfffffffc00800947 */ /* 0x000fec000383ffff */
[----:B------:R-:W-:-:S07]  /*0550*/  IADD3 R9, PT, PT, R10, 0x1, RZ ;  /* 0x000000010a097810 */ /* 0x000fce0007ffe0ff */
.L_x_40:
        /* <DEDUP_REMOVED lines=20> */
.L_x_42:
        /* <DEDUP_REMOVED lines=13> */
.L_x_43:
[----:B------:R-:W-:Y:S05]  /*0770*/  @!P1 BRA `(.L_x_39) ;  /* 0x0000000000349947 */ /* 0x000fea0003800000 */
[----:B------:R-:W0:Y:S01]  /*0780*/  LDCU.64 UR6, c[0x0][0x380] ;  /* 0x00007000ff0677ac */ /* 0x000e220008000a00 */
[----:B------:R-:W-:Y:S01]  /*0790*/  IMAD.WIDE R12, R6, 0x4, RZ ;  /* 0x00000004060c7825 */ /* 0x000fe200078e02ff */
[----:B------:R-:W-:-:S03]  /*07a0*/  IADD3 R3, PT, PT, -R3, RZ, RZ ;  /* 0x000000ff03037210 */ /* 0x000fc60007ffe1ff */
[----:B------:R-:W-:-:S03]  /*07b0*/  IMAD.WIDE R12, R11, 0x4, -R12 ;  /* 0x000000040b0c7825 */ /* 0x000fc600078e0a0c */
[----:B0-----:R-:W-:-:S04]  /*07c0*/  IADD3 R14, P0, PT, R12, UR6, RZ ;  /* 0x000000060c0e7c10 */ /* 0x001fc8000ff1e0ff */
[----:B------:R-:W-:-:S09]  /*07d0*/  IADD3.X R15, PT, PT, R13, UR7, RZ, P0, !PT ;  /* 0x000000070d0f7c10 */ /* 0x000fd200087fe4ff */
.L_x_44:
[----:B------:R-:W-:-:S06]  /*07e0*/  IMAD.WIDE R12, R9, 0x4, R14 ;  /* 0x00000004090c7825 */ /* 0x000fcc00078e020e */
[----:B------:R-:W2:Y:S01]  /*07f0*/  LDG.E R13, desc[UR10][R12.64] ;  /* 0x0000000a0c0d7981 */ /* 0x000ea2000c1e1900 */
[----:B------:R-:W-:Y:S02]  /*0800*/  IADD3 R3, PT, PT, R3, 0x1, RZ ;  /* 0x0000000103037810 */ /* 0x000fe40007ffe0ff */
[----:B------:R-:W-:Y:S02]  /*0810*/  IADD3 R9, PT, PT, R9, 0x1, RZ ;  /* 0x0000000109097810 */ /* 0x000fe40007ffe0ff */
[----:B------:R-:W-:Y:S02]  /*0820*/  ISETP.NE.AND P0, PT, R3, RZ, PT ;  /* 0x000000ff0300720c */ /* 0x000fe40003f05270 */
[----:B--2--5:R-:W-:-:S11]  /*0830*/  FMNMX R0, R13, R0, !PT ;  /* 0x000000000d007209 */ /* 0x024fd60007800000 */
[----:B------:R-:W-:Y:S05]  /*0840*/  @P0 BRA `(.L_x_44) ;  /* 0xfffffffc00e40947 */ /* 0x000fea000383ffff */
.L_x_39:
        /* <DEDUP_REMOVED lines=10> */
[----:B------:R-:W0:Y:S01]  /*08f0*/  LDCU.128 UR12, c[0x0][0x380] ;  /* 0x00007000ff0c77ac */ /* 0x000e220008000c00 */
[----:B------:R-:W-:Y:S01]  /*0900*/  IMAD.WIDE R8, R6, 0x4, RZ ;  /* 0x0000000406087825 */ /* 0x000fe200078e02ff */
[----:B------:R-:W-:Y:S01]  /*0910*/  MOV R3, RZ ;  /* 0x000000ff00037202 */ /* 0x000fe20000000f00 */
[----:B------:R-:W-:Y:S01]  /*0920*/  ULOP3.LUT UR5, UR5, 0x7ffffff8, URZ, 0xc0, !UPT ;  /* 0x7ffffff805057892 */ /* 0x000fe2000f8ec0ff */
[----:B------:R-:W-:Y:S01]  /*0930*/  MOV R12, R2 ;  /* 0x00000002000c7202 */ /* 0x000fe20000000f00 */
[----:B------:R-:W-:Y:S02]  /*0940*/  IMAD.WIDE R8, R11, 0x4, -R8 ;  /* 0x000000040b087825 */ /* 0x000fe400078e0a08 */
[----:B------:R-:W-:Y:S02]  /*0950*/  UIADD3 UR9, UPT, UPT, -UR5, URZ, URZ ;  /* 0x000000ff05097290 */ /* 0x000fe4000fffe1ff */
[----:B------:R-:W-:Y:S02]  /*0960*/  MOV R13, UR5 ;  /* 0x00000005000d7c02 */ /* 0x000fe40008000f00 */
[----:B0-----:R-:W-:Y:S01]  /*0970*/  IADD3 R8, P1, PT, R8, UR12, RZ ;  /* 0x0000000c08087c10 */ /* 0x001fe2000ff3e0ff */
[----:B------:R-:W-:-:S03]  /*0980*/  UIADD3 UR6, UP1, UPT, UR14, 0x10, URZ ;  /* 0x000000100e067890 */ /* 0x000fc6000ff3e0ff */
[----:B------:R-:W-:Y:S01]  /*0990*/  IADD3 R8, P0, PT, R8, 0x10, RZ ;  /* 0x0000001008087810 */ /* 0x000fe20007f1e0ff */
[----:B------:R-:W-:-:S03]  /*09a0*/  UIADD3.X UR7, UPT, UPT, URZ, UR15, URZ, UP1, !UPT ;  /* 0x0000000fff077290 */ /* 0x000fc60008ffe4ff */
[----:B------:R-:W-:-:S09]  /*09b0*/  IADD3.X R9, PT, PT, RZ, UR13, R9, P0, P1 ;  /* 0x0000000dff097c10 */ /* 0x000fd200087e2409 */
.L_x_47:
[----:B-1----:R-:W2:Y:S01]  /*09c0*/  LDG.E R11, desc[UR10][R8.64+-0x10] ;  /* 0xfffff00a080b7981 */ /* 0x002ea2000c1e1900 */
        /* <DEDUP_REMOVED lines=8> */
[----:B------:R-:W-:Y:S01]  /*0a50*/  FFMA R17, R11, 1.925963033500011079e-08, R10 ;  /* 0x32a570600b117823 */ /* 0x000fe2000000000a */
[----:B------:R-:W-:Y:S02]  /*0a60*/  MOV R10, UR6 ;  /* 0x00000006000a7c02 */ /* 0x000fe40008000f00 */
[----:B------:R-:W-:-:S03]  /*0a70*/  MOV R11, UR7 ;  /* 0x00000007000b7c02 */ /* 0x000fc60008000f00 */
[----:B------:R-:W0:Y:S01]  /*0a80*/  MUFU.EX2 R17, R17 ;  /* 0x0000001100117308 */ /* 0x000e220000000800 */
[----:B------:R-:W-:-:S04]  /*0a90*/  IMAD.WIDE R10, R12, 0x4, R10 ;  /* 0x000000040c0a7825 */ /* 0x000fc800078e020a */
[----:B0-----:R-:W-:-:S05]  /*0aa0*/  FMUL R16, R16, R17 ;  /* 0x0000001110107220 */ /* 0x001fca0000400000 */
[----:B------:R0:W-:Y:S04]  /*0ab0*/  STG.E desc[UR10][R10.64+-0x10], R16 ;  /* 0xfffff0100a007986 */ /* 0x0001e8000c10190a */
[----:B------:R-:W2:Y:S02]  /*0ac0*/  LDG.E R19, desc[UR10][R8.64+-0xc] ;  /* 0xfffff40a08137981 */ /* 0x000ea4000c1e1900 */
[----:B--2---:R-:W-:-:S04]  /*0ad0*/  FADD R19, R19, -R0 ;  /* 0x8000000013137221 */ /* 0x004fc80000000000 */
[----:B------:R-:W-:-:S04]  /*0ae0*/  FFMA.SAT R18, R19, R14, 0.5 ;  /* 0x3f00000013127423 */ /* 0x000fc8000000200e */
[----:B------:R-:W-:-:S04]  /*0af0*/  FFMA.RM R18, R18, R15, 12582913 ;  /* 0x4b40000112127423 */ /* 0x000fc8000000400f */
[C---:B------:R-:W-:Y:S01]  /*0b00*/  FADD R20, R18.reuse, -12583039 ;  /* 0xcb40007f12147421 */ /* 0x040fe20000000000 */
[----:B------:R-:W-:-:S03]  /*0b10*/  SHF.L.U32 R17, R18, 0x17, RZ ;  /* 0x0000001712117819 */ /* 0x000fc600000006ff */
[----:B------:R-:W-:-:S04]  /*0b20*/  FFMA R20, R19, 1.4426950216293334961, -R20 ;  /* 0x3fb8aa3b13147823 */ /* 0x000fc80000000814 */
[----:B------:R-:W-:-:S06]  /*0b30*/  FFMA R20, R19, 1.925963033500011079e-08, R20 ;  /* 0x32a5706013147823 */ /* 0x000fcc0000000014 */
[----:B------:R-:W1:Y:S02]  /*0b40*/  MUFU.EX2 R20, R20 ;  /* 0x0000001400147308 */ /* 0x000e640000000800 */
[----:B-1----:R-:W-:-:S05]  /*0b50*/  FMUL R17, R17, R20 ;  /* 0x0000001411117220 */ /* 0x002fca0000400000 */
[----:B------:R1:W-:Y:S04]  /*0b60*/  STG.E desc[UR10][R10.64+-0xc], R17 ;  /* 0xfffff4110a007986 */ /* 0x0003e8000c10190a */
[----:B------:R-:W2:Y:S02]  /*0b70*/  LDG.E R19, desc[UR10][R8.64+-0x8] ;  /* 0xfffff80a08137981 */ /* 0x000ea4000c1e1900 */
[----:B--2---:R-:W-:-:S04]  /*0b80*/  FADD R19, R19, -R0 ;  /* 0x8000000013137221 */ /* 0x004fc80000000000 */
[----:B------:R-:W-:-:S04]  /*0b90*/  FFMA.SAT R18, R19, R14, 0.5 ;  /* 0x3f00000013127423 */ /* 0x000fc8000000200e */
[----:B------:R-:W-:-:S04]  /*0ba0*/  FFMA.RM R18, R18, R15, 12582913 ;  /* 0x4b40000112127423 */ /* 0x000fc8000000400f */
[----:B------:R-:W-:-:S04]  /*0bb0*/  FADD R22, R18, -12583039 ;  /* 0xcb40007f12167421 */ /* 0x000fc80000000000 */
[----:B------:R-:W-:-:S04]  /*0bc0*/  FFMA R22, R19, 1.4426950216293334961, -R22 ;  /* 0x3fb8aa3b13167823 */ /* 0x000fc80000000816 */
[----:B------:R-:W-:Y:S01]  /*0bd0*/  FFMA R22, R19, 1.925963033500011079e-08, R22 ;  /* 0x32a5706013167823 */ /* 0x000fe20000000016 */
[----:B------:R-:W-:-:S05]  /*0be0*/  SHF.L.U32 R19, R18, 0x17, RZ ;  /* 0x0000001712137819 */ /* 0x000fca00000006ff */
[----:B------:R-:W2:Y:S02]  /*0bf0*/  MUFU.EX2 R22, R22 ;  /* 0x0000001600167308 */ /* 0x000ea40000000800 */
[----:B--2---:R-:W-:-:S05]  /*0c00*/  FMUL R19, R19, R22 ;  /* 0x0000001613137220 */ /* 0x004fca0000400000 */
        /* <DEDUP_REMOVED lines=45> */
[----:B------:R2:W3:Y:S01]  /*0ee0*/  LDG.E R29, desc[UR10][R8.64+0xc] ;  /* 0x00000c0a081d7981 */ /* 0x0004e2000c1e1900 */
[----:B0-----:R-:W-:Y:S01]  /*0ef0*/  FADD R16, R16, R3 ;  /* 0x0000000310107221 */ /* 0x001fe20000000000 */
[----:B------:R-:W-:Y:S01]  /*0f00*/  UIADD3 UR9, UPT, UPT, UR9, 0x8, URZ ;  /* 0x0000000809097890 */ /* 0x000fe2000fffe0ff */
[----:B------:R-:W-:Y:S02]  /*0f10*/  IADD3 R12, PT, PT, R12, 0x8, RZ ;  /* 0x000000080c0c7810 */ /* 0x000fe40007ffe0ff */
[----:B------:R-:W-:Y:S01]  /*0f20*/  FADD R16, R16, R17 ;  /* 0x0000001110107221 */ /* 0x000fe20000000000 */
[----:B------:R-:W-:-:S03]  /*0f30*/  UISETP.NE.AND UP1, UPT, UR9, URZ, UPT ;  /* 0x000000ff0900728c */ /* 0x000fc6000bf25270 */
[----:B------:R-:W-:Y:S01]  /*0f40*/  FADD R16, R16, R19 ;  /* 0x0000001310107221 */ /* 0x000fe20000000000 */
[----:B--2---:R-:W-:-:S03]  /*0f50*/  IADD3 R8, P0, PT, R8, 0x20, RZ ;  /* 0x0000002008087810 */ /* 0x004fc60007f1e0ff */
[----:B------:R-:W-:Y:S01]  /*0f60*/  FADD R16, R16, R21 ;  /* 0x0000001510107221 */ /* 0x000fe20000000000 */
[----:B------:R-:W-:-:S03]  /*0f70*/  IADD3.X R9, PT, PT, RZ, R9, RZ, P0, !PT ;  /* 0x00000009ff097210 */ /* 0x000fc600007fe4ff */
[----:B------:R-:W-:-:S04]  /*0f80*/  FADD R16, R16, R23 ;  /* 0x0000001710107221 */ /* 0x000fc80000000000 */
[----:B------:R-:W-:-:S04]  /*0f90*/  FADD R16, R16, R25 ;  /* 0x0000001910107221 */ /* 0x000fc80000000000 */
[----:B------:R-:W-:Y:S01]  /*0fa0*/  FADD R16, R16, R27 ;  /* 0x0000001b10107221 */ /* 0x000fe20000000000 */
[----:B---3--:R-:W-:-:S04]  /*0fb0*/  FADD R29, R29, -R0 ;  /* 0x800000001d1d7221 */ /* 0x008fc80000000000 */
[----:B------:R-:W-:-:S04]  /*0fc0*/  FFMA.SAT R14, R29, R14, 0.5 ;  /* 0x3f0000001d0e7423 */ /* 0x000fc8000000200e */
[----:B------:R-:W-:-:S04]  /*0fd0*/  FFMA.RM R14, R14, R15, 12582913 ;  /* 0x4b4000010e0e7423 */ /* 0x000fc8000000400f */
[C---:B------:R-:W-:Y:S01]  /*0fe0*/  FADD R18, R14.reuse, -12583039 ;  /* 0xcb40007f0e127421 */ /* 0x040fe20000000000 */
[----:B------:R-:W-:-:S03]  /*0ff0*/  SHF.L.U32 R14, R14, 0x17, RZ ;  /* 0x000000170e0e7819 */ /* 0x000fc600000006ff */
[----:B------:R-:W-:-:S04]  /*1000*/  FFMA R18, R29, 1.4426950216293334961, -R18 ;  /* 0x3fb8aa3b1d127823 */ /* 0x000fc80000000812 */
[----:B------:R-:W-:-:S04]  /*1010*/  FFMA R18, R29, 1.925963033500011079e-08, R18 ;  /* 0x32a570601d127823 */ /* 0x000fc80000000012 */
[----:B------:R-:W0:Y:S02]  /*1020*/  MUFU.EX2 R15, R18 ;  /* 0x00000012000f7308 */ /* 0x000e240000000800 */
[----:B0-----:R-:W-:-:S04]  /*1030*/  FMUL R15, R14, R15 ;  /* 0x0000000f0e0f7220 */ /* 0x001fc80000400000 */
[----:B------:R-:W-:Y:S01]  /*1040*/  FADD R3, R16, R15 ;  /* 0x0000000f10037221 */ /* 0x000fe20000000000 */
[----:B------:R1:W-:Y:S01]  /*1050*/  STG.E desc[UR10][R10.64+0xc], R15 ;  /* 0x00000c0f0a007986 */ /* 0x0003e2000c10190a */
[----:B------:R-:W-:Y:S05]  /*1060*/  BRA.U UP1, `(.L_x_47) ;  /* 0xfffffff901547547 */ /* 0x000fea000b83ffff */
.L_x_46:
[----:B------:R-:W-:Y:S05]  /*1070*/  BRA.U !UP0, `(.L_x_45) ;  /* 0x0000000508cc7547 */ /* 0x000fea000b800000 */
[----:B------:R-:W0:Y:S01]  /*1080*/  LDCU UR5, c[0x0][0x394] ;  /* 0x00007280ff0577ac */ /* 0x000e220008000800 */
[----:B------:R-:W-:Y:S02]  /*1090*/  UISETP.GE.U32.AND UP0, UPT, UR8, 0x4, UPT ;  /* 0x000000040800788c */ /* 0x000fe4000bf06070 */
[----:B0-----:R-:W-:-:S04]  /*10a0*/  ULOP3.LUT UR6, UR5, 0x3, URZ, 0xc0, !UPT ;  /* 0x0000000305067892 */ /* 0x001fc8000f8ec0ff */
[----:B------:R-:W-:-:S03]  /*10b0*/  UISETP.NE.AND UP1, UPT, UR6, URZ, UPT ;  /* 0x000000ff0600728c */ /* 0x000fc6000bf25270 */
[----:B------:R-:W-:Y:S08]  /*10c0*/  BRA.U !UP0, `(.L_x_48) ;  /* 0x0000000108dc7547 */ /* 0x000ff0000b800000 */
[----:B------:R-:W-:-:S05]  /*10d0*/  IMAD.WIDE.U32 R8, R13, 0x4, R4 ;  /* 0x000000040d087825 */ /* 0x000fca00078e0004 */
[----:B-1----:R-:W2:Y:S01]  /*10e0*/  LDG.E R11, desc[UR10][R8.64] ;  /* 0x0000000a080b7981 */ /* 0x002ea2000c1e1900 */
[----:B------:R-:W-:Y:S01]  /*10f0*/  HFMA2 R12, -RZ, RZ, 0.96630859375, -0.0022525787353515625 ;  /* 0x3bbb989dff0c7431 */ /* 0x000fe200000001ff */
[----:B------:R-:W-:Y:S01]  /*1100*/  MOV R14, 0x437c0000 ;  /* 0x437c0000000e7802 */ /* 0x000fe20000000f00 */
[----:B--2--5:R-:W-:-:S04]  /*1110*/  FADD R15, R11, -R0 ;  /* 0x800000000b0f7221 */ /* 0x024fc80000000000 */
[----:B------:R-:W-:-:S04]  /*1120*/  FFMA.SAT R11, R15, R12, 0.5 ;  /* 0x3f0000000f0b7423 */ /* 0x000fc8000000200c */
[----:B------:R-:W-:Y:S02]  /*1130*/  FFMA.RM R16, R11, R14, 12582913 ;  /* 0x4b4000010b107423 */ /* 0x000fe4000000400e */
[----:B------:R-:W0:Y:S02]  /*1140*/  LDC.64 R10, c[0x0][0x388] ;  /* 0x0000e200ff0a7b82 */ /* 0x000e240000000a00 */
[C---:B------:R-:W-:Y:S01]  /*1150*/  FADD R18, R16.reuse, -12583039 ;  /* 0xcb40007f10127421 */ /* 0x040fe20000000000 */
[----:B------:R-:W-:-:S03]  /*1160*/  SHF.L.U32 R16, R16, 0x17, RZ ;  /* 0x0000001710107819 */ /* 0x000fc600000006ff */
[----:B------:R-:W-:-:S04]  /*1170*/  FFMA R18, R15, 1.4426950216293334961, -R18 ;  /* 0x3fb8aa3b0f127823 */ /* 0x000fc80000000812 */
[----:B------:R-:W-:Y:S01]  /*1180*/  FFMA R18, R15, 1.925963033500011079e-08, R18 ;  /* 0x32a570600f127823 */ /* 0x000fe20000000012 */
[----:B------:R-:W-:-:S03]  /*1190*/  IADD3 R15, PT, PT, R2, R13, RZ ;  /* 0x0000000d020f7210 */ /* 0x000fc60007ffe0ff */
[----:B------:R-:W1:Y:S02]  /*11a0*/  MUFU.EX2 R17, R18 ;  /* 0x0000001200117308 */ /* 0x000e640000000800 */
[----:B0-----:R-:W-:-:S04]  /*11b0*/  IMAD.WIDE R10, R15, 0x4, R10 ;  /* 0x000000040f0a7825 */ /* 0x001fc800078e020a */
        /* <DEDUP_REMOVED lines=10> */
[----:B------:R-:W1:Y:S02]  /*1260*/  MUFU.EX2 R16, R16 ;  /* 0x0000001000107308 */ /* 0x000e640000000800 */
[----:B-1----:R-:W-:-:S05]  /*1270*/  FMUL R17, R17, R16 ;  /* 0x0000001011117220 */ /* 0x002fca0000400000 */
        /* <DEDUP_REMOVED lines=12> */
[----:B------:R1:W2:Y:S01]  /*1340*/  LDG.E R9, desc[UR10][R8.64+0xc] ;  /* 0x00000c0a08097981 */ /* 0x0002a2000c1e1900 */
[----:B------:R-:W-:Y:S01]  /*1350*/  IADD3 R13, PT, PT, R13, 0x4, RZ ;  /* 0x000000040d0d7810 */ /* 0x000fe20007ffe0ff */
[----:B-1----:R-:W-:-:S04]  /*1360*/  FADD R8, R3, R15 ;  /* 0x0000000f03087221 */ /* 0x002fc80000000000 */
[----:B------:R-:W-:-:S04]  /*1370*/  FADD R8, R8, R17 ;  /* 0x0000001108087221 */ /* 0x000fc80000000000 */
[----:B------:R-:W-:Y:S01]  /*1380*/  FADD R8, R8, R21 ;  /* 0x0000001508087221 */ /* 0x000fe20000000000 */
        /* <DEDUP_REMOVED lines=8> */
[----:B-1----:R-:W-:-:S04]  /*1410*/  FMUL R23, R23, R12 ;  /* 0x0000000c17177220 */ /* 0x002fc80000400000 */
[----:B------:R-:W-:Y:S01]  /*1420*/  FADD R3, R8, R23 ;  /* 0x0000001708037221 */ /* 0x000fe20000000000 */
[----:B------:R0:W-:Y:S06]  /*1430*/  STG.E desc[UR10][R10.64+0xc], R23 ;  /* 0x00000c170a007986 */ /* 0x0001ec000c10190a */
.L_x_48:
[----:B------:R-:W-:Y:S05]  /*1440*/  BRA.U !UP1, `(.L_x_45) ;  /* 0x0000000109d87547 */ /* 0x000fea000b800000 */
[----:B------:R-:W-:Y:S02]  /*1450*/  UISETP.NE.AND UP0, UPT, UR6, 0x1, UPT ;  /* 0x000000010600788c */ /* 0x000fe4000bf05270 */
[----:B------:R-:W-:-:S04]  /*1460*/  ULOP3.LUT UR5, UR5, 0x1, URZ, 0xc0, !UPT ;  /* 0x0000000105057892 */ /* 0x000fc8000f8ec0ff */
[----:B------:R-:W-:-:S03]  /*1470*/  UISETP.NE.U32.AND UP1, UPT, UR5, 0x1, UPT ;  /* 0x000000010500788c */ /* 0x000fc6000bf25070 */
[----:B------:R-:W-:Y:S08]  /*1480*/  BRA.U !UP0, `(.L_x_49) ;  /* 0x00000001087c7547 */ /* 0x000ff0000b800000 */
[----:B------:R-:W-:-:S05]  /*1490*/  IMAD.WIDE.U32 R8, R13, 0x4, R4 ;  /* 0x000000040d087825 */ /* 0x000fca00078e0004 */
[----:B01----:R-:W2:Y:S01]  /*14a0*/  LDG.E R11, desc[UR10][R8.64] ;  /* 0x0000000a080b7981 */ /* 0x003ea2000c1e1900 */
[----:B------:R-:W-:Y:S01]  /*14b0*/  HFMA2 R19, -RZ, RZ, 0.96630859375, -0.0022525787353515625 ;  /* 0x3bbb989dff137431 */ /* 0x000fe200000001ff */
[----:B------:R-:W-:Y:S02]  /*14c0*/  MOV R21, 0x437c0000 ;  /* 0x437c000000157802 */ /* 0x000fe40000000f00 */
[----:B------:R-:W-:Y:S01]  /*14d0*/  IADD3 R17, PT, PT, R2, R13, RZ ;  /* 0x0000000d02117210 */ /* 0x000fe20007ffe0ff */
[----:B--2--5:R-:W-:-:S04]  /*14e0*/  FADD R12, R11, -R0 ;  /* 0x800000000b0c7221 */ /* 0x024fc80000000000 */
[----:B------:R-:W-:-:S04]  /*14f0*/  FFMA.SAT R10, R12, R19, 0.5 ;  /* 0x3f0000000c0a7423 */ /* 0x000fc80000002013 */
[----:B------:R-:W-:Y:S02]  /*1500*/  FFMA.RM R14, R10, R21, 12582913 ;  /* 0x4b4000010a0e7423 */ /* 0x000fe40000004015 */
[----:B------:R-:W0:Y:S02]  /*1510*/  LDC.64 R10, c[0x0][0x388] ;  /* 0x0000e200ff0a7b82 */ /* 0x000e240000000a00 */
[C---:B------:R-:W-:Y:S01]  /*1520*/  FADD R15, R14.reuse, -12583039 ;  /* 0xcb40007f0e0f7421 */ /* 0x040fe20000000000 */
[----:B------:R-:W-:-:S03]  /*1530*/  SHF.L.U32 R14, R14, 0x17, RZ ;  /* 0x000000170e0e7819 */ /* 0x000fc600000006ff */
[----:B------:R-:W-:-:S04]  /*1540*/  FFMA R15, R12, 1.4426950216293334961, -R15 ;  /* 0x3fb8aa3b0c0f7823 */ /* 0x000fc8000000080f */
[----:B------:R-:W-:-:S06]  /*1550*/  FFMA R15, R12, 1.925963033500011079e-08, R15 ;  /* 0x32a570600c0f7823 */ /* 0x000fcc000000000f */
[----:B------:R-:W1:Y:S01]  /*1560*/  MUFU.EX2 R15, R15 ;  /* 0x0000000f000f7308 */ /* 0x000e620000000800 */
[----:B0-----:R-:W-:-:S04]  /*1570*/  IMAD.WIDE R10, R17, 0x4, R10 ;  /* 0x00000004110a7825 */ /* 0x001fc800078e020a */
[----:B-1----:R-:W-:-:S05]  /*1580*/  FMUL R14, R14, R15 ;  /* 0x0000000f0e0e7220 */ /* 0x002fca0000400000 */
[----:B------:R2:W-:Y:S04]  /*1590*/  STG.E desc[UR10][R10.64], R14 ;  /* 0x0000000e0a007986 */ /* 0x0005e8000c10190a */
[----:B------:R-:W3:Y:S01]  /*15a0*/  LDG.E R9, desc[UR10][R8.64+0x4] ;  /* 0x0000040a08097981 */ /* 0x000ee2000c1e1900 */
[----:B------:R-:W-:Y:S01]  /*15b0*/  FADD R3, R3, R14 ;  /* 0x0000000e03037221 */ /* 0x000fe20000000000 */
[----:B------:R-:W-:Y:S01]  /*15c0*/  IADD3 R13, PT, PT, R13, 0x2, RZ ;  /* 0x000000020d0d7810 */ /* 0x000fe20007ffe0ff */
[----:B---3--:R-:W-:-:S04]  /*15d0*/  FADD R12, R9, -R0 ;  /* 0x80000000090c7221 */ /* 0x008fc80000000000 */
[----:B------:R-:W-:-:S04]  /*15e0*/  FFMA.SAT R16, R12, R19, 0.5 ;  /* 0x3f0000000c107423 */ /* 0x000fc80000002013 */
[----:B------:R-:W-:-:S04]  /*15f0*/  FFMA.RM R16, R16, R21, 12582913 ;  /* 0x4b40000110107423 */ /* 0x000fc80000004015 */
[C---:B------:R-:W-:Y:S01]  /*1600*/  FADD R17, R16.reuse, -12583039 ;  /* 0xcb40007f10117421 */ /* 0x040fe20000000000 */
[----:B------:R-:W-:-:S03]  /*1610*/  SHF.L.U32 R16, R16, 0x17, RZ ;  /* 0x0000001710107819 */ /* 0x000fc600000006ff */
[----:B------:R-:W-:-:S04]  /*1620*/  FFMA R17, R12, 1.4426950216293334961, -R17 ;  /* 0x3fb8aa3b0c117823 */ /* 0x000fc80000000811 */
[----:B------:R-:W-:-:S06]  /*1630*/  FFMA R17, R12, 1.925963033500011079e-08, R17 ;  /* 0x32a570600c117823 */ /* 0x000fcc0000000011 */
[----:B------:R-:W0:Y:S02]  /*1640*/  MUFU.EX2 R17, R17 ;  /* 0x0000001100117308 */ /* 0x000e240000000800 */
[----:B0-----:R-:W-:-:S04]  /*1650*/  FMUL R16, R16, R17 ;  /* 0x0000001110107220 */ /* 0x001fc80000400000 */
[----:B------:R-:W-:Y:S01]  /*1660*/  FADD R3, R3, R16 ;  /* 0x0000001003037221 */ /* 0x000fe20000000000 */
[----:B------:R2:W-:Y:S06]  /*1670*/  STG.E desc[UR10][R10.64+0x4], R16 ;  /* 0x000004100a007986 */ /* 0x0005ec000c10190a */
.L_x_49:
[----:B------:R-:W-:Y:S05]  /*1680*/  BRA.U UP1, `(.L_x_45) ;  /* 0x0000000101487547 */ /* 0x000fea000b800000 */
[----:B------:R-:W-:-:S06]  /*1690*/  IMAD.WIDE.U32 R4, R13, 0x4, R4 ;  /* 0x000000040d047825 */ /* 0x000fcc00078e0004 */
[----:B------:R-:W3:Y:S01]  /*16a0*/  LDG.E R5, desc[UR10][R4.64] ;  /* 0x0000000a04057981 */ /* 0x000ee2000c1e1900 */
[----:B------:R-:W-:Y:S01]  /*16b0*/  HFMA2 R9, -RZ, RZ, 0.96630859375, -0.0022525787353515625 ;  /* 0x3bbb989dff097431 */ /* 0x000fe200000001ff */
[----:B012---:R-:W-:Y:S01]  /*16c0*/  MOV R11, 0x437c0000 ;  /* 0x437c0000000b7802 */ /* 0x007fe20000000f00 */
[----:B---3-5:R-:W-:Y:S01]  /*16d0*/  FADD R0, R5, -R0 ;  /* 0x8000000005007221 */ /* 0x028fe20000000000 */
[----:B------:R-:W-:-:S03]  /*16e0*/  IADD3 R5, PT, PT, R2, R13, RZ ;  /* 0x0000000d02057210 */ /* 0x000fc60007ffe0ff */
        /* <DEDUP_REMOVED lines=9> */
[----:B-1----:R-:W-:-:S04]  /*1780*/  FMUL R10, R10, R11 ;  /* 0x0000000b0a0a7220 */ /* 0x002fc80000400000 */
[----:B------:R-:W-:Y:S01]  /*1790*/  FADD R3, R3, R10 ;  /* 0x0000000a03037221 */ /* 0x000fe20000000000 */
[----:B------:R3:W-:Y:S06]  /*17a0*/  STG.E desc[UR10][R4.64], R10 ;  /* 0x0000000a04007986 */ /* 0x0007ec000c10190a */
.L_x_45:
[----:B-----5:R-:W4:Y:S02]  /*17b0*/  LDC R0, c[0x0][0x394] ;  /* 0x0000e500ff007b82 */ /* 0x020f240000000800 */
[----:B----4-:R-:W-:-:S13]  /*17c0*/  ISETP.GE.AND P0, PT, R0, 0x1, PT ;  /* 0x000000010000780c */ /* 0x010fda0003f06270 */
[----:B------:R-:W-:Y:S05]  /*17d0*/  @!P0 EXIT ;  /* 0x000000000000894d */ /* 0x000fea0003800000 */
[C---:B------:R-:W-:Y:S01]  /*17e0*/  ISETP.GE.U32.AND P0, PT, R0.reuse, 0x10, PT ;  /* 0x000000100000780c */ /* 0x040fe20003f06070 */
[----:B------:R-:W-:Y:S01]  /*17f0*/  HFMA2 R9, -RZ, RZ, 0, 0 ;  /* 0x00000000ff097431 */ /* 0x000fe200000001ff */
[----:B012---:R-:W-:-:S11]  /*1800*/  LOP3.LUT R11, R0, 0xf, RZ, 0xc0, !PT ;  /* 0x0000000f000b7812 */ /* 0x007fd600078ec0ff */
[----:B------:R-:W-:Y:S05]  /*1810*/  @!P0 BRA `(.L_x_50) ;  /* 0x0000001000108947 */ /* 0x000fea0003800000 */
[----:B------:R-:W0:Y:S01]  /*1820*/  LDCU.64 UR6, c[0x0][0x388] ;  /* 0x00007100ff0677ac */ /* 0x000e220008000a00 */
[----:B------:R-:W-:Y:S02]  /*1830*/  LOP3.LUT R9, R0, 0x7ffffff0, RZ, 0xc0, !PT ;  /* 0x7ffffff000097812 */ /* 0x000fe400078ec0ff */
[----:B------:R-:W-:Y:S02]  /*1840*/  MOV R8, R2 ;  /* 0x0000000200087202 */ /* 0x000fe40000000f00 */
[----:B---3--:R-:W-:Y:S01]  /*1850*/  IADD3 R10, PT, PT, -R9, RZ, RZ ;  /* 0x000000ff090a7210 */ /* 0x008fe20007ffe1ff */
[----:B0-----:R-:W-:-:S04]  /*1860*/  UIADD3 UR5, UP0, UPT, UR6, 0x20, URZ ;  /* 0x0000002006057890 */ /* 0x001fc8000ff1e0ff */
[----:B------:R-:W-:-:S12]  /*1870*/  UIADD3.X UR6, UPT, UPT, URZ, UR7, URZ, UP0, !UPT ;  /* 0x00000007ff067290 */ /* 0x000fd800087fe4ff */
.L_x_83:
[----:B0-----:R-:W-:Y:S02]  /*1880*/  MOV R4, UR5 ;  /* 0x0000000500047c02 */ /* 0x001fe40008000f00 */
[----:B------:R-:W-:-:S03]  /*1890*/  MOV R5, UR6 ;  /* 0x0000000600057c02 */ /* 0x000fc60008000f00 */
[----:B------:R-:W-:-:S05]  /*18a0*/  IMAD.WIDE R4, R8, 0x4, R4 ;  /* 0x0000000408047825 */ /* 0x000fca00078e0204 */
[----:B------:R-:W2:Y:S01]  /*18b0*/  LDG.E R0, desc[UR10][R4.64+-0x20] ;  /* 0xffffe00a04007981 */ /* 0x000ea2000c1e1900 */
[----:B------:R-:W0:Y:S01]  /*18c0*/  MUFU.RCP R12, R3 ;  /* 0x00000003000c7308 */ /* 0x000e220000001000 */
[----:B------:R-:W-:Y:S01]  /*18d0*/  IADD3 R10, PT, PT, R10, 0x10, RZ ;  /* 0x000000100a0a7810 */ /* 0x000fe20007ffe0ff */
[----:B------:R-:W-:Y:S03]  /*18e0*/  BSSY.RECONVERGENT B2, `(.L_x_51) ;  /* 0x000000c000027945 */ /* 0x000fe60003800200 */
[----:B------:R-:W-:Y:S01]  /*18f0*/  ISETP.NE.AND P2, PT, R10, RZ, PT ;  /* 0x000000ff0a00720c */ /* 0x000fe20003f45270 */
[----:B0-----:R-:W-:-:S04]  /*1900*/  FFMA R13, R12, -R3, 1 ;  /* 0x3f8000000c0d7423 */ /* 0x001fc80000000803 */
[----:B------:R-:W-:Y:S01]  /*1910*/  FFMA R13, R12, R13, R12 ;  /* 0x0000000d0c0d7223 */ /* 0x000fe2000000000c */
[----:B--2---:R-:W0:Y:S03]  /*1920*/  FCHK P0, R0, R3 ;  /* 0x0000000300007302 */ /* 0x004e260000000000 */
[----:B------:R-:W-:-:S04]  /*1930*/  FFMA R12, R0, R13, RZ ;  /* 0x0000000d000c7223 */ /* 0x000fc800000000ff */
[----:B------:R-:W-:-:S04]  /*1940*/  FFMA R14, R12, -R3, R0 ;  /* 0x800000030c0e7223 */ /* 0x000fc80000000000 */
[----:B------:R-:W-:Y:S01]  /*1950*/  FFMA R13, R13, R14, R12 ;  /* 0x0000000e0d0d7223 */ /* 0x000fe2000000000c */
[----:B0-----:R-:W-:Y:S06]  /*1960*/  @!P0 BRA `(.L_x_52) ;  /* 0x00000000000c8947 */ /* 0x001fec0003800000 */
[----:B------:R-:W-:-:S07]  /*1970*/  MOV R14, 0x1990 ;  /* 0x00001990000e7802 */ /* 0x000fce0000000f00 */
[----:B------:R-:W-:Y:S05]  /*1980*/  CALL.REL.NOINC `($__internal_1_$__cuda_sm3x_div_rn_noftz_f32_slowpath) ;  /* 0x0000001c00747944 */ /* 0x000fea0003c00000 */
[----:B------:R-:W-:-:S07]  /*1990*/  MOV R13, R15 ;  /* 0x0000000f000d7202 */ /* 0x000fce0000000f00 */
.L_x_52:
[----:B------:R-:W-:Y:S05]  /*19a0*/  BSYNC.RECONVERGENT B2 ;  /* 0x0000000000027941 */ /* 0x000fea0003800200 */
.L_x_51:
[----:B------:R-:W2:Y:S01]  /*19b0*/  LDG.E R17, desc[UR10][R4.64+-0x1c] ;  /* 0xffffe40a04117981 */ /* 0x000ea2000c1e1900 */
[----:B------:R-:W0:Y:S01]  /*19c0*/  MUFU.RCP R0, R3 ;  /* 0x0000000300007308 */ /* 0x000e220000001000 */
[----:B------:R-:W-:Y:S02]  /*19d0*/  BSSY.RECONVERGENT B2, `(.L_x_53) ;  /* 0x000000c000027945 */ /* 0x000fe40003800200 */
[----:B------:R1:W-:Y:S01]  /*19e0*/  STG.E desc[UR10][R4.64+-0x20], R13 ;  /* 0xffffe00d04007986 */ /* 0x0003e2000c10190a */
[----:B0-----:R-:W-:-:S04]  /*19f0*/  FFMA R15, R0, -R3, 1 ;  /* 0x3f800000000f7423 */ /* 0x001fc80000000803 */
[----:B------:R-:W-:Y:S01]  /*1a00*/  FFMA R0, R0, R15, R0 ;  /* 0x0000000f00007223 */ /* 0x000fe20000000000 */
[----:B--2---:R-:W0:Y:S03]  /*1a10*/  FCHK P0, R17, R3 ;  /* 0x0000000311007302 */ /* 0x004e260000000000 */
[----:B------:R-:W-:-:S04]  /*1a20*/  FFMA R12, R0, R17, RZ ;  /* 0x00000011000c7223 */ /* 0x000fc800000000ff */
[----:B------:R-:W-:-:S04]  /*1a30*/  FFMA R15, R12, -R3, R17 ;  /* 0x800000030c0f7223 */ /* 0x000fc80000000011 */
[----:B------:R-:W-:Y:S01]  /*1a40*/  FFMA R15, R0, R15, R12 ;  /* 0x0000000f000f7223 */ /* 0x000fe2000000000c */
[----:B01----:R-:W-:Y:S06]  /*1a50*/  @!P0 BRA `(.L_x_54) ;  /* 0x00000000000c8947 */ /* 0x003fec0003800000 */
[----:B------:R-:W-:Y:S02]  /*1a60*/  MOV R0, R17 ;  /* 0x0000001100007202 */ /* 0x000fe40000000f00 */
[----:B------:R-:W-:-:S07]  /*1a70*/  MOV R14, 0x1a90 ;  /* 0x00001a90000e7802 */ /* 0x000fce0000000f00 */
[----:B------:R-:W-:Y:S05]  /*1a80*/  CALL.REL.NOINC `($__internal_1_$__cuda_sm3x_div_rn_noftz_f32_slowpath) ;  /* 0x0000001c00347944 */ /* 0x000fea0003c00000 */
.L_x_54:
[----:B------:R-:W-:Y:S05]  /*1a90*/  BSYNC.RECONVERGENT B2 ;  /* 0x0000000000027941 */ /* 0x000fea0003800200 */
.L_x_53:
        /* <DEDUP_REMOVED lines=14> */
[----:B------:R-:W-:-:S07]  /*1b80*/  MOV R13, R15 ;  /* 0x0000000f000d7202 */ /* 0x000fce0000000f00 */
.L_x_56:
[----:B------:R-:W-:Y:S05]  /*1b90*/  BSYNC.RECONVERGENT B2 ;  /* 0x0000000000027941 */ /* 0x000fea0003800200 */
.L_x_55:
        /* <DEDUP_REMOVED lines=14> */
.L_x_58:
[----:B------:R-:W-:Y:S05]  /*1c80*/  BSYNC.RECONVERGENT B2 ;  /* 0x0000000000027941 */ /* 0x000fea0003800200 */
.L_x_57:
        /* <DEDUP_REMOVED lines=15> */
.L_x_60:
[----:B------:R-:W-:Y:S05]  /*1d80*/  BSYNC.RECONVERGENT B2 ;  /* 0x0000000000027941 */ /* 0x000fea0003800200 */
.L_x_59:
        /* <DEDUP_REMOVED lines=14> */
.L_x_62:
[----:B------:R-:W-:Y:S05]  /*1e70*/  BSYNC.RECONVERGENT B2 ;  /* 0x0000000000027941 */ /* 0x000fea0003800200 */
.L_x_61:
        /* <DEDUP_REMOVED lines=15> */
.L_x_64:
[----:B------:R-:W-:Y:S05]  /*1f70*/  BSYNC.RECONVERGENT B2 ;  /* 0x0000000000027941 */ /* 0x000fea0003800200 */
.L_x_63:
        /* <DEDUP_REMOVED lines=14> */
.L_x_66:
[----:B------:R-:W-:Y:S05]  /*2060*/  BSYNC.RECONVERGENT B2 ;  /* 0x0000000000027941 */ /* 0x000fea0003800200 */
.L_x_65:
        /* <DEDUP_REMOVED lines=15> */
.L_x_68:
[----:B------:R-:W-:Y:S05]  /*2160*/  BSYNC.RECONVERGENT B2 ;  /* 0x0000000000027941 */ /* 0x000fea0003800200 */
.L_x_67:
        /* <DEDUP_REMOVED lines=14> */
.L_x_70:
[----:B------:R-:W-:Y:S05]  /*2250*/  BSYNC.RECONVERGENT B2 ;  /* 0x0000000000027941 */ /* 0x000fea0003800200 */
.L_x_69:
        /* <DEDUP_REMOVED lines=15> */
.L_x_72:
[----:B------:R-:W-:Y:S05]  /*2350*/  BSYNC.RECONVERGENT B2 ;  /* 0x0000000000027941 */ /* 0x000fea0003800200 */
.L_x_71:
        /* <DEDUP_REMOVED lines=14> */
.L_x_74:
[----:B------:R-:W-:Y:S05]  /*2440*/  BSYNC.RECONVERGENT B2 ;  /* 0x0000000000027941 */ /* 0x000fea0003800200 */
.L_x_73:
        /* <DEDUP_REMOVED lines=15> */
.L_x_76:
[----:B------:R-:W-:Y:S05]  /*2540*/  BSYNC.RECONVERGENT B2 ;  /* 0x0000000000027941 */ /* 0x000fea0003800200 */
.L_x_75:
        /* <DEDUP_REMOVED lines=14> */
.L_x_78:
[----:B------:R-:W-:Y:S05]  /*2630*/  BSYNC.RECONVERGENT B2 ;  /* 0x0000000000027941 */ /* 0x000fea0003800200 */
.L_x_77:
        /* <DEDUP_REMOVED lines=15> */
.L_x_80:
[----:B------:R-:W-:Y:S05]  /*2730*/  BSYNC.RECONVERGENT B2 ;  /* 0x0000000000027941 */ /* 0x000fea0003800200 */
.L_x_79:
        /* <DEDUP_REMOVED lines=14> */
.L_x_82:
[----:B------:R-:W-:Y:S05]  /*2820*/  BSYNC.RECONVERGENT B2 ;  /* 0x0000000000027941 */ /* 0x000fea0003800200 */
.L_x_81:
[----:B------:R0:W-:Y:S01]  /*2830*/  STG.E desc[UR10][R4.64+0x1c], R15 ;  /* 0x00001c0f04007986 */ /* 0x0001e2000c10190a */
[----:B------:R-:W-:Y:S01]  /*2840*/  IADD3 R8, PT, PT, R8, 0x10, RZ ;  /* 0x0000001008087810 */ /* 0x000fe20007ffe0ff */
[----:B------:R-:W-:Y:S06]  /*2850*/  @P2 BRA `(.L_x_83) ;  /* 0xfffffff000082947 */ /* 0x000fec000383ffff */
.L_x_50:
[----:B------:R-:W-:-:S13]  /*2860*/  ISETP.NE.AND P0, PT, R11, RZ, PT ;  /* 0x000000ff0b00720c */ /* 0x000fda0003f05270 */
[----:B------:R-:W-:Y:S05]  /*2870*/  @!P0 EXIT ;  /* 0x000000000000894d */ /* 0x000fea0003800000 */
[----:B------:R-:W1:Y:S01]  /*2880*/  LDCU UR5, c[0x0][0x394] ;  /* 0x00007280ff0577ac */ /* 0x000e620008000800 */
[----:B------:R-:W-:Y:S01]  /*2890*/  ISETP.GE.U32.AND P0, PT, R11, 0x8, PT ;  /* 0x000000080b00780c */ /* 0x000fe20003f06070 */
[----:B-1----:R-:W-:-:S12]  /*28a0*/  ULOP3.LUT UR5, UR5, 0x7, URZ, 0xc0, !UPT ;  /* 0x0000000705057892 */ /* 0x002fd8000f8ec0ff */
[----:B------:R-:W-:Y:S05]  /*28b0*/  @!P0 BRA `(.L_x_84) ;  /* 0x0000000800108947 */ /* 0x000fea0003800000 */
[----:B0--3--:R-:W0:Y:S01]  /*28c0*/  LDC.64 R4, c[0x0][0x388] ;  /* 0x0000e200ff047b82 */ /* 0x009e220000000a00 */
[----:B------:R-:W-:-:S05]  /*28d0*/  IADD3 R11, PT, PT, R2, R9, RZ ;  /* 0x00000009020b7210 */ /* 0x000fca0007ffe0ff */
[----:B0-----:R-:W-:-:S05]  /*28e0*/  IMAD.WIDE R4, R11, 0x4, R4 ;  /* 0x000000040b047825 */ /* 0x001fca00078e0204 */
[----:B------:R-:W2:Y:S01]  /*28f0*/  LDG.E R13, desc[UR10][R4.64] ;  /* 0x0000000a040d7981 */ /* 0x000ea2000c1e1900 */
[----:B------:R-:W0:Y:S01]  /*2900*/  MUFU.RCP R0, R3 ;  /* 0x0000000300007308 */ /* 0x000e220000001000 */
[----:B------:R-:W-:Y:S01]  /*2910*/  BSSY.RECONVERGENT B2, `(.L_x_85) ;  /* 0x000000c000027945 */ /* 0x000fe20003800200 */
[----:B0-----:R-:W-:-:S04]  /*2920*/  FFMA R11, R0, -R3, 1 ;  /* 0x3f800000000b7423 */ /* 0x001fc80000000803 */
[----:B------:R-:W-:Y:S02]  /*2930*/  FFMA R0, R0, R11, R0 ;  /* 0x0000000b00007223 */ /* 0x000fe40000000000 */
[----:B--2---:R-:W0:Y:S02]  /*2940*/  FCHK P0, R13, R3 ;  /* 0x000000030d007302 */ /* 0x004e240000000000 */
[----:B------:R-:W-:-:S04]  /*2950*/  FFMA R8, R0, R13, RZ ;  /* 0x0000000d00087223 */ /* 0x000fc800000000ff */
[----:B------:R-:W-:-:S04]  /*2960*/  FFMA R11, R8, -R3, R13 ;  /* 0x80000003080b7223 */ /* 0x000fc8000000000d */
[----:B------:R-:W-:Y:S01]  /*2970*/  FFMA R11, R0, R11, R8 ;  /* 0x0000000b000b7223 */ /* 0x000fe20000000008 */
[----:B0-----:R-:W-:Y:S06]  /*2980*/  @!P0 BRA `(.L_x_86) ;  /* 0x0000000000108947 */ /* 0x001fec0003800000 */
[----:B------:R-:W-:Y:S02]  /*2990*/  MOV R0, R13 ;  /* 0x0000000d00007202 */ /* 0x000fe40000000f00 */
[----:B------:R-:W-:-:S07]  /*29a0*/  MOV R14, 0x29c0 ;  /* 0x000029c0000e7802 */ /* 0x000fce0000000f00 */
[----:B------:R-:W-:Y:S05]  /*29b0*/  CALL.REL.NOINC `($__internal_1_$__cuda_sm3x_div_rn_noftz_f32_slowpath) ;  /* 0x0000000c00687944 */ /* 0x000fea0003c00000 */
[----:B------:R-:W-:-:S07]  /*29c0*/  MOV R11, R15 ;  /* 0x0000000f000b7202 */ /* 0x000fce0000000f00 */
.L_x_86:
[----:B------:R-:W-:Y:S05]  /*29d0*/  BSYNC.RECONVERGENT B2 ;  /* 0x0000000000027941 */ /* 0x000fea0003800200 */
.L_x_85:
        /* <DEDUP_REMOVED lines=15> */
.L_x_88:
[----:B------:R-:W-:Y:S05]  /*2ad0*/  BSYNC.RECONVERGENT B2 ;  /* 0x0000000000027941 */ /* 0x000fea0003800200 */
.L_x_87:
        /* <DEDUP_REMOVED lines=15> */
.L_x_90:
[----:B------:R-:W-:Y:S05]  /*2bd0*/  BSYNC.RECONVERGENT B2 ;  /* 0x0000000000027941 */ /* 0x000fea0003800200 */
.L_x_89:
        /* <DEDUP_REMOVED lines=15> */
.L_x_92:
[----:B------:R-:W-:Y:S05]  /*2cd0*/  BSYNC.RECONVERGENT B2 ;  /* 0x0000000000027941 */ /* 0x000fea0003800200 */
.L_x_91:
        /* <DEDUP_REMOVED lines=15> */
.L_x_94:
[----:B------:R-:W-:Y:S05]  /*2dd0*/  BSYNC.RECONVERGENT B2 ;  /* 0x0000000000027941 */ /* 0x000fea0003800200 */
.L_x_93:
        /* <DEDUP_REMOVED lines=15> */
.L_x_96:
[----:B------:R-:W-:Y:S05]  /*2ed0*/  BSYNC.RECONVERGENT B2 ;  /* 0x0000000000027941 */ /* 0x000fea0003800200 */
.L_x_95:
        /* <DEDUP_REMOVED lines=15> */
.L_x_98:
[----:B------:R-:W-:Y:S05]  /*2fd0*/  BSYNC.RECONVERGENT B2 ;  /* 0x0000000000027941 */ /* 0x000fea0003800200 */
.L_x_97:
        /* <DEDUP_REMOVED lines=15> */
.L_x_100:
[----:B------:R-:W-:Y:S05]  /*30d0*/  BSYNC.RECONVERGENT B2 ;  /* 0x0000000000027941 */ /* 0x000fea0003800200 */
.L_x_99:
[----:B------:R1:W-:Y:S01]  /*30e0*/  STG.E desc[UR10][R4.64+0x1c], R13 ;  /* 0x00001c0d04007986 */ /* 0x0003e2000c10190a */
[----:B------:R-:W-:-:S07]  /*30f0*/  IADD3 R9, PT, PT, R9, 0x8, RZ ;  /* 0x0000000809097810 */ /* 0x000fce0007ffe0ff */
.L_x_84:
[----:B------:R-:W-:-:S13]  /*3100*/  ISETP.NE.AND P0, PT, RZ, UR5, PT ;  /* 0x00000005ff007c0c */ /* 0x000fda000bf05270 */
[----:B------:R-:W-:Y:S05]  /*3110*/  @!P0 EXIT ;  /* 0x000000000000894d */ /* 0x000fea0003800000 */
[----:B------:R-:W2:Y:S01]  /*3120*/  LDCU UR6, c[0x0][0x394] ;  /* 0x00007280ff0677ac */ /* 0x000ea20008000800 */
[----:B------:R-:W-:Y:S02]  /*3130*/  UISETP.GE.U32.AND UP0, UPT, UR5, 0x4, UPT ;  /* 0x000000040500788c */ /* 0x000fe4000bf06070 */
[----:B--2---:R-:W-:-:S07]  /*3140*/  ULOP3.LUT UR6, UR6, 0x3, URZ, 0xc0, !UPT ;  /* 0x0000000306067892 */ /* 0x004fce000f8ec0ff */
[----:B------:R-:W-:Y:S05]  /*3150*/  BRA.U !UP0, `(.L_x_101) ;  /* 0x0000000508107547 */ /* 0x000fea000b800000 */
[----:B01-3--:R-:W0:Y:S01]  /*3160*/  LDC.64 R4, c[0x0][0x388] ;  /* 0x0000e200ff047b82 */ /* 0x00be220000000a00 */
        /* <DEDUP_REMOVED lines=16> */
.L_x_103:
[----:B------:R-:W-:Y:S05]  /*3270*/  BSYNC.RECONVERGENT B2 ;  /* 0x0000000000027941 */ /* 0x000fea0003800200 */
.L_x_102:
        /* <DEDUP_REMOVED lines=15> */
.L_x_105:
[----:B------:R-:W-:Y:S05]  /*3370*/  BSYNC.RECONVERGENT B2 ;  /* 0x0000000000027941 */ /* 0x000fea0003800200 */
.L_x_104:
        /* <DEDUP_REMOVED lines=15> */
.L_x_107:
[----:B------:R-:W-:Y:S05]  /*3470*/  BSYNC.RECONVERGENT B2 ;  /* 0x0000000000027941 */ /* 0x000fea0003800200 */
.L_x_106:
        /* <DEDUP_REMOVED lines=15> */
.L_x_109:
[----:B------:R-:W-:Y:S05]  /*3570*/  BSYNC.RECONVERGENT B2 ;  /* 0x0000000000027941 */ /* 0x000fea0003800200 */
.L_x_108:
[----:B------:R2:W-:Y:S01]  /*3580*/  STG.E desc[UR10][R4.64+0xc], R13 ;  /* 0x00000c0d04007986 */ /* 0x0005e2000c10190a */
[----:B------:R-:W-:-:S07]  /*3590*/  IADD3 R9, PT, PT, R9, 0x4, RZ ;  /* 0x0000000409097810 */ /* 0x000fce0007ffe0ff */
.L_x_101:
[----:B------:R-:W-:-:S13]  /*35a0*/  ISETP.NE.AND P0, PT, RZ, UR6, PT ;  /* 0x00000006ff007c0c */ /* 0x000fda000bf05270 */
[----:B------:R-:W-:Y:S05]  /*35b0*/  @!P0 EXIT ;  /* 0x000000000000894d */ /* 0x000fea0003800000 */
[----:B0123--:R-:W0:Y:S01]  /*35c0*/  LDC.64 R4, c[0x0][0x388] ;  /* 0x0000e200ff047b82 */ /* 0x00fe220000000a00 */
[----:B------:R-:W-:Y:S01]  /*35d0*/  IADD3 R9, PT, PT, R7, UR4, R9 ;  /* 0x0000000407097c10 */ /* 0x000fe2000fffe009 */
[----:B------:R-:W-:-:S03]  /*35e0*/  UIADD3 UR5, UPT, UPT, -UR6, URZ, URZ ;  /* 0x000000ff06057290 */ /* 0x000fc6000fffe1ff */
[----:B------:R-:W-:-:S09]  /*35f0*/  IADD3 R9, PT, PT, -R6, R9, RZ ;  /* 0x0000000906097210 */ /* 0x000fd20007ffe1ff */
.L_x_112:
[----:B01----:R-:W-:-:S05]  /*3600*/  IMAD.WIDE R6, R9, 0x4, R4 ;  /* 0x0000000409067825 */ /* 0x003fca00078e0204 */
[----:B------:R-:W2:Y:S01]  /*3610*/  LDG.E R13, desc[UR10][R6.64] ;  /* 0x0000000a060d7981 */ /* 0x000ea2000c1e1900 */
[----:B------:R-:W0:Y:S01]  /*3620*/  MUFU.RCP R0, R3 ;  /* 0x0000000300007308 */ /* 0x000e220000001000 */
[----:B------:R-:W-:Y:S01]  /*3630*/  UIADD3 UR5, UPT, UPT, UR5, 0x1, URZ ;  /* 0x0000000105057890 */ /* 0x000fe2000fffe0ff */
[----:B------:R-:W-:Y:S03]  /*3640*/  BSSY.RECONVERGENT B2, `(.L_x_110) ;  /* 0x000000d000027945 */ /* 0x000fe60003800200 */
[----:B------:R-:W-:Y:S01]  /*3650*/  UISETP.NE.AND UP0, UPT, UR5, URZ, UPT ;  /* 0x000000ff0500728c */ /* 0x000fe2000bf05270 */
[----:B0-----:R-:W-:-:S04]  /*3660*/  FFMA R11, R0, -R3, 1 ;  /* 0x3f800000000b7423 */ /* 0x001fc80000000803 */
[----:B------:R-:W-:Y:S01]  /*3670*/  FFMA R0, R0, R11, R0 ;  /* 0x0000000b00007223 */ /* 0x000fe20000000000 */
[----:B--2---:R-:W0:Y:S03]  /*3680*/  FCHK P0, R13, R3 ;  /* 0x000000030d007302 */ /* 0x004e260000000000 */
        /* <DEDUP_REMOVED lines=8> */
.L_x_111:
[----:B------:R-:W-:Y:S05]  /*3710*/  BSYNC.RECONVERGENT B2 ;  /* 0x0000000000027941 */ /* 0x000fea0003800200 */
.L_x_110:
[----:B------:R1:W-:Y:S01]  /*3720*/  STG.E desc[UR10][R6.64], R11 ;  /* 0x0000000b06007986 */ /* 0x0003e2000c10190a */
[----:B------:R-:W-:Y:S01]  /*3730*/  IADD3 R9, PT, PT, R9, 0x1, RZ ;  /* 0x0000000109097810 */ /* 0x000fe20007ffe0ff */
[----:B------:R-:W-:Y:S06]  /*3740*/  BRA.U UP0, `(.L_x_112) ;  /* 0xfffffffd00ac7547 */ /* 0x000fec000b83ffff */
[----:B------:R-:W-:Y:S05]  /*3750*/  EXIT ;  /* 0x000000000000794d */ /* 0x000fea0003800000 */
        .weak           $__internal_1_$__cuda_sm3x_div_rn_noftz_f32_slowpath
        .type           $__internal_1_$__cuda_sm3x_div_rn_noftz_f32_slowpath,@function
        .size           $__internal_1_$__cuda_sm3x_div_rn_noftz_f32_slowpath,(.L_x_249 - $__internal_1_$__cuda_sm3x_div_rn_noftz_f32_slowpath)
$__internal_1_$__cuda_sm3x_div_rn_noftz_f32_slowpath:
[----:B------:R-:W-:Y:S01]  /*3760*/  SHF.R.U32.HI R12, RZ, 0x17, R3 ;  /* 0x00000017ff0c7819 */ /* 0x000fe20000011603 */
[----:B------:R-:W-:Y:S01]  /*3770*/  BSSY.RECONVERGENT B0, `(.L_x_113) ;  /* 0x0000063000007945 */ /* 0x000fe20003800200 */
[----:B------:R-:W-:Y:S02]  /*3780*/  SHF.R.U32.HI R17, RZ, 0x17, R0 ;  /* 0x00000017ff117819 */ /* 0x000fe40000011600 */
[----:B------:R-:W-:Y:S02]  /*3790*/  LOP3.LUT R12, R12, 0xff, RZ, 0xc0, !PT ;  /* 0x000000ff0c0c7812 */ /* 0x000fe400078ec0ff */
[----:B------:R-:W-:Y:S02]  /*37a0*/  LOP3.LUT R17, R17, 0xff, RZ, 0xc0, !PT ;  /* 0x000000ff11117812 */ /* 0x000fe400078ec0ff */
[----:B------:R-:W-:Y:S02]  /*37b0*/  IADD3 R18, PT, PT, R12, -0x1, RZ ;  /* 0xffffffff0c127810 */ /* 0x000fe40007ffe0ff */
[----:B------:R-:W-:-:S02]  /*37c0*/  IADD3 R16, PT, PT, R17, -0x1, RZ ;  /* 0xffffffff11107810 */ /* 0x000fc40007ffe0ff */
[----:B------:R-:W-:Y:S02]  /*37d0*/  ISETP.GT.U32.AND P0, PT, R18, 0xfd, PT ;  /* 0x000000fd1200780c */ /* 0x000fe40003f04070 */
[----:B------:R-:W-:Y:S02]  /*37e0*/  MOV R15, R3 ;  /* 0x00000003000f7202 */ /* 0x000fe40000000f00 */
        /* <DEDUP_REMOVED lines=22> */
[----:B------:R-:W-:Y:S01]  /*3950*/  @!P0 FFMA R0, R0, 1.84467440737095516160e+19, RZ ;  /* 0x5f80000000008823 */ /* 0x000fe200000000ff */
[----:B------:R-:W-:Y:S01]  /*3960*/  @!P0 MOV R13, 0xffffffc0 ;  /* 0xffffffc0000d8802 */ /* 0x000fe20000000f00 */
[----:B------:R-:W-:-:S03]  /*3970*/  @!P1 FFMA R15, R3, 1.84467440737095516160e+19, RZ ;  /* 0x5f800000030f9823 */ /* 0x000fc600000000ff */
[----:B------:R-:W-:-:S07]  /*3980*/  @!P1 IADD3 R13, PT, PT, R13, 0x40, RZ ;  /* 0x000000400d0d9810 */ /* 0x000fce0007ffe0ff */
.L_x_114:
[----:B------:R-:W-:Y:S01]  /*3990*/  LEA R16, R12, 0xc0800000, 0x17 ;  /* 0xc08000000c107811 */ /* 0x000fe200078eb8ff */
[----:B------:R-:W-:Y:S01]  /*39a0*/  BSSY.RECONVERGENT B1, `(.L_x_119) ;  /* 0x0000036000017945 */ /* 0x000fe20003800200 */
[----:B------:R-:W-:Y:S02]  /*39b0*/  IADD3 R17, PT, PT, R17, -0x7f, RZ ;  /* 0xffffff8111117810 */ /* 0x000fe40007ffe0ff */
[----:B------:R-:W-:-:S03]  /*39c0*/  IADD3 R18, PT, PT, -R16, R15, RZ ;  /* 0x0000000f10127210 */ /* 0x000fc60007ffe1ff */
[C---:B------:R-:W-:Y:S01]  /*39d0*/  IMAD R0, R17.reuse, -0x800000, R0 ;  /* 0xff80000011007824 */ /* 0x040fe200078e0200 */
[----:B------:R0:W1:Y:S01]  /*39e0*/  MUFU.RCP R16, R18 ;  /* 0x0000001200107308 */ /* 0x0000620000001000 */
[----:B------:R-:W-:Y:S01]  /*39f0*/  FADD.FTZ R15, -R18, -RZ ;  /* 0x800000ff120f7221 */ /* 0x000fe20000010100 */
[----:B0-----:R-:W-:-:S04]  /*3a00*/  IADD3 R18, PT, PT, R17, 0x7f, -R12 ;  /* 0x0000007f11127810 */ /* 0x001fc80007ffe80c */
[----:B------:R-:W-:Y:S01]  /*3a10*/  IADD3 R18, PT, PT, R18, R13, RZ ;  /* 0x0000000d12127210 */ /* 0x000fe20007ffe0ff */
[----:B-1----:R-:W-:-:S04]  /*3a20*/  FFMA R19, R16, R15, 1 ;  /* 0x3f80000010137423 */ /* 0x002fc8000000000f */
[----:B------:R-:W-:-:S04]  /*3a30*/  FFMA R16, R16, R19, R16 ;  /* 0x0000001310107223 */ /* 0x000fc80000000010 */
[----:B------:R-:W-:-:S04]  /*3a40*/  FFMA R19, R0, R16, RZ ;  /* 0x0000001000137223 */ /* 0x000fc800000000ff */
[----:B------:R-:W-:-:S04]  /*3a50*/  FFMA R20, R15, R19, R0 ;  /* 0x000000130f147223 */ /* 0x000fc80000000000 */
[----:B------:R-:W-:-:S04]  /*3a60*/  FFMA R19, R16, R20, R19 ;  /* 0x0000001410137223 */ /* 0x000fc80000000013 */
[----:B------:R-:W-:-:S04]  /*3a70*/  FFMA R0, R15, R19, R0 ;  /* 0x000000130f007223 */ /* 0x000fc80000000000 */
[----:B------:R-:W-:-:S05]  /*3a80*/  FFMA R15, R16, R0, R19 ;  /* 0x00000000100f7223 */ /* 0x000fca0000000013 */
[----:B------:R-:W-:-:S04]  /*3a90*/  SHF.R.U32.HI R12, RZ, 0x17, R15 ;  /* 0x00000017ff0c7819 */ /* 0x000fc8000001160f */
[----:B------:R-:W-:-:S04]  /*3aa0*/  LOP3.LUT R12, R12, 0xff, RZ, 0xc0, !PT ;  /* 0x000000ff0c0c7812 */ /* 0x000fc800078ec0ff */
[----:B------:R-:W-:-:S04]  /*3ab0*/  IADD3 R12, PT, PT, R12, R18, RZ ;  /* 0x000000120c0c7210 */ /* 0x000fc80007ffe0ff */
[----:B------:R-:W-:-:S04]  /*3ac0*/  IADD3 R13, PT, PT, R12, -0x1, RZ ;  /* 0xffffffff0c0d7810 */ /* 0x000fc80007ffe0ff */
        /* <DEDUP_REMOVED lines=9> */
[-CC-:B------:R-:W-:Y:S01]  /*3b60*/  FFMA.RZ R13, R16, R0.reuse, R19.reuse ;  /* 0x00000000100d7223 */ /* 0x180fe2000000c013 */
[C---:B------:R-:W-:Y:S02]  /*3b70*/  ISETP.NE.AND P3, PT, R12.reuse, RZ, PT ;  /* 0x000000ff0c00720c */ /* 0x040fe40003f65270 */
[----:B------:R-:W-:Y:S02]  /*3b80*/  ISETP.NE.AND P1, PT, R12, RZ, PT ;  /* 0x000000ff0c00720c */ /* 0x000fe40003f25270 */
[----:B------:R-:W-:Y:S01]  /*3b90*/  LOP3.LUT R17, R13, 0x7fffff, RZ, 0xc0, !PT ;  /* 0x007fffff0d117812 */ /* 0x000fe200078ec0ff */
[CCC-:B------:R-:W-:Y:S01]  /*3ba0*/  FFMA.RP R13, R16.reuse, R0.reuse, R19.reuse ;  /* 0x00000000100d7223 */ /* 0x1c0fe20000008013 */
[----:B------:R-:W-:Y:S01]  /*3bb0*/  FFMA.RM R0, R16, R0, R19 ;  /* 0x0000000010007223 */ /* 0x000fe20000004013 */
[----:B------:R-:W-:Y:S02]  /*3bc0*/  IADD3 R16, PT, PT, R12, 0x20, RZ ;  /* 0x000000200c107810 */ /* 0x000fe40007ffe0ff */
[----:B------:R-:W-:-:S02]  /*3bd0*/  LOP3.LUT R17, R17, 0x800000, RZ, 0xfc, !PT ;  /* 0x0080000011117812 */ /* 0x000fc400078efcff */
[----:B------:R-:W-:Y:S02]  /*3be0*/  IADD3 R12, PT, PT, -R12, RZ, RZ ;  /* 0x000000ff0c0c7210 */ /* 0x000fe40007ffe1ff */
[----:B------:R-:W-:Y:S02]  /*3bf0*/  SHF.L.U32 R16, R17, R16, RZ ;  /* 0x0000001011107219 */ /* 0x000fe400000006ff */
[----:B------:R-:W-:Y:S02]  /*3c00*/  FSETP.NEU.FTZ.AND P0, PT, R13, R0, PT ;  /* 0x000000000d00720b */ /* 0x000fe40003f1d000 */
[----:B------:R-:W-:Y:S02]  /*3c10*/  SEL R0, R12, RZ, P3 ;  /* 0x000000ff0c007207 */ /* 0x000fe40001800000 */
[----:B------:R-:W-:Y:S02]  /*3c20*/  ISETP.NE.AND P1, PT, R16, RZ, P1 ;  /* 0x000000ff1000720c */ /* 0x000fe40000f25270 */
[----:B------:R-:W-:-:S02]  /*3c30*/  SHF.R.U32.HI R0, RZ, R0, R17 ;  /* 0x00000000ff007219 */ /* 0x000fc40000011611 */
[----:B------:R-:W-:Y:S02]  /*3c40*/  PLOP3.LUT P0, PT, P0, P1, PT, 0xf8, 0x8f ;  /* 0x00000000008f781c */ /* 0x000fe40000703f70 */
[----:B------:R-:W-:Y:S02]  /*3c50*/  SHF.R.U32.HI R13, RZ, 0x1, R0 ;  /* 0x00000001ff0d7819 */ /* 0x000fe40000011600 */
[----:B------:R-:W-:-:S04]  /*3c60*/  SEL R12, RZ, 0x1, !P0 ;  /* 0x00000001ff0c7807 */ /* 0x000fc80004000000 */
[----:B------:R-:W-:-:S04]  /*3c70*/  LOP3.LUT R17, R12, 0x1, R13, 0xf8, !PT ;  /* 0x000000010c117812 */ /* 0x000fc800078ef80d */
[----:B------:R-:W-:-:S04]  /*3c80*/  LOP3.LUT R0, R17, R0, RZ, 0xc0, !PT ;  /* 0x0000000011007212 */ /* 0x000fc800078ec0ff */
[----:B------:R-:W-:-:S04]  /*3c90*/  IADD3 R0, PT, PT, R13, R0, RZ ;  /* 0x000000000d007210 */ /* 0x000fc80007ffe0ff */
[----:B------:R-:W-:Y:S01]  /*3ca0*/  LOP3.LUT R15, R0, R15, RZ, 0xfc, !PT ;  /* 0x0000000f000f7212 */ /* 0x000fe200078efcff */
[----:B------:R-:W-:Y:S06]  /*3cb0*/  BRA `(.L_x_122) ;  /* 0x0000000000107947 */ /* 0x000fec0003800000 */
.L_x_121:
[----:B------:R-:W-:-:S04]  /*3cc0*/  LOP3.LUT R15, R15, 0x80000000, RZ, 0xc0, !PT ;  /* 0x800000000f0f7812 */ /* 0x000fc800078ec0ff */
[----:B------:R-:W-:Y:S01]  /*3cd0*/  LOP3.LUT R15, R15, 0x7f800000, RZ, 0xfc, !PT ;  /* 0x7f8000000f0f7812 */ /* 0x000fe200078efcff */
[----:B------:R-:W-:Y:S06]  /*3ce0*/  BRA `(.L_x_122) ;  /* 0x0000000000047947 */ /* 0x000fec0003800000 */
.L_x_120:
[----:B------:R-:W-:-:S07]  /*3cf0*/  LEA R15, R18, R15, 0x17 ;  /* 0x0000000f120f7211 */ /* 0x000fce00078eb8ff */
.L_x_122:
[----:B------:R-:W-:Y:S05]  /*3d00*/  BSYNC.RECONVERGENT B1 ;  /* 0x0000000000017941 */ /* 0x000fea0003800200 */
.L_x_119:
[----:B------:R-:W-:Y:S05]  /*3d10*/  BRA `(.L_x_123) ;  /* 0x0000000000207947 */ /* 0x000fea0003800000 */
.L_x_118:
[----:B------:R-:W-:-:S04]  /*3d20*/  LOP3.LUT R15, R15, 0x80000000, R0, 0x48, !PT ;  /* 0x800000000f0f7812 */ /* 0x000fc800078e4800 */
[----:B------:R-:W-:Y:S01]  /*3d30*/  LOP3.LUT R15, R15, 0x7f800000, RZ, 0xfc, !PT ;  /* 0x7f8000000f0f7812 */ /* 0x000fe200078efcff */
[----:B------:R-:W-:Y:S06]  /*3d40*/  BRA `(.L_x_123) ;  /* 0x0000000000147947 */ /* 0x000fec0003800000 */
.L_x_117:
[----:B------:R-:W-:Y:S01]  /*3d50*/  LOP3.LUT R15, R15, 0x80000000, R0, 0x48, !PT ;  /* 0x800000000f0f7812 */ /* 0x000fe200078e4800 */
[----:B------:R-:W-:Y:S06]  /*3d60*/  BRA `(.L_x_123) ;  /* 0x00000000000c7947 */ /* 0x000fec0003800000 */
.L_x_116:
[----:B------:R-:W0:Y:S01]  /*3d70*/  MUFU.RSQ R15, -QNAN ;  /* 0xffc00000000f7908 */ /* 0x000e220000001400 */
[----:B------:R-:W-:Y:S05]  /*3d80*/  BRA `(.L_x_123) ;  /* 0x0000000000047947 */ /* 0x000fea0003800000 */
.L_x_115:
[----:B------:R-:W-:-:S07]  /*3d90*/  FADD.FTZ R15, R0, R3 ;  /* 0x00000003000f7221 */ /* 0x000fce0000010000 */
.L_x_123:
[----:B------:R-:W-:Y:S05]  /*3da0*/  BSYNC.RECONVERGENT B0 ;  /* 0x0000000000007941 */ /* 0x000fea0003800200 */
.L_x_113:
[----:B------:R-:W-:Y:S01]  /*3db0*/  HFMA2 R13, -RZ, RZ, 0, 0 ;  /* 0x00000000ff0d7431 */ /* 0x000fe200000001ff */
[----:B------:R-:W-:-:S04]  /*3dc0*/  MOV R12, R14 ;  /* 0x0000000e000c7202 */ /* 0x000fc80000000f00 */
[----:B0-----:R-:W-:Y:S05]  /*3dd0*/  RET.REL.NODEC R12 `(_Z14softmax_kernelPfS_ii) ;  /* 0xffffffc00c887950 */ /* 0x001fea0003c3ffff */
.L_x_124:
        /* <DEDUP_REMOVED lines=10> */
.L_x_249:


//--------------------- .text._Z11gelu_kernelPfS_i --------------------------
	.section	.text._Z11gelu_kernelPfS_i,"ax",@progbits
	.align	128
        .global         _Z11gelu_kernelPfS_i
        .type           _Z11gelu_kernelPfS_i,@function
        .size           _Z11gelu_kernelPfS_i,(.L_x_257 - _Z11gelu_kernelPfS_i)
        .other          _Z11gelu_kernelPfS_i,@"STO_CUDA_ENTRY STV_DEFAULT"
_Z11gelu_kernelPfS_i:
.text._Z11gelu_kernelPfS_i:
        /* <DEDUP_REMOVED lines=9> */
[----:B------:R-:W1:Y:S01]  /*0090*/  LDCU.64 UR4, c[0x0][0x358] ;  /* 0x00006b00ff0477ac */ /* 0x000e620008000a00 */
[----:B0-----:R-:W-:-:S05]  /*00a0*/  IMAD.WIDE R2, R5, 0x4, R2 ;  /* 0x0000000405027825 */ /* 0x001fca00078e0202 */
[----:B-1----:R0:W2:Y:S01]  /*00b0*/  LDG.E R4, desc[UR4][R2.64] ;  /* 0x0000000402047981 */ /* 0x0020a2000c1e1900 */
[----:B------:R-:W-:Y:S01]  /*00c0*/  MOV R10, 0x3c80f082 ;  /* 0x3c80f082000a7802 */ /* 0x000fe20000000f00 */
[----:B------:R-:W-:Y:S01]  /*00d0*/  HFMA2 R11, -RZ, RZ, 1.875, 0 ;  /* 0x3f800000ff0b7431 */ /* 0x000fe200000001ff */
[----:B0-----:R-:W0:Y:S02]  /*00e0*/  LDC.64 R2, c[0x0][0x388] ;  /* 0x0000e200ff027b82 */ /* 0x001e240000000a00 */
[----:B0-----:R-:W-:-:S04]  /*00f0*/  IMAD.WIDE R2, R5, 0x4, R2 ;  /* 0x0000000405027825 */ /* 0x001fc800078e0202 */
[----:B--2---:R-:W-:-:S04]  /*0100*/  FMUL R7, R4, 0.044714998453855514526 ;  /* 0x3d37271304077820 */ /* 0x004fc80000400000 */
[----:B------:R-:W-:-:S04]  /*0110*/  FMUL R7, R4, R7 ;  /* 0x0000000704077220 */ /* 0x000fc80000400000 */
[C---:B------:R-:W-:Y:S01]  /*0120*/  FFMA R7, R4.reuse, R7, R4 ;  /* 0x0000000704077223 */ /* 0x040fe20000000004 */
[----:B------:R-:W-:-:S03]  /*0130*/  FMUL R4, R4, 0.5 ;  /* 0x3f00000004047820 */ /* 0x000fc60000400000 */
[----:B------:R-:W-:-:S04]  /*0140*/  FMUL R7, R7, 0.79788458347320556641 ;  /* 0x3f4c422a07077820 */ /* 0x000fc80000400000 */
[C---:B------:R-:W-:Y:S01]  /*0150*/  FMUL R0, |R7|.reuse, 2.8853900432586669922 ;  /* 0x4038aa3b07007820 */ /* 0x040fe20000400200 */
[C---:B------:R-:W-:Y:S01]  /*0160*/  FMUL R9, R7.reuse, R7 ;  /* 0x0000000707097220 */ /* 0x040fe20000400000 */
[C---:B------:R-:W-:Y:S02]  /*0170*/  FSETP.GE.AND P1, PT, |R7|.reuse, 0.60000002384185791016, PT ;  /* 0x3f19999a0700780b */ /* 0x040fe40003f26200 */
[----:B------:R-:W-:Y:S01]  /*0180*/  FSETP.GE.AND P0, PT, |R7|, 9.010913848876953125, PT ;  /* 0x41102cb40700780b */ /* 0x000fe20003f06200 */
[C---:B------:R-:W-:Y:S01]  /*0190*/  FFMA R10, R9.reuse, R10, -0.052303962409496307373 ;  /* 0xbd563cae090a7423 */ /* 0x040fe2000000000a */
[----:B------:R-:W0:Y:S02]  /*01a0*/  MUFU.EX2 R0, R0 ;  /* 0x0000000000007308 */ /* 0x000e240000000800 */
[----:B0-----:R-:W-:Y:S01]  /*01b0*/  FADD R6, R0, 1 ;  /* 0x3f80000000067421 */ /* 0x001fe20000000000 */
[----:B------:R-:W-:-:S04]  /*01c0*/  FFMA R0, R9, R10, 0.1331529766321182251 ;  /* 0x3e08594109007423 */ /* 0x000fc8000000000a */
[C---:B------:R-:W-:Y:S01]  /*01d0*/  FFMA R0, R9.reuse, R0, -0.33332768082618713379 ;  /* 0xbeaaa9ed09007423 */ /* 0x040fe20000000000 */
[----:B------:R-:W0:Y:S03]  /*01e0*/  MUFU.RCP R6, R6 ;  /* 0x0000000600067308 */ /* 0x000e260000001000 */
[----:B------:R-:W-:Y:S01]  /*01f0*/  FFMA R0, R9, R0, RZ ;  /* 0x0000000009007223 */ /* 0x000fe200000000ff */
[----:B0-----:R-:W-:-:S05]  /*0200*/  FFMA R8, R6, -2, R11 ;  /* 0xc000000006087823 */ /* 0x001fca000000000b */
[----:B------:R-:W-:-:S04]  /*0210*/  FSEL R8, R8, 1, !P0 ;  /* 0x3f80000008087808 */ /* 0x000fc80004000000 */
[--C-:B------:R-:W-:Y:S01]  /*0220*/  LOP3.LUT R8, R8, 0x80000000, R7.reuse, 0xb8, !PT ;  /* 0x8000000008087812 */ /* 0x100fe200078eb807 */
[----:B------:R-:W-:-:S04]  /*0230*/  @!P1 FFMA R8, R7, R0, R7 ;  /* 0x0000000007089223 */ /* 0x000fc80000000007 */
[----:B------:R-:W-:-:S04]  /*0240*/  FADD R7, R8, 1 ;  /* 0x3f80000008077421 */ /* 0x000fc80000000000 */
[----:B------:R-:W-:-:S05]  /*0250*/  FMUL R7, R4, R7 ;  /* 0x0000000704077220 */ /* 0x000fca0000400000 */
[----:B------:R-:W-:Y:S01]  /*0260*/  STG.E desc[UR4][R2.64], R7 ;  /* 0x0000000702007986 */ /* 0x000fe2000c101904 */
[----:B------:R-:W-:Y:S05]  /*0270*/  EXIT ;  /* 0x000000000000794d */ /* 0x000fea0003800000 */
.L_x_125:
        /* <DEDUP_REMOVED lines=16> */
.L_x_257:


//--------------------- .text._Z18mlp_forward_kernelPfS_S_S_S_S_iiii --------------------------
	.section	.text._Z18mlp_forward_kernelPfS_S_S_S_S_iiii,"ax",@progbits
	.align	128
        .global         _Z18mlp_forward_kernelPfS_S_S_S_S_iiii
        .type           _Z18mlp_forward_kernelPfS_S_S_S_S_iiii,@function
        .size           _Z18mlp_forward_kernelPfS_S_S_S_S_iiii,(.L_x_258 - _Z18mlp_forward_kernelPfS_S_S_S_S_iiii)
        .other          _Z18mlp_forward_kernelPfS_S_S_S_S_iiii,@"STO_CUDA_ENTRY STV_DEFAULT"
_Z18mlp_forward_kernelPfS_S_S_S_S_iiii:
.text._Z18mlp_forward_kernelPfS_S_S_S_S_iiii:
[----:B------:R-:W-:Y:S01]  /*0000*/  LDC R1, c[0x0][0x37c] ;  /* 0x0000df00ff017b82 */ /* 0x000fe20000000800 */
[----:B------:R-:W0:Y:S07]  /*0010*/  S2R R0, SR_TID.X ;  /* 0x0000000000007919 */ /* 0x000e2e0000002100 */
[----:B------:R-:W0:Y:S01]  /*0020*/  S2UR UR6, SR_CTAID.X ;  /* 0x00000000000679c3 */ /* 0x000e220000002500 */
[----:B------:R-:W1:Y:S07]  /*0030*/  LDCU.64 UR4, c[0x0][0x3b0] ;  /* 0x00007600ff0477ac */ /* 0x000e6e0008000a00 */
[----:B------:R-:W0:Y:S08]  /*0040*/  LDC R3, c[0x0][0x360] ;  /* 0x0000d800ff037b82 */ /* 0x000e300000000800 */
[----:B------:R-:W2:Y:S01]  /*0050*/  LDC R14, c[0x0][0x3b8] ;  /* 0x0000ee00ff0e7b82 */ /* 0x000ea20000000800 */
[----:B-1----:R-:W-:Y:S01]  /*0060*/  UIMAD UR4, UR5, UR4, URZ ;  /* 0x00000004050472a4 */ /* 0x002fe2000f8e02ff */
[----:B0-----:R-:W-:-:S05]  /*0070*/  IMAD R2, R3, UR6, R0 ;  /* 0x0000000603027c24 */ /* 0x001fca000f8e0200 */
[----:B--2---:R-:W-:-:S05]  /*0080*/  IMAD R3, R14, UR4, RZ ;  /* 0x000000040e037c24 */ /* 0x004fca000f8e02ff */
[----:B------:R-:W-:-:S13]  /*0090*/  ISETP.GE.AND P0, PT, R2, R3, PT ;  /* 0x000000030200720c */ /* 0x000fda0003f06270 */
[----:B------:R-:W-:Y:S05]  /*00a0*/  @P0 EXIT ;  /* 0x000000000000094d */ /* 0x000fea0003800000 */
[----:B------:R-:W-:Y:S01]  /*00b0*/  IMAD R11, R14, UR5, RZ ;  /* 0x000000050e0b7c24 */ /* 0x000fe2000f8e02ff */
[----:B------:R-:W-:Y:S02]  /*00c0*/  IABS R8, R2 ;  /* 0x0000000200087213 */ /* 0x000fe40000000000 */
[----:B------:R-:W-:Y:S02]  /*00d0*/  IABS R3, R14 ;  /* 0x0000000e00037213 */ /* 0x000fe40000000000 */
[-C--:B------:R-:W-:Y:S02]  /*00e0*/  IABS R10, R11.reuse ;  /* 0x0000000b000a7213 */ /* 0x080fe40000000000 */
[----:B------:R-:W-:Y:S02]  /*00f0*/  IABS R9, R11 ;  /* 0x0000000b00097213 */ /* 0x000fe40000000000 */
[----:B------:R-:W0:Y:S01]  /*0100*/  I2F.RP R6, R10 ;  /* 0x0000000a00067306 */ /* 0x000e220000209400 */
[----:B------:R-:W-:-:S07]  /*0110*/  ISETP.NE.AND P1, PT, R11, RZ, PT ;  /* 0x000000ff0b00720c */ /* 0x000fce0003f25270 */
[----:B0-----:R-:W0:Y:S02]  /*0120*/  MUFU.RCP R6, R6 ;  /* 0x0000000600067308 */ /* 0x001e240000001000 */
[----:B0-----:R-:W-:-:S06]  /*0130*/  IADD3 R4, PT, PT, R6, 0xffffffe, RZ ;  /* 0x0ffffffe06047810 */ /* 0x001fcc0007ffe0ff */
[----:B------:R-:W0:Y:S08]  /*0140*/  I2F.RP R6, R3 ;  /* 0x0000000300067306 */ /* 0x000e300000209400 */
[----:B------:R1:W2:Y:S08]  /*0150*/  F2I.FTZ.U32.TRUNC.NTZ R5, R4 ;  /* 0x0000000400057305 */ /* 0x0002b0000021f000 */
[----:B0-----:R-:W0:Y:S01]  /*0160*/  MUFU.RCP R6, R6 ;  /* 0x0000000600067308 */ /* 0x001e220000001000 */
[----:B-1----:R-:W-:Y:S01]  /*0170*/  IMAD.MOV.U32 R4, RZ, RZ, RZ ;  /* 0x000000ffff047224 */ /* 0x002fe200078e00ff */
[----:B--2---:R-:W-:-:S05]  /*0180*/  IADD3 R7, PT, PT, RZ, -R5, RZ ;  /* 0x80000005ff077210 */ /* 0x004fca0007ffe0ff */
[----:B------:R-:W-:-:S04]  /*0190*/  IMAD R7, R7, R10, RZ ;  /* 0x0000000a07077224 */ /* 0x000fc800078e02ff */
[----:B------:R-:W-:Y:S01]  /*01a0*/  IMAD.HI.U32 R5, R5, R7, R4 ;  /* 0x0000000705057227 */ /* 0x000fe200078e0004 */
[----:B------:R-:W-:Y:S02]  /*01b0*/  MOV R4, R8 ;  /* 0x0000000800047202 */ /* 0x000fe40000000f00 */
[----:B------:R-:W-:Y:S02]  /*01c0*/  IADD3 R7, PT, PT, RZ, -R9, RZ ;  /* 0x80000009ff077210 */ /* 0x000fe40007ffe0ff */
[----:B0-----:R-:W-:Y:S01]  /*01d0*/  IADD3 R8, PT, PT, R6, 0xffffffe, RZ ;  /* 0x0ffffffe06087810 */ /* 0x001fe20007ffe0ff */
[----:B------:R-:W-:-:S03]  /*01e0*/  IMAD.HI.U32 R5, R5, R4, RZ ;  /* 0x0000000405057227 */ /* 0x000fc600078e00ff */
[----:B------:R0:W1:Y:S01]  /*01f0*/  F2I.FTZ.U32.TRUNC.NTZ R9, R8 ;  /* 0x0000000800097305 */ /* 0x000062000021f000 */
[----:B------:R-:W-:Y:S02]  /*0200*/  IMAD R5, R5, R7, R4 ;  /* 0x0000000705057224 */ /* 0x000fe400078e0204 */
[----:B------:R-:W2:Y:S03]  /*0210*/  LDC R7, c[0x0][0x3bc] ;  /* 0x0000ef00ff077b82 */ /* 0x000ea60000000800 */
[----:B------:R-:W-:Y:S01]  /*0220*/  ISETP.GT.U32.AND P0, PT, R10, R5, PT ;  /* 0x000000050a00720c */ /* 0x000fe20003f04070 */
[----:B0-----:R-:W-:Y:S02]  /*0230*/  HFMA2 R8, -RZ, RZ, 0, 0 ;  /* 0x00000000ff087431 */ /* 0x001fe400000001ff */
[----:B-1----:R-:W-:-:S10]  /*0240*/  IMAD.MOV R6, RZ, RZ, -R9 ;  /* 0x000000ffff067224 */ /* 0x002fd400078e0a09 */
[----:B------:R-:W-:Y:S01]  /*0250*/  @!P0 IMAD.IADD R5, R5, 0x1, -R10 ;  /* 0x0000000105058824 */ /* 0x000fe200078e0a0a */
[----:B------:R-:W-:-:S04]  /*0260*/  ISETP.GE.AND P0, PT, R2, RZ, PT ;  /* 0x000000ff0200720c */ /* 0x000fc80003f06270 */
[----:B------:R-:W-:-:S13]  /*0270*/  ISETP.GT.U32.AND P2, PT, R10, R5, PT ;  /* 0x000000050a00720c */ /* 0x000fda0003f44070 */
[----:B------:R-:W-:-:S04]  /*0280*/  @!P2 IADD3 R5, PT, PT, R5, -R10, RZ ;  /* 0x8000000a0505a210 */ /* 0x000fc80007ffe0ff */
[----:B------:R-:W-:Y:S02]  /*0290*/  @!P0 IADD3 R5, PT, PT, -R5, RZ, RZ ;  /* 0x000000ff05058210 */ /* 0x000fe40007ffe1ff */
[----:B------:R-:W-:Y:S01]  /*02a0*/  @!P1 LOP3.LUT R5, RZ, R11, RZ, 0x33, !PT ;  /* 0x0000000bff059212 */ /* 0x000fe200078e33ff */
[----:B------:R-:W-:Y:S01]  /*02b0*/  IMAD R11, R6, R3, RZ ;  /* 0x00000003060b7224 */ /* 0x000fe200078e02ff */
[----:B--2---:R-:W-:Y:S02]  /*02c0*/  ISETP.GE.AND P1, PT, R7, 0x1, PT ;  /* 0x000000010700780c */ /* 0x004fe40003f26270 */
[----:B------:R-:W-:Y:S01]  /*02d0*/  IABS R6, R5 ;  /* 0x0000000500067213 */ /* 0x000fe20000000000 */
[----:B------:R-:W-:-:S04]  /*02e0*/  IMAD.HI.U32 R9, R9, R11, R8 ;  /* 0x0000000b09097227 */ /* 0x000fc800078e0008 */
[----:B------:R-:W-:-:S06]  /*02f0*/  IMAD.MOV.U32 R8, RZ, RZ, R6 ;  /* 0x000000ffff087224 */ /* 0x000fcc00078e0006 */
[----:B------:R-:W-:Y:S05]  /*0300*/  @!P1 EXIT ;  /* 0x000000000000994d */ /* 0x000fea0003800000 */
[----:B------:R-:W-:Y:S01]  /*0310*/  IMAD.HI.U32 R6, R9, R8, RZ ;  /* 0x0000000809067227 */ /* 0x000fe200078e00ff */
[----:B------:R-:W0:Y:S01]  /*0320*/  S2UR UR5, SR_CgaCtaId ;  /* 0x00000000000579c3 */ /* 0x000e220000008800 */
[----:B------:R-:W-:Y:S01]  /*0330*/  LOP3.LUT R19, R7, 0xf, RZ, 0xc0, !PT ;  /* 0x0000000f07137812 */ /* 0x000fe200078ec0ff */
[----:B------:R-:W-:Y:S01]  /*0340*/  UMOV UR4, 0x400 ;  /* 0x0000040000047882 */ /* 0x000fe20000000000 */
[----:B------:R-:W-:Y:S01]  /*0350*/  IMAD.HI.U32 R9, R9, R4, RZ ;  /* 0x0000000409097227 */ /* 0x000fe200078e00ff */
[----:B------:R-:W-:Y:S01]  /*0360*/  IADD3 R6, PT, PT, -R6, RZ, RZ ;  /* 0x000000ff06067210 */ /* 0x000fe20007ffe1ff */
[----:B------:R-:W1:Y:S01]  /*0370*/  LDCU.64 UR8, c[0x0][0x358] ;  /* 0x00006b00ff0877ac */ /* 0x000e620008000a00 */
[C---:B------:R-:W-:Y:S02]  /*0380*/  LOP3.LUT R15, R14.reuse, 0x7ffffff0, RZ, 0xc0, !PT ;  /* 0x7ffffff00e0f7812 */ /* 0x040fe400078ec0ff */
[----:B------:R-:W-:Y:S01]  /*0390*/  IADD3 R9, PT, PT, -R9, RZ, RZ ;  /* 0x000000ff09097210 */ /* 0x000fe20007ffe1ff */
[----:B------:R-:W-:Y:S01]  /*03a0*/  IMAD R6, R3, R6, R8 ;  /* 0x0000000603067224 */ /* 0x000fe200078e0208 */
[----:B------:R-:W-:-:S02]  /*03b0*/  LOP3.LUT R21, R14, 0xf, RZ, 0xc0, !PT ;  /* 0x0000000f0e157812 */ /* 0x000fc400078ec0ff */
[----:B------:R-:W-:Y:S01]  /*03c0*/  LOP3.LUT R20, R14, 0x7, RZ, 0xc0, !PT ;  /* 0x000000070e147812 */ /* 0x000fe200078ec0ff */
[C---:B------:R-:W-:Y:S01]  /*03d0*/  IMAD R4, R3.reuse, R9, R4 ;  /* 0x0000000903047224 */ /* 0x040fe200078e0204 */
[----:B------:R-:W-:Y:S02]  /*03e0*/  ISETP.GT.U32.AND P1, PT, R3, R6, PT ;  /* 0x000000060300720c */ /* 0x000fe40003f24070 */
[----:B------:R-:W-:Y:S02]  /*03f0*/  LOP3.LUT R18, R7, 0x7, RZ, 0xc0, !PT ;  /* 0x0000000707127812 */ /* 0x000fe400078ec0ff */
[----:B------:R-:W-:Y:S02]  /*0400*/  ISETP.GT.U32.AND P2, PT, R3, R4, PT ;  /* 0x000000040300720c */ /* 0x000fe40003f44070 */
[C---:B------:R-:W-:Y:S02]  /*0410*/  LOP3.LUT R13, R7.reuse, 0x7ffffff0, RZ, 0xc0, !PT ;  /* 0x7ffffff0070d7812 */ /* 0x040fe400078ec0ff */
[----:B------:R-:W-:Y:S01]  /*0420*/  LOP3.LUT R7, R7, 0x3, RZ, 0xc0, !PT ;  /* 0x0000000307077812 */ /* 0x000fe200078ec0ff */
[----:B0-----:R-:W-:Y:S01]  /*0430*/  ULEA UR4, UR5, UR4, 0x18 ;  /* 0x0000000405047291 */ /* 0x001fe2000f8ec0ff */
[----:B------:R-:W-:-:S03]  /*0440*/  MOV R12, RZ ;  /* 0x000000ff000c7202 */ /* 0x000fc60000000f00 */
[----:B------:R-:W-:Y:S02]  /*0450*/  @!P1 IMAD.IADD R6, R6, 0x1, -R3 ;  /* 0x0000000106069824 */ /* 0x000fe400078e0a03 */
[----:B------:R-:W-:Y:S02]  /*0460*/  LEA R22, R0, UR4, 0x2 ;  /* 0x0000000400167c11 */ /* 0x000fe4000f8e10ff */
[----:B------:R-:W-:Y:S02]  /*0470*/  @!P2 IADD3 R4, PT, PT, R4, -R3, RZ ;  /* 0x800000030404a210 */ /* 0x000fe40007ffe0ff */
[C---:B------:R-:W-:Y:S02]  /*0480*/  ISETP.GT.U32.AND P1, PT, R3.reuse, R6, PT ;  /* 0x000000060300720c */ /* 0x040fe40003f24070 */
[----:B------:R-:W-:Y:S02]  /*0490*/  ISETP.GT.U32.AND P3, PT, R3, R4, PT ;  /* 0x000000040300720c */ /* 0x000fe40003f64070 */
[----:B------:R-:W-:-:S09]  /*04a0*/  ISETP.GE.AND P2, PT, R5, RZ, PT ;  /* 0x000000ff0500720c */ /* 0x000fd20003f46270 */
[----:B------:R-:W-:Y:S02]  /*04b0*/  @!P1 IADD3 R6, PT, PT, R6, -R3, RZ ;  /* 0x8000000306069210 */ /* 0x000fe40007ffe0ff */
[----:B------:R-:W-:Y:S01]  /*04c0*/  @!P3 IMAD.IADD R4, R4, 0x1, -R3 ;  /* 0x000000010404b824 */ /* 0x000fe200078e0a03 */
[----:B------:R-:W-:Y:S02]  /*04d0*/  ISETP.NE.AND P1, PT, R14, RZ, PT ;  /* 0x000000ff0e00720c */ /* 0x000fe40003f25270 */
[----:B------:R-:W-:Y:S02]  /*04e0*/  LOP3.LUT R3, RZ, R14, RZ, 0x33, !PT ;  /* 0x0000000eff037212 */ /* 0x000fe400078e33ff */
[----:B------:R-:W-:Y:S02]  /*04f0*/  @!P2 IADD3 R6, PT, PT, -R6, RZ, RZ ;  /* 0x000000ff0606a210 */ /* 0x000fe40007ffe1ff */
[----:B------:R-:W-:Y:S02]  /*0500*/  @!P0 IADD3 R4, PT, PT, -R4, RZ, RZ ;  /* 0x000000ff04048210 */ /* 0x000fe40007ffe1ff */
[----:B------:R-:W-:-:S02]  /*0510*/  SEL R5, R3, R6, !P1 ;  /* 0x0000000603057207 */ /* 0x000fc40004800000 */
[----:B------:R-:W-:Y:S01]  /*0520*/  SEL R3, R3, R4, !P1 ;  /* 0x0000000403037207 */ /* 0x000fe20004800000 */
[----:B------:R-:W-:Y:S01]  /*0530*/  VIADD R4, R19, 0xffffffff ;  /* 0xffffffff13047836 */ /* 0x000fe20000000000 */
[----:B------:R-:W-:Y:S02]  /*0540*/  ISETP.GT.AND P0, PT, R14, RZ, PT ;  /* 0x000000ff0e00720c */ /* 0x000fe40003f04270 */
[----:B------:R-:W-:Y:S02]  /*0550*/  IADD3 R2, PT, PT, R2, -R5, RZ ;  /* 0x8000000502027210 */ /* 0x000fe40007ffe0ff */
[----:B------:R-:W-:Y:S01]  /*0560*/  ISETP.EQ.AND P0, PT, R3, RZ, P0 ;  /* 0x000000ff0300720c */ /* 0x000fe20000702270 */
[----:B------:R-:W-:Y:S01]  /*0570*/  IMAD.MOV R3, RZ, RZ, -R15 ;  /* 0x000000ffff037224 */ /* 0x000fe200078e0a0f */
[----:B------:R-:W-:Y:S02]  /*0580*/  ISETP.GE.U32.AND P1, PT, R4, 0x7, PT ;  /* 0x000000070400780c */ /* 0x000fe40003f26070 */
[----:B-1----:R-:W-:-:S11]  /*0590*/  LOP3.LUT R14, R14, 0x3, RZ, 0xc0, !PT ;  /* 0x000000030e0e7812 */ /* 0x002fd600078ec0ff */
.L_x_141:
[----:B0-----:R-:W0:Y:S01]  /*05a0*/  LDC.64 R4, c[0x0][0x390] ;  /* 0x0000e400ff047b82 */ /* 0x001e220000000a00 */
[----:B-1----:R-:W1:Y:S01]  /*05b0*/  LDCU UR4, c[0x0][0x3b8] ;  /* 0x00007700ff0477ac */ /* 0x002e620008000800 */
[----:B0-----:R-:W-:-:S05]  /*05c0*/  IMAD.WIDE.U32 R4, R12, 0x4, R4 ;  /* 0x000000040c047825 */ /* 0x001fca00078e0004 */
[----:B-----5:R0:W5:Y:S01]  /*05d0*/  LDG.E R6, desc[UR8][R4.64] ;  /* 0x0000000804067981 */ /* 0x020162000c1e1900 */
[----:B-1----:R-:W-:-:S09]  /*05e0*/  UISETP.GE.AND UP0, UPT, UR4, 0x1, UPT ;  /* 0x000000010400788c */ /* 0x002fd2000bf06270 */
[----:B0-----:R-:W-:Y:S05]  /*05f0*/  BRA.U !UP0, `(.L_x_126) ;  /* 0x0000000908907547 */ /* 0x001fea000b800000 */
[----:B------:R-:W-:Y:S02]  /*0600*/  UISETP.GE.U32.AND UP0, UPT, UR4, 0x10, UPT ;  /* 0x000000100400788c */ /* 0x000fe4000bf06070 */
[----:B------:R-:W-:Y:S01]  /*0610*/  IMAD R16, R12, UR4, RZ ;  /* 0x000000040c107c24 */ /* 0x000fe2000f8e02ff */
[----:B------:R-:W-:-:S06]  /*0620*/  MOV R17, RZ ;  /* 0x000000ff00117202 */ /* 0x000fcc0000000f00 */
[----:B------:R-:W-:Y:S05]  /*0630*/  BRA.U !UP0, `(.L_x_127) ;  /* 0x0000000508047547 */ /* 0x000fea000b800000 */
[----:B------:R-:W0:Y:S01]  /*0640*/  LDC.64 R4, c[0x0][0x388] ;  /* 0x0000e200ff047b82 */ /* 0x000e220000000a00 */
[----:B------:R-:W-:Y:S01]  /*0650*/  MOV R11, R2 ;  /* 0x00000002000b7202 */ /* 0x000fe20000000f00 */
[----:B------:R-:W-:Y:S02]  /*0660*/  IMAD.MOV.U32 R10, RZ, RZ, R3 ;  /* 0x000000ffff0a7224 */ /* 0x000fe400078e0003 */
[----:B0-----:R-:W-:-:S03]  /*0670*/  IMAD.WIDE.U32 R4, R16, 0x4, R4 ;  /* 0x0000000410047825 */ /* 0x001fc600078e0004 */
[----:B------:R-:W-:-:S04]  /*0680*/  IADD3 R17, P2, PT, R4, 0x20, RZ ;  /* 0x0000002004117810 */ /* 0x000fc80007f5e0ff */
[----:B------:R-:W-:-:S09]  /*0690*/  IADD3.X R24, PT, PT, RZ, R5, RZ, P2, !PT ;  /* 0x00000005ff187210 */ /* 0x000fd200017fe4ff */
.L_x_128:
[----:B------:R-:W0:Y:S01]  /*06a0*/  LDC.64 R8, c[0x0][0x380] ;  /* 0x0000e000ff087b82 */ /* 0x000e220000000a00 */
[----:B------:R-:W-:Y:S01]  /*06b0*/  MOV R4, R17 ;  /* 0x0000001100047202 */ /* 0x000fe20000000f00 */
[----:B------:R-:W-:-:S05]  /*06c0*/  IMAD.MOV.U32 R5, RZ, RZ, R24 ;  /* 0x000000ffff057224 */ /* 0x000fca00078e0018 */
[----:B------:R-:W2:Y:S04]  /*06d0*/  LDG.E R23, desc[UR8][R4.64+-0x20] ;  /* 0xffffe00804177981 */ /* 0x000ea8000c1e1900 */
[----:B------:R-:W3:Y:S04]  /*06e0*/  LDG.E R25, desc[UR8][R4.64+-0x1c] ;  /* 0xffffe40804197981 */ /* 0x000ee8000c1e1900 */
[----:B------:R-:W4:Y:S01]  /*06f0*/  LDG.E R26, desc[UR8][R4.64+0x10] ;  /* 0x00001008041a7981 */ /* 0x000f22000c1e1900 */
[----:B0-----:R-:W-:-:S05]  /*0700*/  IMAD.WIDE R8, R11, 0x4, R8 ;  /* 0x000000040b087825 */ /* 0x001fca00078e0208 */
[----:B------:R-:W2:Y:S04]  /*0710*/  LDG.E R17, desc[UR8][R8.64] ;  /* 0x0000000808117981 */ /* 0x000ea8000c1e1900 */
[----:B------:R-:W3:Y:S04]  /*0720*/  LDG.E R24, desc[UR8][R8.64+0x4] ;  /* 0x0000040808187981 */ /* 0x000ee8000c1e1900 */
[----:B------:R-:W4:Y:S01]  /*0730*/  LDG.E R27, desc[UR8][R8.64+0x3c] ;  /* 0x00003c08081b7981 */ /* 0x000f22000c1e1900 */
[----:B--2--5:R-:W-:-:S03]  /*0740*/  FFMA R17, R17, R23, R6 ;  /* 0x0000001711117223 */ /* 0x024fc60000000006 */
[----:B------:R-:W2:Y:S04]  /*0750*/  LDG.E R23, desc[UR8][R4.64+-0x18] ;  /* 0xffffe80804177981 */ /* 0x000ea8000c1e1900 */
[----:B------:R-:W2:Y:S01]  /*0760*/  LDG.E R6, desc[UR8][R8.64+0x8] ;  /* 0x0000080808067981 */ /* 0x000ea2000c1e1900 */
[----:B---3--:R-:W-:-:S03]  /*0770*/  FFMA R17, R24, R25, R17 ;  /* 0x0000001918117223 */ /* 0x008fc60000000011 */
[----:B------:R-:W3:Y:S04]  /*0780*/  LDG.E R24, desc[UR8][R4.64+-0x14] ;  /* 0xffffec0804187981 */ /* 0x000ee8000c1e1900 */
[----:B------:R-:W3:Y:S01]  /*0790*/  LDG.E R25, desc[UR8][R8.64+0xc] ;  /* 0x00000c0808197981 */ /* 0x000ee2000c1e1900 */
[----:B--2---:R-:W-:-:S03]  /*07a0*/  FFMA R6, R6, R23, R17 ;  /* 0x0000001706067223 */ /* 0x004fc60000000011 */
        /* <DEDUP_REMOVED lines=24> */
[----:B------:R-:W4:Y:S04]  /*0930*/  LDG.E R23, desc[UR8][R8.64+0x30] ;  /* 0x0000300808177981 */ /* 0x000f28000c1e1900 */
[----:B------:R-:W2:Y:S01]  /*0940*/  LDG.E R17, desc[UR8][R4.64+0x14] ;  /* 0x0000140804117981 */ /* 0x000ea2000c1e1900 */
[----:B---3--:R-:W-:-:S03]  /*0950*/  FFMA R24, R25, R24, R6 ;  /* 0x0000001819187223 */ /* 0x008fc60000000006 */
[----:B------:R-:W2:Y:S04]  /*0960*/  LDG.E R6, desc[UR8][R8.64+0x34] ;  /* 0x0000340808067981 */ /* 0x000ea8000c1e1900 */
[----:B------:R-:W3:Y:S01]  /*0970*/  LDG.E R25, desc[UR8][R8.64+0x38] ;  /* 0x0000380808197981 */ /* 0x000ee2000c1e1900 */
[----:B------:R-:W-:Y:S01]  /*0980*/  IADD3 R10, PT, PT, R10, 0x10, RZ ;  /* 0x000000100a0a7810 */ /* 0x000fe20007ffe0ff */
[----:B----4-:R-:W-:Y:S02]  /*0990*/  FFMA R23, R23, R26, R24 ;  /* 0x0000001a17177223 */ /* 0x010fe40000000018 */
[----:B------:R-:W3:Y:S04]  /*09a0*/  LDG.E R24, desc[UR8][R4.64+0x18] ;  /* 0x0000180804187981 */ /* 0x000ee8000c1e1900 */
[----:B------:R-:W4:Y:S01]  /*09b0*/  LDG.E R26, desc[UR8][R4.64+0x1c] ;  /* 0x00001c08041a7981 */ /* 0x000f22000c1e1900 */
[----:B------:R-:W-:Y:S01]  /*09c0*/  ISETP.NE.AND P2, PT, R10, RZ, PT ;  /* 0x000000ff0a00720c */ /* 0x000fe20003f45270 */
[----:B--2---:R-:W-:Y:S01]  /*09d0*/  FFMA R6, R6, R17, R23 ;  /* 0x0000001106067223 */ /* 0x004fe20000000017 */
[----:B------:R-:W-:Y:S01]  /*09e0*/  IADD3 R17, P3, PT, R4, 0x40, RZ ;  /* 0x0000004004117810 */ /* 0x000fe20007f7e0ff */
[----:B------:R-:W-:-:S02]  /*09f0*/  VIADD R11, R11, 0x10 ;  /* 0x000000100b0b7836 */ /* 0x000fc40000000000 */
[----:B---3--:R-:W-:Y:S01]  /*0a00*/  FFMA R6, R25, R24, R6 ;  /* 0x0000001819067223 */ /* 0x008fe20000000006 */
[----:B------:R-:W-:-:S03]  /*0a10*/  IADD3.X R24, PT, PT, RZ, R5, RZ, P3, !PT ;  /* 0x00000005ff187210 */ /* 0x000fc60001ffe4ff */
[----:B----4-:R-:W-:-:S04]  /*0a20*/  FFMA R6, R27, R26, R6 ;  /* 0x0000001a1b067223 */ /* 0x010fc80000000006 */
[----:B------:R-:W-:Y:S05]  /*0a30*/  @P2 BRA `(.L_x_128) ;  /* 0xfffffffc00182947 */ /* 0x000fea000383ffff */
[----:B------:R-:W-:-:S07]  /*0a40*/  MOV R17, R15 ;  /* 0x0000000f00117202 */ /* 0x000fce0000000f00 */
.L_x_127:
[----:B------:R-:W-:-:S13]  /*0a50*/  ISETP.NE.AND P2, PT, R21, RZ, PT ;  /* 0x000000ff1500720c */ /* 0x000fda0003f45270 */
[----:B------:R-:W-:Y:S05]  /*0a60*/  @!P2 BRA `(.L_x_126) ;  /* 0x000000040074a947 */ /* 0x000fea0003800000 */
[----:B------:R-:W-:Y:S02]  /*0a70*/  IADD3 R4, PT, PT, R21, -0x1, RZ ;  /* 0xffffffff15047810 */ /* 0x000fe40007ffe0ff */
[----:B------:R-:W-:Y:S02]  /*0a80*/  ISETP.NE.AND P2, PT, R20, RZ, PT ;  /* 0x000000ff1400720c */ /* 0x000fe40003f45270 */
[----:B------:R-:W-:-:S13]  /*0a90*/  ISETP.GE.U32.AND P3, PT, R4, 0x7, PT ;  /* 0x000000070400780c */ /* 0x000fda0003f66070 */
[----:B------:R-:W-:Y:S05]  /*0aa0*/  @!P3 BRA `(.L_x_129) ;  /* 0x000000000090b947 */ /* 0x000fea0003800000 */
[----:B------:R-:W0:Y:S01]  /*0ab0*/  LDC.64 R4, c[0x0][0x388] ;  /* 0x0000e200ff047b82 */ /* 0x000e220000000a00 */
[----:B------:R-:W-:Y:S01]  /*0ac0*/  IMAD.IADD R23, R16, 0x1, R17 ;  /* 0x0000000110177824 */ /* 0x000fe200078e0211 */
[----:B------:R-:W-:Y:S01]  /*0ad0*/  IADD3 R11, PT, PT, R2, R17, RZ ;  /* 0x00000011020b7210 */ /* 0x000fe20007ffe0ff */
[----:B------:R-:W1:Y:S05]  /*0ae0*/  LDCU.64 UR4, c[0x0][0x388] ;  /* 0x00007100ff0477ac */ /* 0x000e6a0008000a00 */
[----:B------:R-:W2:Y:S01]  /*0af0*/  LDC.64 R8, c[0x0][0x380] ;  /* 0x0000e000ff087b82 */ /* 0x000ea20000000a00 */
[----:B0-----:R-:W-:-:S06]  /*0b00*/  IMAD.WIDE.U32 R4, R23, 0x4, R4 ;  /* 0x0000000417047825 */ /* 0x001fcc00078e0004 */
[----:B------:R-:W3:Y:S01]  /*0b10*/  LDG.E R4, desc[UR8][R4.64] ;  /* 0x0000000804047981 */ /* 0x000ee2000c1e1900 */
[----:B--2---:R-:W-:-:S05]  /*0b20*/  IMAD.WIDE R8, R11, 0x4, R8 ;  /* 0x000000040b087825 */ /* 0x004fca00078e0208 */
[----:B------:R-:W3:Y:S01]  /*0b30*/  LDG.E R23, desc[UR8][R8.64] ;  /* 0x0000000808177981 */ /* 0x000ee2000c1e1900 */
[----:B------:R-:W-:-:S03]  /*0b40*/  IADD3 R11, P3, PT, R16, R17, RZ ;  /* 0x00000011100b7210 */ /* 0x000fc60007f7e0ff */
[----:B------:R-:W2:Y:S01]  /*0b50*/  LDG.E R5, desc[UR8][R8.64+0xc] ;  /* 0x00000c0808057981 */ /* 0x000ea2000c1e1900 */
[----:B------:R-:W-:Y:S02]  /*0b60*/  IADD3.X R24, PT, PT, RZ, RZ, RZ, P3, !PT ;  /* 0x000000ffff187210 */ /* 0x000fe40001ffe4ff */
[C---:B-1----:R-:W-:Y:S01]  /*0b70*/  LEA R10, P3, R11.reuse, UR4, 0x2 ;  /* 0x000000040b0a7c11 */ /* 0x042fe2000f8610ff */
[----:B------:R-:W4:Y:S03]  /*0b80*/  LDG.E R27, desc[UR8][R8.64+0x1c] ;  /* 0x00001c08081b7981 */ /* 0x000f26000c1e1900 */
[----:B------:R-:W-:Y:S02]  /*0b90*/  LEA.HI.X R11, R11, UR5, R24, 0x2, P3 ;  /* 0x000000050b0b7c11 */ /* 0x000fe400098f1418 */
[----:B------:R-:W2:Y:S04]  /*0ba0*/  LDG.E R24, desc[UR8][R8.64+0x4] ;  /* 0x0000040808187981 */ /* 0x000ea8000c1e1900 */
[----:B------:R-:W2:Y:S04]  /*0bb0*/  LDG.E R25, desc[UR8][R10.64+0x4] ;  /* 0x000004080a197981 */ /* 0x000ea8000c1e1900 */
[----:B------:R-:W4:Y:S04]  /*0bc0*/  LDG.E R26, desc[UR8][R10.64+0x8] ;  /* 0x000008080a1a7981 */ /* 0x000f28000c1e1900 */
[----:B------:R-:W4:Y:S01]  /*0bd0*/  LDG.E R28, desc[UR8][R10.64+0x1c] ;  /* 0x00001c080a1c7981 */ /* 0x000f22000c1e1900 */
[----:B---3-5:R-:W-:-:S03]  /*0be0*/  FFMA R23, R23, R4, R6 ;  /* 0x0000000417177223 */ /* 0x028fc60000000006 */
[----:B------:R-:W4:Y:S04]  /*0bf0*/  LDG.E R6, desc[UR8][R8.64+0x8] ;  /* 0x0000080808067981 */ /* 0x000f28000c1e1900 */
[----:B------:R-:W3:Y:S01]  /*0c00*/  LDG.E R4, desc[UR8][R10.64+0xc] ;  /* 0x00000c080a047981 */ /* 0x000ee2000c1e1900 */
[----:B--2---:R-:W-:-:S03]  /*0c10*/  FFMA R23, R24, R25, R23 ;  /* 0x0000001918177223 */ /* 0x004fc60000000017 */
[----:B------:R-:W2:Y:S04]  /*0c20*/  LDG.E R24, desc[UR8][R8.64+0x14] ;  /* 0x0000140808187981 */ /* 0x000ea8000c1e1900 */
[----:B------:R-:W2:Y:S01]  /*0c30*/  LDG.E R25, desc[UR8][R10.64+0x14] ;  /* 0x000014080a197981 */ /* 0x000ea2000c1e1900 */
[----:B----4-:R-:W-:-:S03]  /*0c40*/  FFMA R26, R6, R26, R23 ;  /* 0x0000001a061a7223 */ /* 0x010fc60000000017 */
[----:B------:R-:W4:Y:S04]  /*0c50*/  LDG.E R6, desc[UR8][R8.64+0x10] ;  /* 0x0000100808067981 */ /* 0x000f28000c1e1900 */
[----:B------:R-:W4:Y:S01]  /*0c60*/  LDG.E R23, desc[UR8][R10.64+0x10] ;  /* 0x000010080a177981 */ /* 0x000f22000c1e1900 */
[----:B---3--:R-:W-:-:S03]  /*0c70*/  FFMA R5, R5, R4, R26 ;  /* 0x0000000405057223 */ /* 0x008fc6000000001a */
[----:B------:R-:W3:Y:S04]  /*0c80*/  LDG.E R4, desc[UR8][R10.64+0x18] ;  /* 0x000018080a047981 */ /* 0x000ee8000c1e1900 */
[----:B------:R-:W3:Y:S01]  /*0c90*/  LDG.E R26, desc[UR8][R8.64+0x18] ;  /* 0x00001808081a7981 */ /* 0x000ee2000c1e1900 */
[----:B------:R-:W-:Y:S02]  /*0ca0*/  VIADD R17, R17, 0x8 ;  /* 0x0000000811117836 */ /* 0x000fe40000000000 */
[----:B----4-:R-:W-:-:S04]  /*0cb0*/  FFMA R5, R6, R23, R5 ;  /* 0x0000001706057223 */ /* 0x010fc80000000005 */
[----:B--2---:R-:W-:-:S04]  /*0cc0*/  FFMA R5, R24, R25, R5 ;  /* 0x0000001918057223 */ /* 0x004fc80000000005 */
[----:B---3--:R-:W-:-:S04]  /*0cd0*/  FFMA R4, R26, R4, R5 ;  /* 0x000000041a047223 */ /* 0x008fc80000000005 */
[----:B------:R-:W-:-:S07]  /*0ce0*/  FFMA R6, R27, R28, R4 ;  /* 0x0000001c1b067223 */ /* 0x000fce0000000004 */
.L_x_129:
[----:B------:R-:W-:Y:S05]  /*0cf0*/  @!P2 BRA `(.L_x_126) ;  /* 0x0000000000d0a947 */ /* 0x000fea0003800000 */
[----:B------:R-:W-:Y:S02]  /*0d00*/  IADD3 R4, PT, PT, R20, -0x1, RZ ;  /* 0xffffffff14047810 */ /* 0x000fe40007ffe0ff */
[----:B------:R-:W-:Y:S02]  /*0d10*/  ISETP.NE.AND P2, PT, R14, RZ, PT ;  /* 0x000000ff0e00720c */ /* 0x000fe40003f45270 */
[----:B------:R-:W-:-:S13]  /*0d20*/  ISETP.GE.U32.AND P3, PT, R4, 0x3, PT ;  /* 0x000000030400780c */ /* 0x000fda0003f66070 */
[----:B------:R-:W-:Y:S05]  /*0d30*/  @!P3 BRA `(.L_x_130) ;  /* 0x000000000060b947 */ /* 0x000fea0003800000 */
[----:B------:R-:W0:Y:S01]  /*0d40*/  LDC.64 R8, c[0x0][0x388] ;  /* 0x0000e200ff087b82 */ /* 0x000e220000000a00 */
[----:B------:R-:W1:Y:S01]  /*0d50*/  LDCU.64 UR4, c[0x0][0x388] ;  /* 0x00007100ff0477ac */ /* 0x000e620008000a00 */
[-C--:B------:R-:W-:Y:S01]  /*0d60*/  IADD3 R25, PT, PT, R16, R17.reuse, RZ ;  /* 0x0000001110197210 */ /* 0x080fe20007ffe0ff */
[----:B------:R-:W-:Y:S01]  /*0d70*/  IMAD.IADD R23, R2, 0x1, R17 ;  /* 0x0000000102177824 */ /* 0x000fe200078e0211 */
[----:B------:R-:W-:-:S04]  /*0d80*/  IADD3 R5, P3, PT, R16, R17, RZ ;  /* 0x0000001110057210 */ /* 0x000fc80007f7e0ff */
[----:B------:R-:W2:Y:S01]  /*0d90*/  LDC.64 R10, c[0x0][0x380] ;  /* 0x0000e000ff0a7b82 */ /* 0x000ea20000000a00 */
[----:B------:R-:W-:Y:S02]  /*0da0*/  IADD3.X R24, PT, PT, RZ, RZ, RZ, P3, !PT ;  /* 0x000000ffff187210 */ /* 0x000fe40001ffe4ff */
[----:B-1----:R-:W-:-:S04]  /*0db0*/  LEA R4, P3, R5, UR4, 0x2 ;  /* 0x0000000405047c11 */ /* 0x002fc8000f8610ff */
[----:B------:R-:W-:Y:S01]  /*0dc0*/  LEA.HI.X R5, R5, UR5, R24, 0x2, P3 ;  /* 0x0000000505057c11 */ /* 0x000fe200098f1418 */
[----:B0-----:R-:W-:-:S04]  /*0dd0*/  IMAD.WIDE.U32 R8, R25, 0x4, R8 ;  /* 0x0000000419087825 */ /* 0x001fc800078e0008 */
[----:B------:R-:W3:Y:S01]  /*0de0*/  LDG.E R26, desc[UR8][R4.64+0x4] ;  /* 0x00000408041a7981 */ /* 0x000ee2000c1e1900 */
[----:B--2---:R-:W-:-:S03]  /*0df0*/  IMAD.WIDE R10, R23, 0x4, R10 ;  /* 0x00000004170a7825 */ /* 0x004fc600078e020a */
[----:B------:R-:W2:Y:S04]  /*0e00*/  LDG.E R8, desc[UR8][R8.64] ;  /* 0x0000000808087981 */ /* 0x000ea8000c1e1900 */
[----:B------:R-:W2:Y:S04]  /*0e10*/  LDG.E R25, desc[UR8][R10.64] ;  /* 0x000000080a197981 */ /* 0x000ea8000c1e1900 */
[----:B------:R-:W3:Y:S04]  /*0e20*/  LDG.E R24, desc[UR8][R10.64+0x4] ;  /* 0x000004080a187981 */ /* 0x000ee8000c1e1900 */
[----:B------:R-:W4:Y:S04]  /*0e30*/  LDG.E R23, desc[UR8][R4.64+0x8] ;  /* 0x0000080804177981 */ /* 0x000f28000c1e1900 */
[----:B------:R-:W4:Y:S04]  /*0e40*/  LDG.E R27, desc[UR8][R10.64+0x8] ;  /* 0x000008080a1b7981 */ /* 0x000f28000c1e1900 */
[----:B------:R-:W4:Y:S04]  /*0e50*/  LDG.E R29, desc[UR8][R4.64+0xc] ;  /* 0x00000c08041d7981 */ /* 0x000f28000c1e1900 */
[----:B------:R-:W4:Y:S01]  /*0e60*/  LDG.E R28, desc[UR8][R10.64+0xc] ;  /* 0x00000c080a1c7981 */ /* 0x000f22000c1e1900 */
[----:B------:R-:W-:Y:S01]  /*0e70*/  IADD3 R17, PT, PT, R17, 0x4, RZ ;  /* 0x0000000411117810 */ /* 0x000fe20007ffe0ff */
[----:B--2--5:R-:W-:-:S04]  /*0e80*/  FFMA R25, R25, R8, R6 ;  /* 0x0000000819197223 */ /* 0x024fc80000000006 */
[----:B---3--:R-:W-:-:S04]  /*0e90*/  FFMA R24, R24, R26, R25 ;  /* 0x0000001a18187223 */ /* 0x008fc80000000019 */
[----:B----4-:R-:W-:-:S04]  /*0ea0*/  FFMA R23, R27, R23, R24 ;  /* 0x000000171b177223 */ /* 0x010fc80000000018 */
[----:B------:R-:W-:-:S07]  /*0eb0*/  FFMA R6, R28, R29, R23 ;  /* 0x0000001d1c067223 */ /* 0x000fce0000000017 */
.L_x_130:
[----:B------:R-:W-:Y:S05]  /*0ec0*/  @!P2 BRA `(.L_x_126) ;  /* 0x00000000005ca947 */ /* 0x000fea0003800000 */
[----:B------:R-:W0:Y:S01]  /*0ed0*/  LDC.64 R4, c[0x0][0x388] ;  /* 0x0000e200ff047b82 */ /* 0x000e220000000a00 */
[----:B------:R-:W-:Y:S01]  /*0ee0*/  IMAD.IADD R23, R16, 0x1, R17 ;  /* 0x0000000110177824 */ /* 0x000fe200078e0211 */
[----:B------:R-:W-:-:S06]  /*0ef0*/  IADD3 R11, PT, PT, R2, R17, RZ ;  /* 0x00000011020b7210 */ /* 0x000fcc0007ffe0ff */
[----:B------:R-:W1:Y:S01]  /*0f00*/  LDC.64 R8, c[0x0][0x380] ;  /* 0x0000e000ff087b82 */ /* 0x000e620000000a00 */
[----:B0-----:R-:W-:-:S06]  /*0f10*/  IMAD.WIDE.U32 R4, R23, 0x4, R4 ;  /* 0x0000000417047825 */ /* 0x001fcc00078e0004 */
[----:B------:R-:W2:Y:S01]  /*0f20*/  LDG.E R4, desc[UR8][R4.64] ;  /* 0x0000000804047981 */ /* 0x000ea2000c1e1900 */
[----:B-1----:R-:W-:-:S05]  /*0f30*/  IMAD.WIDE R8, R11, 0x4, R8 ;  /* 0x000000040b087825 */ /* 0x002fca00078e0208 */
[----:B------:R-:W2:Y:S01]  /*0f40*/  LDG.E R11, desc[UR8][R8.64] ;  /* 0x00000008080b7981 */ /* 0x000ea2000c1e1900 */
[----:B------:R-:W-:Y:S01]  /*0f50*/  ISETP.NE.AND P2, PT, R14, 0x1, PT ;  /* 0x000000010e00780c */ /* 0x000fe20003f45270 */
[----:B--2--5:R-:W-:-:S12]  /*0f60*/  FFMA R6, R11, R4, R6 ;  /* 0x000000040b067223 */ /* 0x024fd80000000006 */
[----:B------:R-:W-:Y:S05]  /*0f70*/  @!P2 BRA `(.L_x_126) ;  /* 0x000000000030a947 */ /* 0x000fea0003800000 */
[----:B------:R-:W0:Y:S01]  /*0f80*/  LDCU.64 UR4, c[0x0][0x388] ;  /* 0x00007100ff0477ac */ /* 0x000e220008000a00 */
[----:B------:R-:W-:Y:S01]  /*0f90*/  IADD3 R16, P3, PT, R16, R17, RZ ;  /* 0x0000001110107210 */ /* 0x000fe20007f7e0ff */
[----:B------:R-:W2:Y:S01]  /*0fa0*/  LDG.E R11, desc[UR8][R8.64+0x4] ;  /* 0x00000408080b7981 */ /* 0x000ea2000c1e1900 */
[----:B------:R-:W-:Y:S02]  /*0fb0*/  ISETP.NE.AND P2, PT, R14, 0x2, PT ;  /* 0x000000020e00780c */ /* 0x000fe40003f45270 */
[----:B------:R-:W-:-:S11]  /*0fc0*/  IADD3.X R5, PT, PT, RZ, RZ, RZ, P3, !PT ;  /* 0x000000ffff057210 */ /* 0x000fd60001ffe4ff */
[----:B------:R-:W3:Y:S01]  /*0fd0*/  @P2 LDG.E R17, desc[UR8][R8.64+0x8] ;  /* 0x0000080808112981 */ /* 0x000ee2000c1e1900 */
[----:B0-----:R-:W-:-:S04]  /*0fe0*/  LEA R4, P3, R16, UR4, 0x2 ;  /* 0x0000000410047c11 */ /* 0x001fc8000f8610ff */
[----:B------:R-:W-:-:S05]  /*0ff0*/  LEA.HI.X R5, R16, UR5, R5, 0x2, P3 ;  /* 0x0000000510057c11 */ /* 0x000fca00098f1405 */
[----:B------:R-:W2:Y:S04]  /*1000*/  LDG.E R10, desc[UR8][R4.64+0x4] ;  /* 0x00000408040a7981 */ /* 0x000ea8000c1e1900 */
[----:B------:R-:W3:Y:S01]  /*1010*/  @P2 LDG.E R16, desc[UR8][R4.64+0x8] ;  /* 0x0000080804102981 */ /* 0x000ee2000c1e1900 */
[----:B--2---:R-:W-:-:S04]  /*1020*/  FFMA R6, R11, R10, R6 ;  /* 0x0000000a0b067223 */ /* 0x004fc80000000006 */
[----:B---3--:R-:W-:-:S07]  /*1030*/  @P2 FFMA R6, R17, R16, R6 ;  /* 0x0000001011062223 */ /* 0x008fce0000000006 */
.L_x_126:
[----:B------:R-:W0:Y:S01]  /*1040*/  LDCU UR4, c[0x0][0x3bc] ;  /* 0x00007780ff0477ac */ /* 0x000e220008000800 */
[----:B------:R-:W-:Y:S01]  /*1050*/  BSSY.RECONVERGENT B0, `(.L_x_131) ;  /* 0x000001d000007945 */ /* 0x000fe20003800200 */
[----:B0-----:R-:W-:-:S05]  /*1060*/  IMAD.U32 R5, RZ, RZ, UR4 ;  /* 0x00000004ff057e24 */ /* 0x001fca000f8e00ff */
[----:B------:R-:W-:-:S13]  /*1070*/  ISETP.GE.U32.AND P2, PT, R0, R5, PT ;  /* 0x000000050000720c */ /* 0x000fda0003f46070 */
[----:B------:R-:W-:Y:S05]  /*1080*/  @P2 BRA `(.L_x_132) ;  /* 0x0000000000642947 */ /* 0x000fea0003800000 */
[----:B-----5:R-:W-:Y:S01]  /*1090*/  FMUL R9, R6, 0.044714998453855514526 ;  /* 0x3d37271306097820 */ /* 0x020fe20000400000 */
[----:B------:R-:W-:Y:S01]  /*10a0*/  HFMA2 R16, -RZ, RZ, 1.125, -9232 ;  /* 0x3c80f082ff107431 */ /* 0x000fe200000001ff */
[----:B------:R-:W-:Y:S02]  /*10b0*/  MOV R10, 0x3f800000 ;  /* 0x3f800000000a7802 */ /* 0x000fe40000000f00 */
[----:B------:R-:W-:-:S04]  /*10c0*/  FMUL R9, R9, R6 ;  /* 0x0000000609097220 */ /* 0x000fc80000400000 */
[----:B------:R-:W-:Y:S01]  /*10d0*/  FFMA R8, R9, R6, R6 ;  /* 0x0000000609087223 */ /* 0x000fe20000000006 */
[----:B------:R-:W-:-:S03]  /*10e0*/  FMUL R6, R6, 0.5 ;  /* 0x3f00000006067820 */ /* 0x000fc60000400000 */
[----:B------:R-:W-:-:S04]  /*10f0*/  FMUL R8, R8, 0.79788458347320556641 ;  /* 0x3f4c422a08087820 */ /* 0x000fc80000400000 */
[C---:B------:R-:W-:Y:S01]  /*1100*/  FMUL R4, |R8|.reuse, 2.8853900432586669922 ;  /* 0x4038aa3b08047820 */ /* 0x040fe20000400200 */
[C---:B------:R-:W-:Y:S01]  /*1110*/  FMUL R17, R8.reuse, R8 ;  /* 0x0000000808117220 */ /* 0x040fe20000400000 */
[C---:B------:R-:W-:Y:S02]  /*1120*/  FSETP.GE.AND P3, PT, |R8|.reuse, 0.60000002384185791016, PT ;  /* 0x3f19999a0800780b */ /* 0x040fe40003f66200 */
[----:B------:R-:W-:Y:S01]  /*1130*/  FSETP.GE.AND P2, PT, |R8|, 9.010913848876953125, PT ;  /* 0x41102cb40800780b */ /* 0x000fe20003f46200 */
[C---:B------:R-:W-:Y:S01]  /*1140*/  FFMA R16, R17.reuse, R16, -0.052303962409496307373 ;  /* 0xbd563cae11107423 */ /* 0x040fe20000000010 */
[----:B------:R-:W0:Y:S03]  /*1150*/  MUFU.EX2 R4, R4 ;  /* 0x0000000400047308 */ /* 0x000e260000000800 */
[----:B------:R-:W-:Y:S01]  /*1160*/  FFMA R16, R17, R16, 0.1331529766321182251 ;  /* 0x3e08594111107423 */ /* 0x000fe20000000010 */
[----:B0-----:R-:W-:-:S03]  /*1170*/  FADD R9, R4, 1 ;  /* 0x3f80000004097421 */ /* 0x001fc60000000000 */
[----:B------:R-:W-:-:S04]  /*1180*/  FFMA R4, R17, R16, -0.33332768082618713379 ;  /* 0xbeaaa9ed11047423 */ /* 0x000fc80000000010 */
[----:B------:R-:W-:Y:S01]  /*1190*/  FFMA R17, R17, R4, RZ ;  /* 0x0000000411117223 */ /* 0x000fe200000000ff */
[----:B------:R-:W0:Y:S02]  /*11a0*/  MUFU.RCP R9, R9 ;  /* 0x0000000900097308 */ /* 0x000e240000001000 */
[----:B0-----:R-:W-:-:S05]  /*11b0*/  FFMA R10, R9, -2, R10 ;  /* 0xc0000000090a7823 */ /* 0x001fca000000000a */
[----:B------:R-:W-:-:S04]  /*11c0*/  FSEL R11, R10, 1, !P2 ;  /* 0x3f8000000a0b7808 */ /* 0x000fc80005000000 */
[--C-:B------:R-:W-:Y:S01]  /*11d0*/  LOP3.LUT R11, R11, 0x80000000, R8.reuse, 0xb8, !PT ;  /* 0x800000000b0b7812 */ /* 0x100fe200078eb808 */
[----:B------:R-:W-:-:S04]  /*11e0*/  @!P3 FFMA R11, R8, R17, R8 ;  /* 0x00000011080bb223 */ /* 0x000fc80000000008 */
[----:B------:R-:W-:-:S04]  /*11f0*/  FADD R11, R11, 1 ;  /* 0x3f8000000b0b7421 */ /* 0x000fc80000000000 */
[----:B------:R-:W-:-:S05]  /*1200*/  FMUL R11, R6, R11 ;  /* 0x0000000b060b7220 */ /* 0x000fca0000400000 */
[----:B------:R0:W-:Y:S02]  /*1210*/  STS [R22], R11 ;  /* 0x0000000b16007388 */ /* 0x0001e40000000800 */
.L_x_132:
[----:B------:R-:W-:Y:S05]  /*1220*/  BSYNC.RECONVERGENT B0 ;  /* 0x0000000000007941 */ /* 0x000fea0003800200 */
.L_x_131:
[----:B------:R-:W-:Y:S06]  /*1230*/  BAR.SYNC.DEFER_BLOCKING 0x0 ;  /* 0x0000000000007b1d */ /* 0x000fec0000010000 */
[----:B------:R-:W-:Y:S04]  /*1240*/  BSSY.RECONVERGENT B0, `(.L_x_133) ;  /* 0x0000099000007945 */ /* 0x000fe80003800200 */
[----:B------:R-:W-:Y:S05]  /*1250*/  @!P0 BRA `(.L_x_134) ;  /* 0x00000008005c8947 */ /* 0x000fea0003800000 */
[----:B-----5:R-:W-:-:S07]  /*1260*/  IMAD.MOV.U32 R6, RZ, RZ, RZ ;  /* 0x000000ffff067224 */ /* 0x020fce00078e00ff */
.L_x_140:
[----:B-1----:R-:W1:Y:S01]  /*1270*/  LDC.64 R4, c[0x0][0x3a0] ;  /* 0x0000e800ff047b82 */ /* 0x002e620000000a00 */
[----:B------:R-:W2:Y:S01]  /*1280*/  LDCU UR4, c[0x0][0x3bc] ;  /* 0x00007780ff0477ac */ /* 0x000ea20008000800 */
[----:B-1----:R-:W-:-:S05]  /*1290*/  IMAD.WIDE.U32 R8, R6, 0x4, R4 ;  /* 0x0000000406087825 */ /* 0x002fca00078e0004 */
[----:B------:R1:W5:Y:S01]  /*12a0*/  LDG.E R25, desc[UR8][R8.64] ;  /* 0x0000000808197981 */ /* 0x000362000c1e1900 */
[----:B--2---:R-:W-:Y:S01]  /*12b0*/  MOV R5, UR4 ;  /* 0x0000000400057c02 */ /* 0x004fe20008000f00 */
[----:B------:R-:W-:-:S03]  /*12c0*/  HFMA2 R23, -RZ, RZ, 0, 0 ;  /* 0x00000000ff177431 */ /* 0x000fc600000001ff */
[----:B------:R-:W-:Y:S01]  /*12d0*/  ISETP.GE.U32.AND P2, PT, R5, 0x10, PT ;  /* 0x000000100500780c */ /* 0x000fe20003f46070 */
[----:B------:R-:W-:-:S12]  /*12e0*/  IMAD R4, R6, R5, RZ ;  /* 0x0000000506047224 */ /* 0x000fd800078e02ff */
[----:B-1----:R-:W-:Y:S05]  /*12f0*/  @!P2 BRA `(.L_x_135) ;  /* 0x0000000000c0a947 */ /* 0x002fea0003800000 */
[----:B------:R-:W1:Y:S01]  /*1300*/  S2UR UR5, SR_CgaCtaId ;  /* 0x00000000000579c3 */ /* 0x000e620000008800 */
[----:B------:R-:W-:Y:S02]  /*1310*/  UMOV UR4, 0x400 ;  /* 0x0000040000047882 */ /* 0x000fe40000000000 */
[----:B-1----:R-:W-:-:S03]  /*1320*/  ULEA UR5, UR5, UR4, 0x18 ;  /* 0x0000000405057291 */ /* 0x002fc6000f8ec0ff */
[----:B------:R-:W-:-:S09]  /*1330*/  UMOV UR4, URZ ;  /* 0x000000ff00047c82 */ /* 0x000fd20008000000 */
.L_x_136:
[----:B------:R-:W1:Y:S01]  /*1340*/  LDC.64 R16, c[0x0][0x398] ;  /* 0x0000e600ff107b82 */ /* 0x000e620000000a00 */
[----:B------:R-:W-:-:S04]  /*1350*/  VIADD R9, R4, UR4 ;  /* 0x0000000404097c36 */ /* 0x000fc80008000000 */
[----:B-1----:R-:W-:-:S05]  /*1360*/  IMAD.WIDE.U32 R16, R9, 0x4, R16 ;  /* 0x0000000409107825 */ /* 0x002fca00078e0010 */
[----:B------:R-:W2:Y:S01]  /*1370*/  LDG.E R23, desc[UR8][R16.64] ;  /* 0x0000000810177981 */ /* 0x000ea2000c1e1900 */
[----:B------:R-:W-:-:S03]  /*1380*/  ULEA UR6, UR4, UR5, 0x2 ;  /* 0x0000000504067291 */ /* 0x000fc6000f8e10ff */
[----:B------:R-:W3:Y:S04]  /*1390*/  LDG.E R29, desc[UR8][R16.64+0x4] ;  /* 0x00000408101d7981 */ /* 0x000ee8000c1e1900 */
[----:B------:R-:W4:Y:S04]  /*13a0*/  LDG.E R27, desc[UR8][R16.64+0x8] ;  /* 0x00000808101b7981 */ /* 0x000f28000c1e1900 */
[----:B0-----:R-:W2:Y:S04]  /*13b0*/  LDS.128 R8, [UR6] ;  /* 0x00000006ff087984 */ /* 0x001ea80008000c00 */
[----:B------:R-:W4:Y:S04]  /*13c0*/  LDG.E R24, desc[UR8][R16.64+0x14] ;  /* 0x0000140810187981 */ /* 0x000f28000c1e1900 */
[----:B------:R-:W4:Y:S01]  /*13d0*/  LDG.E R26, desc[UR8][R16.64+0x3c] ;  /* 0x00003c08101a7981 */ /* 0x000f22000c1e1900 */
[----:B--2--5:R-:W-:-:S03]  /*13e0*/  FFMA R8, R8, R23, R25 ;  /* 0x0000001708087223 */ /* 0x024fc60000000019 */
[----:B------:R-:W2:Y:S04]  /*13f0*/  LDG.E R25, desc[UR8][R16.64+0xc] ;  /* 0x00000c0810197981 */ /* 0x000ea8000c1e1900 */
[----:B------:R-:W2:Y:S01]  /*1400*/  LDG.E R23, desc[UR8][R16.64+0x10] ;  /* 0x0000100810177981 */ /* 0x000ea2000c1e1900 */
[----:B---3--:R-:W-:-:S03]  /*1410*/  FFMA R8, R29, R9, R8 ;  /* 0x000000091d087223 */ /* 0x008fc60000000008 */
[----:B------:R-:W3:Y:S01]  /*1420*/  LDG.E R29, desc[UR8][R16.64+0x1c] ;  /* 0x00001c08101d7981 */ /* 0x000ee2000c1e1900 */
[----:B----4-:R-:W-:-:S04]  /*1430*/  FFMA R8, R27, R10, R8 ;  /* 0x0000000a1b087223 */ /* 0x010fc80000000008 */
[----:B--2---:R-:W-:Y:S02]  /*1440*/  FFMA R27, R25, R11, R8 ;  /* 0x0000000b191b7223 */ /* 0x004fe40000000008 */
[----:B------:R-:W2:Y:S04]  /*1450*/  LDG.E R25, desc[UR8][R16.64+0x18] ;  /* 0x0000180810197981 */ /* 0x000ea8000c1e1900 */
[----:B------:R-:W0:Y:S02]  /*1460*/  LDS.128 R8, [UR6+0x10] ;  /* 0x00001006ff087984 */ /* 0x000e240008000c00 */
[----:B0-----:R-:W-:Y:S02]  /*1470*/  FFMA R27, R8, R23, R27 ;  /* 0x00000017081b7223 */ /* 0x001fe4000000001b */
[----:B------:R-:W4:Y:S02]  /*1480*/  LDG.E R23, desc[UR8][R16.64+0x20] ;  /* 0x0000200810177981 */ /* 0x000f24000c1e1900 */
[----:B------:R-:W-:-:S02]  /*1490*/  FFMA R8, R24, R9, R27 ;  /* 0x0000000918087223 */ /* 0x000fc4000000001b */
[----:B------:R-:W4:Y:S04]  /*14a0*/  LDG.E R24, desc[UR8][R16.64+0x24] ;  /* 0x0000240810187981 */ /* 0x000f28000c1e1900 */
[----:B------:R-:W4:Y:S01]  /*14b0*/  LDG.E R27, desc[UR8][R16.64+0x28] ;  /* 0x00002808101b7981 */ /* 0x000f22000c1e1900 */
[----:B--2---:R-:W-:-:S03]  /*14c0*/  FFMA R8, R25, R10, R8 ;  /* 0x0000000a19087223 */ /* 0x004fc60000000008 */
[----:B------:R-:W2:Y:S01]  /*14d0*/  LDG.E R25, desc[UR8][R16.64+0x38] ;  /* 0x0000380810197981 */ /* 0x000ea2000c1e1900 */
[----:B---3--:R-:W-:-:S03]  /*14e0*/  FFMA R29, R29, R11, R8 ;  /* 0x0000000b1d1d7223 */ /* 0x008fc60000000008 */
[----:B------:R-:W4:Y:S02]  /*14f0*/  LDS.128 R8, [UR6+0x20] ;  /* 0x00002006ff087984 */ /* 0x000f240008000c00 */
[----:B----4-:R-:W-:Y:S02]  /*1500*/  FFMA R29, R8, R23, R29 ;  /* 0x00000017081d7223 */ /* 0x010fe4000000001d */
[----:B------:R-:W3:Y:S04]  /*1510*/  LDG.E R8, desc[UR8][R16.64+0x2c] ;  /* 0x00002c0810087981 */ /* 0x000ee8000c1e1900 */
[----:B------:R-:W4:Y:S01]  /*1520*/  LDG.E R23, desc[UR8][R16.64+0x30] ;  /* 0x0000300810177981 */ /* 0x000f22000c1e1900 */
[----:B------:R-:W-:-:S03]  /*1530*/  FFMA R28, R24, R9, R29 ;  /* 0x00000009181c7223 */ /* 0x000fc6000000001d */
[----:B------:R-:W2:Y:S01]  /*1540*/  LDG.E R24, desc[UR8][R16.64+0x34] ;  /* 0x0000340810187981 */ /* 0x000ea2000c1e1900 */
[----:B------:R-:W-:Y:S01]  /*1550*/  FFMA R27, R27, R10, R28 ;  /* 0x0000000a1b1b7223 */ /* 0x000fe2000000001c */
[----:B------:R-:W-:-:S06]  /*1560*/  UIADD3 UR4, UPT, UPT, UR4, 0x10, URZ ;  /* 0x0000001004047890 */ /* 0x000fcc000fffe0ff */
[----:B------:R-:W-:Y:S01]  /*1570*/  ISETP.NE.AND P2, PT, R13, UR4, PT ;  /* 0x000000040d007c0c */ /* 0x000fe2000bf45270 */
[----:B---3--:R-:W-:Y:S02]  /*1580*/  FFMA R27, R8, R11, R27 ;  /* 0x0000000b081b7223 */ /* 0x008fe4000000001b */
[----:B------:R-:W4:Y:S02]  /*1590*/  LDS.128 R8, [UR6+0x30] ;  /* 0x00003006ff087984 */ /* 0x000f240008000c00 */
[----:B----4-:R-:W-:-:S04]  /*15a0*/  FFMA R23, R8, R23, R27 ;  /* 0x0000001708177223 */ /* 0x010fc8000000001b */
[----:B--2---:R-:W-:-:S04]  /*15b0*/  FFMA R24, R24, R9, R23 ;  /* 0x0000000918187223 */ /* 0x004fc80000000017 */
[----:B------:R-:W-:-:S04]  /*15c0*/  FFMA R25, R25, R10, R24 ;  /* 0x0000000a19197223 */ /* 0x000fc80000000018 */
[----:B------:R-:W-:Y:S01]  /*15d0*/  FFMA R25, R26, R11, R25 ;  /* 0x0000000b1a197223 */ /* 0x000fe20000000019 */
[----:B------:R-:W-:Y:S06]  /*15e0*/  @P2 BRA `(.L_x_136) ;  /* 0xfffffffc00542947 */ /* 0x000fec000383ffff */
[----:B------:R-:W-:-:S07]  /*15f0*/  MOV R23, R13 ;  /* 0x0000000d00177202 */ /* 0x000fce0000000f00 */
.L_x_135:
[----:B------:R-:W-:-:S13]  /*1600*/  ISETP.NE.AND P2, PT, R19, RZ, PT ;  /* 0x000000ff1300720c */ /* 0x000fda0003f45270 */
[----:B------:R-:W-:Y:S05]  /*1610*/  @!P2 BRA `(.L_x_137) ;  /* 0x00000004004ca947 */ /* 0x000fea0003800000 */
[----:B------:R-:W-:Y:S01]  /*1620*/  ISETP.NE.AND P2, PT, R18, RZ, PT ;  /* 0x000000ff1200720c */ /* 0x000fe20003f45270 */
[----:B------:R-:W-:-:S12]  /*1630*/  @!P1 BRA `(.L_x_138) ;  /* 0x00000000007c9947 */ /* 0x000fd80003800000 */
[----:B0-----:R-:W0:Y:S01]  /*1640*/  LDC.64 R10, c[0x0][0x398] ;  /* 0x0000e600ff0a7b82 */ /* 0x001e220000000a00 */
[CC--:B------:R-:W-:Y:S02]  /*1650*/  IADD3 R27, PT, PT, R4.reuse, R23.reuse, RZ ;  /* 0x00000017041b7210 */ /* 0x0c0fe40007ffe0ff */
[----:B------:R-:W-:-:S05]  /*1660*/  IADD3 R17, P3, PT, R4, R23, RZ ;  /* 0x0000001704117210 */ /* 0x000fca0007f7e0ff */
[----:B------:R-:W1:Y:S01]  /*1670*/  LDC.64 R8, c[0x0][0x398] ;  /* 0x0000e600ff087b82 */ /* 0x000e620000000a00 */
[----:B0-----:R-:W-:-:S06]  /*1680*/  IMAD.WIDE.U32 R26, R27, 0x4, R10 ;  /* 0x000000041b1a7825 */ /* 0x001fcc00078e000a */
[----:B------:R-:W2:Y:S01]  /*1690*/  LDG.E R26, desc[UR8][R26.64] ;  /* 0x000000081a1a7981 */ /* 0x000ea2000c1e1900 */
[----:B-1----:R-:W-:Y:S01]  /*16a0*/  LEA R16, P4, R17, R8, 0x2 ;  /* 0x0000000811107211 */ /* 0x002fe200078810ff */
[----:B------:R-:W-:-:S05]  /*16b0*/  IMAD.X R8, RZ, RZ, RZ, P3 ;  /* 0x000000ffff087224 */ /* 0x000fca00018e06ff */
[----:B------:R-:W-:-:S05]  /*16c0*/  LEA.HI.X R17, R17, R9, R8, 0x2, P4 ;  /* 0x0000000911117211 */ /* 0x000fca00020f1408 */
[----:B------:R-:W3:Y:S04]  /*16d0*/  LDG.E R28, desc[UR8][R16.64+0x4] ;  /* 0x00000408101c7981 */ /* 0x000ee8000c1e1900 */
[----:B------:R-:W4:Y:S01]  /*16e0*/  LDG.E R29, desc[UR8][R16.64+0x8] ;  /* 0x00000808101d7981 */ /* 0x000f22000c1e1900 */
[----:B------:R-:W0:Y:S01]  /*16f0*/  S2R R9, SR_CgaCtaId ;  /* 0x0000000000097919 */ /* 0x000e220000008800 */
[----:B------:R-:W-:Y:S02]  /*1700*/  MOV R8, 0x400 ;  /* 0x0000040000087802 */ /* 0x000fe40000000f00 */
[----:B------:R-:W4:Y:S02]  /*1710*/  LDG.E R27, desc[UR8][R16.64+0x18] ;  /* 0x00001808101b7981 */ /* 0x000f24000c1e1900 */
[----:B0-----:R-:W-:-:S04]  /*1720*/  LEA R8, R9, R8, 0x18 ;  /* 0x0000000809087211 */ /* 0x001fc800078ec0ff */
[----:B------:R-:W-:-:S05]  /*1730*/  LEA R24, R23, R8, 0x2 ;  /* 0x0000000817187211 */ /* 0x000fca00078e10ff */
[----:B------:R-:W2:Y:S02]  /*1740*/  LDS.128 R8, [R24] ;  /* 0x0000000018087984 */ /* 0x000ea40000000c00 */
[----:B--2--5:R-:W-:Y:S02]  /*1750*/  FFMA R25, R8, R26, R25 ;  /* 0x0000001a08197223 */ /* 0x024fe40000000019 */
[----:B------:R-:W2:Y:S04]  /*1760*/  LDG.E R8, desc[UR8][R16.64+0xc] ;  /* 0x00000c0810087981 */ /* 0x000ea8000c1e1900 */
[----:B------:R-:W2:Y:S01]  /*1770*/  LDG.E R26, desc[UR8][R16.64+0x14] ;  /* 0x00001408101a7981 */ /* 0x000ea2000c1e1900 */
[----:B---3--:R-:W-:-:S03]  /*1780*/  FFMA R28, R28, R9, R25 ;  /* 0x000000091c1c7223 */ /* 0x008fc60000000019 */
[----:B------:R-:W3:Y:S01]  /*1790*/  LDG.E R25, desc[UR8][R16.64+0x10] ;  /* 0x0000100810197981 */ /* 0x000ee2000c1e1900 */
[----:B----4-:R-:W-:-:S03]  /*17a0*/  FFMA R29, R29, R10, R28 ;  /* 0x0000000a1d1d7223 */ /* 0x010fc6000000001c */
[----:B------:R-:W4:Y:S01]  /*17b0*/  LDG.E R28, desc[UR8][R16.64+0x1c] ;  /* 0x00001c08101c7981 */ /* 0x000f22000c1e1900 */
[----:B------:R-:W-:Y:S01]  /*17c0*/  IADD3 R23, PT, PT, R23, 0x8, RZ ;  /* 0x0000000817177810 */ /* 0x000fe20007ffe0ff */
[----:B--2---:R-:W-:Y:S02]  /*17d0*/  FFMA R29, R8, R11, R29 ;  /* 0x0000000b081d7223 */ /* 0x004fe4000000001d */
[----:B------:R-:W3:Y:S02]  /*17e0*/  LDS.128 R8, [R24+0x10] ;  /* 0x0000100018087984 */ /* 0x000ee40000000c00 */
[----:B---3--:R-:W-:-:S04]  /*17f0*/  FFMA R25, R8, R25, R29 ;  /* 0x0000001908197223 */ /* 0x008fc8000000001d */
[----:B------:R-:W-:-:S04]  /*1800*/  FFMA R26, R26, R9, R25 ;  /* 0x000000091a1a7223 */ /* 0x000fc80000000019 */
[----:B------:R-:W-:-:S04]  /*1810*/  FFMA R27, R27, R10, R26 ;  /* 0x0000000a1b1b7223 */ /* 0x000fc8000000001a */
[----:B----4-:R-:W-:-:S07]  /*1820*/  FFMA R25, R28, R11, R27 ;  /* 0x0000000b1c197223 */ /* 0x010fce000000001b */
.L_x_138:
[----:B------:R-:W-:Y:S05]  /*1830*/  @!P2 BRA `(.L_x_137) ;  /* 0x0000000000c4a947 */ /* 0x000fea0003800000 */
[----:B------:R-:W-:Y:S01]  /*1840*/  VIADD R8, R18, 0xffffffff ;  /* 0xffffffff12087836 */ /* 0x000fe20000000000 */
[----:B------:R-:W-:-:S04]  /*1850*/  ISETP.NE.AND P2, PT, R7, RZ, PT ;  /* 0x000000ff0700720c */ /* 0x000fc80003f45270 */
[----:B------:R-:W-:-:S13]  /*1860*/  ISETP.GE.U32.AND P3, PT, R8, 0x3, PT ;  /* 0x000000030800780c */ /* 0x000fda0003f66070 */
[----:B------:R-:W-:Y:S05]  /*1870*/  @!P3 BRA `(.L_x_139) ;  /* 0x000000000058b947 */ /* 0x000fea0003800000 */
[----:B------:R-:W1:Y:S01]  /*1880*/  LDC.64 R26, c[0x0][0x398] ;  /* 0x0000e600ff1a7b82 */ /* 0x000e620000000a00 */
[----:B------:R-:W-:-:S05]  /*1890*/  IADD3 R9, PT, PT, R4, R23, RZ ;  /* 0x0000001704097210 */ /* 0x000fca0007ffe0ff */
[----:B-1----:R-:W-:Y:S01]  /*18a0*/  IMAD.WIDE.U32 R26, R9, 0x4, R26 ;  /* 0x00000004091a7825 */ /* 0x002fe200078e001a */
[----:B0-----:R-:W0:Y:S01]  /*18b0*/  S2R R11, SR_CgaCtaId ;  /* 0x00000000000b7919 */ /* 0x001e220000008800 */
[----:B------:R-:W1:Y:S04]  /*18c0*/  LDC.64 R8, c[0x0][0x398] ;  /* 0x0000e600ff087b82 */ /* 0x000e680000000a00 */
[----:B------:R-:W2:Y:S01]  /*18d0*/  LDG.E R26, desc[UR8][R26.64] ;  /* 0x000000081a1a7981 */ /* 0x000ea2000c1e1900 */
[----:B------:R-:W-:Y:S02]  /*18e0*/  MOV R10, 0x400 ;  /* 0x00000400000a7802 */ /* 0x000fe40000000f00 */
[----:B------:R-:W-:-:S04]  /*18f0*/  IADD3 R17, P3, PT, R4, R23, RZ ;  /* 0x0000001704117210 */ /* 0x000fc80007f7e0ff */
[----:B------:R-:W-:Y:S02]  /*1900*/  IADD3.X R24, PT, PT, RZ, RZ, RZ, P3, !PT ;  /* 0x000000ffff187210 */ /* 0x000fe40001ffe4ff */
[----:B-1----:R-:W-:-:S04]  /*1910*/  LEA R16, P3, R17, R8, 0x2 ;  /* 0x0000000811107211 */ /* 0x002fc800078610ff */
[----:B------:R-:W-:Y:S02]  /*1920*/  LEA.HI.X R17, R17, R9, R24, 0x2, P3 ;  /* 0x0000000911117211 */ /* 0x000fe400018f1418 */
[----:B0-----:R-:W-:-:S03]  /*1930*/  LEA R10, R11, R10, 0x18 ;  /* 0x0000000a0b0a7211 */ /* 0x001fc600078ec0ff */
[----:B------:R-:W3:Y:S02]  /*1940*/  LDG.E R27, desc[UR8][R16.64+0x4] ;  /* 0x00000408101b7981 */ /* 0x000ee4000c1e1900 */
[----:B------:R-:W-:Y:S02]  /*1950*/  IMAD R10, R23, 0x4, R10 ;  /* 0x00000004170a7824 */ /* 0x000fe400078e020a */
[----:B------:R-:W4:Y:S04]  /*1960*/  LDG.E R24, desc[UR8][R16.64+0x8] ;  /* 0x0000080810187981 */ /* 0x000f28000c1e1900 */
[----:B------:R-:W2:Y:S02]  /*1970*/  LDS.128 R8, [R10] ;  /* 0x000000000a087984 */ /* 0x000ea40000000c00 */
[----:B--2--5:R-:W-:-:S02]  /*1980*/  FFMA R8, R8, R26, R25 ;  /* 0x0000001a08087223 */ /* 0x024fc40000000019 */
[----:B------:R-:W2:Y:S01]  /*1990*/  LDG.E R25, desc[UR8][R16.64+0xc] ;  /* 0x00000c0810197981 */ /* 0x000ea2000c1e1900 */
[----:B------:R-:W-:Y:S01]  /*19a0*/  IADD3 R23, PT, PT, R23, 0x4, RZ ;  /* 0x0000000417177810 */ /* 0x000fe20007ffe0ff */
[----:B---3--:R-:W-:-:S04]  /*19b0*/  FFMA R9, R27, R9, R8 ;  /* 0x000000091b097223 */ /* 0x008fc80000000008 */
[----:B----4-:R-:W-:-:S04]  /*19c0*/  FFMA R24, R24, R10, R9 ;  /* 0x0000000a18187223 */ /* 0x010fc80000000009 */
[----:B--2---:R-:W-:-:S07]  /*19d0*/  FFMA R25, R25, R11, R24 ;  /* 0x0000000b19197223 */ /* 0x004fce0000000018 */
.L_x_139:
[----:B------:R-:W-:Y:S05]  /*19e0*/  @!P2 BRA `(.L_x_137) ;  /* 0x000000000058a947 */ /* 0x000fea0003800000 */
[----:B------:R-:W1:Y:S01]  /*19f0*/  LDC.64 R8, c[0x0][0x398] ;  /* 0x0000e600ff087b82 */ /* 0x000e620000000a00 */
[----:B------:R-:W-:-:S05]  /*1a00*/  IADD3 R17, PT, PT, R4, R23, RZ ;  /* 0x0000001704117210 */ /* 0x000fca0007ffe0ff */
[----:B-1----:R-:W-:-:S06]  /*1a10*/  IMAD.WIDE.U32 R16, R17, 0x4, R8 ;  /* 0x0000000411107825 */ /* 0x002fcc00078e0008 */
[----:B------:R-:W2:Y:S01]  /*1a20*/  LDG.E R16, desc[UR8][R16.64] ;  /* 0x0000000810107981 */ /* 0x000ea2000c1e1900 */
[----:B------:R-:W-:Y:S02]  /*1a30*/  MOV R8, 0x400 ;  /* 0x0000040000087802 */ /* 0x000fe40000000f00 */
[----:B------:R-:W-:Y:S01]  /*1a40*/  ISETP.NE.AND P2, PT, R7, 0x1, PT ;  /* 0x000000010700780c */ /* 0x000fe20003f45270 */
[----:B------:R-:W1:Y:S02]  /*1a50*/  S2R R9, SR_CgaCtaId ;  /* 0x0000000000097919 */ /* 0x000e640000008800 */
[----:B-1----:R-:W-:-:S04]  /*1a60*/  LEA R8, R9, R8, 0x18 ;  /* 0x0000000809087211 */ /* 0x002fc800078ec0ff */
[----:B------:R-:W-:-:S06]  /*1a70*/  LEA R8, R23, R8, 0x2 ;  /* 0x0000000817087211 */ /* 0x000fcc00078e10ff */
[----:B0-----:R-:W2:Y:S02]  /*1a80*/  LDS.128 R8, [R8] ;  /* 0x0000000008087984 */ /* 0x001ea40000000c00 */
[----:B--2--5:R-:W-:Y:S01]  /*1a90*/  FFMA R25, R8, R16, R25 ;  /* 0x0000001008197223 */ /* 0x024fe20000000019 */
[----:B------:R-:W-:Y:S06]  /*1aa0*/  @!P2 BRA `(.L_x_137) ;  /* 0x000000000028a947 */ /* 0x000fec0003800000 */
[----:B------:R-:W0:Y:S01]  /*1ab0*/  LDC.64 R16, c[0x0][0x398] ;  /* 0x0000e600ff107b82 */ /* 0x000e220000000a00 */
[----:B------:R-:W-:-:S05]  /*1ac0*/  IADD3 R4, P2, PT, R4, R23, RZ ;  /* 0x0000001704047210 */ /* 0x000fca0007f5e0ff */
[----:B------:R-:W-:Y:S01]  /*1ad0*/  IMAD.X R8, RZ, RZ, RZ, P2 ;  /* 0x000000ffff087224 */ /* 0x000fe200010e06ff */
[----:B------:R-:W-:Y:S02]  /*1ae0*/  ISETP.NE.AND P2, PT, R7, 0x2, PT ;  /* 0x000000020700780c */ /* 0x000fe40003f45270 */
[----:B0-----:R-:W-:-:S04]  /*1af0*/  LEA R16, P3, R4, R16, 0x2 ;  /* 0x0000001004107211 */ /* 0x001fc800078610ff */
[----:B------:R-:W-:-:S05]  /*1b00*/  LEA.HI.X R17, R4, R17, R8, 0x2, P3 ;  /* 0x0000001104117211 */ /* 0x000fca00018f1408 */
[----:B------:R-:W2:Y:S04]  /*1b10*/  LDG.E R4, desc[UR8][R16.64+0x4] ;  /* 0x0000040810047981 */ /* 0x000ea8000c1e1900 */
[----:B------:R-:W3:Y:S01]  /*1b20*/  @P2 LDG.E R8, desc[UR8][R16.64+0x8] ;  /* 0x0000080810082981 */ /* 0x000ee2000c1e1900 */
[----:B--2---:R-:W-:-:S04]  /*1b30*/  FFMA R25, R4, R9, R25 ;  /* 0x0000000904197223 */ /* 0x004fc80000000019 */
[----:B---3--:R-:W-:-:S07]  /*1b40*/  @P2 FFMA R25, R8, R10, R25 ;  /* 0x0000000a08192223 */ /* 0x008fce0000000019 */
.L_x_137:
[----:B------:R-:W1:Y:S01]  /*1b50*/  LDC.64 R8, c[0x0][0x3a8] ;  /* 0x0000ea00ff087b82 */ /* 0x000e620000000a00 */
[----:B------:R-:W2:Y:S01]  /*1b60*/  LDCU UR4, c[0x0][0x3b8] ;  /* 0x00007700ff0477ac */ /* 0x000ea20008000800 */
[----:B0-----:R-:W-:Y:S02]  /*1b70*/  IADD3 R11, PT, PT, R2, R6, RZ ;  /* 0x00000006020b7210 */ /* 0x001fe40007ffe0ff */
[----:B------:R-:W-:-:S04]  /*1b80*/  IADD3 R6, PT, PT, R6, 0x1, RZ ;  /* 0x0000000106067810 */ /* 0x000fc80007ffe0ff */
[----:B--2---:R-:W-:Y:S01]  /*1b90*/  ISETP.NE.AND P2, PT, R6, UR4, PT ;  /* 0x0000000406007c0c */ /* 0x004fe2000bf45270 */
[----:B-1----:R-:W-:-:S05]  /*1ba0*/  IMAD.WIDE R8, R11, 0x4, R8 ;  /* 0x000000040b087825 */ /* 0x002fca00078e0208 */
[----:B-----5:R1:W-:Y:S07]  /*1bb0*/  STG.E desc[UR8][R8.64], R25 ;  /* 0x0000001908007986 */ /* 0x0203ee000c101908 */
[----:B------:R-:W-:Y:S05]  /*1bc0*/  @P2 BRA `(.L_x_140) ;  /* 0xfffffff400a82947 */ /* 0x000fea000383ffff */
.L_x_134:
[----:B------:R-:W-:Y:S05]  /*1bd0*/  BSYNC.RECONVERGENT B0 ;  /* 0x0000000000007941 */ /* 0x000fea0003800200 */
.L_x_133:
[----:B------:R-:W-:-:S04]  /*1be0*/  IADD3 R12, PT, PT, R12, 0x1, RZ ;  /* 0x000000010c0c7810 */ /* 0x000fc80007ffe0ff */
[----:B------:R-:W-:-:S13]  /*1bf0*/  ISETP.NE.AND P2, PT, R12, R5, PT ;  /* 0x000000050c00720c */ /* 0x000fda0003f45270 */
[----:B------:R-:W-:Y:S05]  /*1c00*/  @P2 BRA `(.L_x_141) ;  /* 0xffffffe800642947 */ /* 0x000fea000383ffff */
[----:B------:R-:W-:Y:S05]  /*1c10*/  EXIT ;  /* 0x000000000000794d */ /* 0x000fea0003800000 */
.L_x_142:
        /* <DEDUP_REMOVED lines=14> */
.L_x_258:


//--------------------- .text._Z17layer_norm_kernelPfS_S_S_iii --------------------------
	.section	.text._Z17layer_norm_kernelPfS_S_S_iii,"ax",@progbits
	.align	128
        .global         _Z17layer_norm_kernelPfS_S_S_iii
        .type           _Z17layer_norm_kernelPfS_S_S_iii,@function
        .size           _Z17layer_norm_kernelPfS_S_S_iii,(.L_x_250 - _Z17layer_norm_kernelPfS_S_S_iii)
        .other          _Z17layer_norm_kernelPfS_S_S_iii,@"STO_CUDA_ENTRY STV_DEFAULT"
_Z17layer_norm_kernelPfS_S_S_iii:
.text._Z17layer_norm_kernelPfS_S_S_iii:
[----:B------:R-:W-:Y:S01]  /*0000*/  LDC R1, c[0x0][0x37c] ;  /* 0x0000df00ff017b82 */ /* 0x000fe20000000800 */
[----:B------:R-:W0:Y:S07]  /*0010*/  S2R R3, SR_TID.X ;  /* 0x0000000000037919 */ /* 0x000e2e0000002100 */
[----:B------:R-:W0:Y:S01]  /*0020*/  S2UR UR6, SR_CTAID.X ;  /* 0x00000000000679c3 */ /* 0x000e220000002500 */
[----:B------:R-:W1:Y:S07]  /*0030*/  LDCU.64 UR4, c[0x0][0x3a0] ;  /* 0x00007400ff0477ac */ /* 0x000e6e0008000a00 */
[----:B------:R-:W0:Y:S01]  /*0040*/  LDC R2, c[0x0][0x360] ;  /* 0x0000d800ff027b82 */ /* 0x000e220000000800 */
[----:B-1----:R-:W-:Y:S01]  /*0050*/  UIMAD UR4, UR5, UR4, URZ ;  /* 0x00000004050472a4 */ /* 0x002fe2000f8e02ff */
[----:B0-----:R-:W-:-:S05]  /*0060*/  IMAD R2, R2, UR6, R3 ;  /* 0x0000000602027c24 */ /* 0x001fca000f8e0203 */
[----:B------:R-:W-:-:S13]  /*0070*/  ISETP.GE.AND P0, PT, R2, UR4, PT ;  /* 0x0000000402007c0c */ /* 0x000fda000bf06270 */
[----:B------:R-:W-:Y:S05]  /*0080*/  @P0 EXIT ;  /* 0x000000000000094d */ /* 0x000fea0003800000 */
[----:B------:R-:W0:Y:S01]  /*0090*/  LDCU UR10, c[0x0][0x3a8] ;  /* 0x00007500ff0a77ac */ /* 0x000e220008000800 */
[----:B------:R-:W-:Y:S01]  /*00a0*/  HFMA2 R4, -RZ, RZ, 0, 0 ;  /* 0x00000000ff047431 */ /* 0x000fe200000001ff */
[----:B------:R-:W1:Y:S01]  /*00b0*/  LDCU.64 UR16, c[0x0][0x358] ;  /* 0x00006b00ff1077ac */ /* 0x000e620008000a00 */
[----:B0-----:R-:W-:Y:S02]  /*00c0*/  UISETP.GE.AND UP0, UPT, UR10, 0x1, UPT ;  /* 0x000000010a00788c */ /* 0x001fe4000bf06270 */
[----:B------:R-:W-:-:S07]  /*00d0*/  IMAD R2, R2, UR10, RZ ;  /* 0x0000000a02027c24 */ /* 0x000fce000f8e02ff */
[----:B-1----:R-:W-:Y:S05]  /*00e0*/  BRA.U !UP0, `(.L_x_143) ;  /* 0x0000000508a47547 */ /* 0x002fea000b800000 */
[----:B------:R-:W-:Y:S01]  /*00f0*/  UISETP.GE.U32.AND UP2, UPT, UR10, 0x10, UPT ;  /* 0x000000100a00788c */ /* 0x000fe2000bf46070 */
[----:B------:R-:W-:Y:S01]  /*0100*/  MOV R4, RZ ;  /* 0x000000ff00047202 */ /* 0x000fe20000000f00 */
[----:B------:R-:W-:Y:S01]  /*0110*/  ULOP3.LUT UR8, UR10, 0xf, URZ, 0xc0, !UPT ;  /* 0x0000000f0a087892 */ /* 0x000fe2000f8ec0ff */
[----:B------:R-:W-:-:S03]  /*0120*/  UMOV UR4, URZ ;  /* 0x000000ff00047c82 */ /* 0x000fc60008000000 */
[----:B------:R-:W-:-:S03]  /*0130*/  UISETP.NE.AND UP1, UPT, UR8, URZ, UPT ;  /* 0x000000ff0800728c */ /* 0x000fc6000bf25270 */
[----:B------:R-:W-:Y:S08]  /*0140*/  BRA.U !UP2, `(.L_x_144) ;  /* 0x000000010ab87547 */ /* 0x000ff0000b800000 */
[----:B------:R-:W0:Y:S01]  /*0150*/  LDCU.64 UR6, c[0x0][0x380] ;  /* 0x00007000ff0677ac */ /* 0x000e220008000a00 */
[----:B------:R-:W-:Y:S02]  /*0160*/  MOV R4, RZ ;  /* 0x000000ff00047202 */ /* 0x000fe40000000f00 */
[----:B------:R-:W-:Y:S01]  /*0170*/  MOV R0, R2 ;  /* 0x0000000200007202 */ /* 0x000fe20000000f00 */
[----:B------:R-:W-:-:S04]  /*0180*/  ULOP3.LUT UR4, UR10, 0x7ffffff0, URZ, 0xc0, !UPT ;  /* 0x7ffffff00a047892 */ /* 0x000fc8000f8ec0ff */
[----:B------:R-:W-:Y:S02]  /*0190*/  UIADD3 UR9, UPT, UPT, -UR4, URZ, URZ ;  /* 0x000000ff04097290 */ /* 0x000fe4000fffe1ff */
[----:B0-----:R-:W-:-:S04]  /*01a0*/  UIADD3 UR5, UP2, UPT, UR6, 0x20, URZ ;  /* 0x0000002006057890 */ /* 0x001fc8000ff5e0ff */
[----:B------:R-:W-:-:S12]  /*01b0*/  UIADD3.X UR6, UPT, UPT, URZ, UR7, URZ, UP2, !UPT ;  /* 0x00000007ff067290 */ /* 0x000fd800097fe4ff */
.L_x_145:
[----:B------:R-:W-:Y:S02]  /*01c0*/  MOV R6, UR5 ;  /* 0x0000000500067c02 */ /* 0x000fe40008000f00 */
[----:B------:R-:W-:-:S03]  /*01d0*/  MOV R7, UR6 ;  /* 0x0000000600077c02 */ /* 0x000fc60008000f00 */
[----:B------:R-:W-:-:S05]  /*01e0*/  IMAD.WIDE R6, R0, 0x4, R6 ;  /* 0x0000000400067825 */ /* 0x000fca00078e0206 */
[----:B------:R-:W2:Y:S04]  /*01f0*/  LDG.E R13, desc[UR16][R6.64+-0x20] ;  /* 0xffffe010060d7981 */ /* 0x000ea8000c1e1900 */
[----:B------:R-:W3:Y:S04]  /*0200*/  LDG.E R14, desc[UR16][R6.64+-0x1c] ;  /* 0xffffe410060e7981 */ /* 0x000ee8000c1e1900 */
[----:B------:R-:W4:Y:S04]  /*0210*/  LDG.E R16, desc[UR16][R6.64+-0x18] ;  /* 0xffffe81006107981 */ /* 0x000f28000c1e1900 */
[----:B------:R-:W5:Y:S04]  /*0220*/  LDG.E R18, desc[UR16][R6.64+-0x14] ;  /* 0xffffec1006127981 */ /* 0x000f68000c1e1900 */
        /* <DEDUP_REMOVED lines=11> */
[----:B------:R-:W5:Y:S01]  /*02e0*/  LDG.E R12, desc[UR16][R6.64+0x1c] ;  /* 0x00001c10060c7981 */ /* 0x000f62000c1e1900 */
[----:B------:R-:W-:Y:S01]  /*02f0*/  UIADD3 UR9, UPT, UPT, UR9, 0x10, URZ ;  /* 0x0000001009097890 */ /* 0x000fe2000fffe0ff */
[----:B------:R-:W-:-:S03]  /*0300*/  IADD3 R0, PT, PT, R0, 0x10, RZ ;  /* 0x0000001000007810 */ /* 0x000fc60007ffe0ff */
[----:B------:R-:W-:Y:S01]  /*0310*/  UISETP.NE.AND UP2, UPT, UR9, URZ, UPT ;  /* 0x000000ff0900728c */ /* 0x000fe2000bf45270 */
[----:B--2---:R-:W-:-:S04]  /*0320*/  FADD R13, R13, R4 ;  /* 0x000000040d0d7221 */ /* 0x004fc80000000000 */
[----:B---3--:R-:W-:-:S04]  /*0330*/  FADD R13, R13, R14 ;  /* 0x0000000e0d0d7221 */ /* 0x008fc80000000000 */
[----:B----4-:R-:W-:-:S04]  /*0340*/  FADD R13, R13, R16 ;  /* 0x000000100d0d7221 */ /* 0x010fc80000000000 */
[----:B-----5:R-:W-:-:S04]  /*0350*/  FADD R13, R13, R18 ;  /* 0x000000120d0d7221 */ /* 0x020fc80000000000 */
[----:B------:R-:W-:-:S04]  /*0360*/  FADD R13, R13, R20 ;  /* 0x000000140d0d7221 */ /* 0x000fc80000000000 */
        /* <DEDUP_REMOVED lines=10> */
[----:B------:R-:W-:Y:S01]  /*0410*/  FADD R4, R3, R12 ;  /* 0x0000000c03047221 */ /* 0x000fe20000000000 */
[----:B------:R-:W-:Y:S06]  /*0420*/  BRA.U UP2, `(.L_x_145) ;  /* 0xfffffffd02647547 */ /* 0x000fec000b83ffff */
.L_x_144:
[----:B------:R-:W-:Y:S05]  /*0430*/  BRA.U !UP1, `(.L_x_143) ;  /* 0x0000000109d07547 */ /* 0x000fea000b800000 */
[----:B------:R-:W-:Y:S02]  /*0440*/  UISETP.GE.U32.AND UP1, UPT, UR8, 0x8, UPT ;  /* 0x000000080800788c */ /* 0x000fe4000bf26070 */
[----:B------:R-:W-:-:S04]  /*0450*/  ULOP3.LUT UR6, UR10, 0x7, URZ, 0xc0, !UPT ;  /* 0x000000070a067892 */ /* 0x000fc8000f8ec0ff */
[----:B------:R-:W-:-:S03]  /*0460*/  UISETP.NE.AND UP2, UPT, UR6, URZ, UPT ;  /* 0x000000ff0600728c */ /* 0x000fc6000bf45270 */
[----:B------:R-:W-:Y:S08]  /*0470*/  BRA.U !UP1, `(.L_x_146) ;  /* 0x0000000109507547 */ /* 0x000ff0000b800000 */
[----:B------:R-:W0:Y:S01]  /*0480*/  LDC.64 R6, c[0x0][0x380] ;  /* 0x0000e000ff067b82 */ /* 0x000e220000000a00 */
[----:B------:R-:W-:-:S05]  /*0490*/  IADD3 R3, PT, PT, R2, UR4, RZ ;  /* 0x0000000402037c10 */ /* 0x000fca000fffe0ff */
[----:B0-----:R-:W-:-:S05]  /*04a0*/  IMAD.WIDE R6, R3, 0x4, R6 ;  /* 0x0000000403067825 */ /* 0x001fca00078e0206 */
[----:B------:R-:W2:Y:S04]  /*04b0*/  LDG.E R3, desc[UR16][R6.64] ;  /* 0x0000001006037981 */ /* 0x000ea8000c1e1900 */
[----:B------:R-:W3:Y:S04]  /*04c0*/  LDG.E R0, desc[UR16][R6.64+0x4] ;  /* 0x0000041006007981 */ /* 0x000ee8000c1e1900 */
[----:B------:R-:W4:Y:S04]  /*04d0*/  LDG.E R5, desc[UR16][R6.64+0x8] ;  /* 0x0000081006057981 */ /* 0x000f28000c1e1900 */
[----:B------:R-:W5:Y:S04]  /*04e0*/  LDG.E R9, desc[UR16][R6.64+0xc] ;  /* 0x00000c1006097981 */ /* 0x000f68000c1e1900 */
[----:B------:R-:W5:Y:S04]  /*04f0*/  LDG.E R11, desc[UR16][R6.64+0x10] ;  /* 0x00001010060b7981 */ /* 0x000f68000c1e1900 */
[----:B------:R-:W5:Y:S04]  /*0500*/  LDG.E R13, desc[UR16][R6.64+0x14] ;  /* 0x00001410060d7981 */ /* 0x000f68000c1e1900 */
[----:B------:R-:W5:Y:S04]  /*0510*/  LDG.E R15, desc[UR16][R6.64+0x18] ;  /* 0x00001810060f7981 */ /* 0x000f68000c1e1900 */
[----:B------:R-:W5:Y:S01]  /*0520*/  LDG.E R17, desc[UR16][R6.64+0x1c] ;  /* 0x00001c1006117981 */ /* 0x000f62000c1e1900 */
[----:B------:R-:W-:Y:S01]  /*0530*/  UIADD3 UR4, UPT, UPT, UR4, 0x8, URZ ;  /* 0x0000000804047890 */ /* 0x000fe2000fffe0ff */
[----:B--2---:R-:W-:-:S04]  /*0540*/  FADD R3, R4, R3 ;  /* 0x0000000304037221 */ /* 0x004fc80000000000 */
[----:B---3--:R-:W-:-:S04]  /*0550*/  FADD R0, R3, R0 ;  /* 0x0000000003007221 */ /* 0x008fc80000000000 */
[----:B----4-:R-:W-:-:S04]  /*0560*/  FADD R0, R0, R5 ;  /* 0x0000000500007221 */ /* 0x010fc80000000000 */
[----:B-----5:R-:W-:-:S04]  /*0570*/  FADD R0, R0, R9 ;  /* 0x0000000900007221 */ /* 0x020fc80000000000 */
[----:B------:R-:W-:-:S04]  /*0580*/  FADD R0, R0, R11 ;  /* 0x0000000b00007221 */ /* 0x000fc80000000000 */
[----:B------:R-:W-:-:S04]  /*0590*/  FADD R0, R0, R13 ;  /* 0x0000000d00007221 */ /* 0x000fc80000000000 */
[----:B------:R-:W-:-:S04]  /*05a0*/  FADD R0, R0, R15 ;  /* 0x0000000f00007221 */ /* 0x000fc80000000000 */
[----:B------:R-:W-:-:S07]  /*05b0*/  FADD R4, R0, R17 ;  /* 0x0000001100047221 */ /* 0x000fce0000000000 */
.L_x_146:
        /* <DEDUP_REMOVED lines=11> */
[----:B------:R-:W5:Y:S01]  /*0670*/  LDG.E R9, desc[UR16][R6.64+0xc] ;  /* 0x00000c1006097981 */ /* 0x000f62000c1e1900 */
[----:B------:R-:W-:Y:S01]  /*0680*/  UIADD3 UR4, UPT, UPT, UR4, 0x4, URZ ;  /* 0x0000000404047890 */ /* 0x000fe2000fffe0ff */
[----:B--2---:R-:W-:-:S04]  /*0690*/  FADD R3, R4, R3 ;  /* 0x0000000304037221 */ /* 0x004fc80000000000 */
[----:B---3--:R-:W-:-:S04]  /*06a0*/  FADD R0, R3, R0 ;  /* 0x0000000003007221 */ /* 0x008fc80000000000 */
[----:B----4-:R-:W-:-:S04]  /*06b0*/  FADD R0, R0, R5 ;  /* 0x0000000500007221 */ /* 0x010fc80000000000 */
[----:B-----5:R-:W-:-:S07]  /*06c0*/  FADD R4, R0, R9 ;  /* 0x0000000900047221 */ /* 0x020fce0000000000 */
.L_x_147:
[----:B------:R-:W-:Y:S05]  /*06d0*/  BRA.U !UP2, `(.L_x_143) ;  /* 0x000000010a287547 */ /* 0x000fea000b800000 */
[----:B------:R-:W0:Y:S01]  /*06e0*/  LDC.64 R8, c[0x0][0x380] ;  /* 0x0000e000ff087b82 */ /* 0x000e220000000a00 */
[----:B------:R-:W-:Y:S01]  /*06f0*/  IADD3 R3, PT, PT, R2, UR4, RZ ;  /* 0x0000000402037c10 */ /* 0x000fe2000fffe0ff */
[----:B------:R-:W-:-:S12]  /*0700*/  UIADD3 UR5, UPT, UPT, -UR5, URZ, URZ ;  /* 0x000000ff05057290 */ /* 0x000fd8000fffe1ff */
.L_x_148:
[----:B0-----:R-:W-:-:S06]  /*0710*/  IMAD.WIDE R6, R3, 0x4, R8 ;  /* 0x0000000403067825 */ /* 0x001fcc00078e0208 */
[----:B------:R-:W2:Y:S01]  /*0720*/  LDG.E R7, desc[UR16][R6.64] ;  /* 0x0000001006077981 */ /* 0x000ea2000c1e1900 */
[----:B------:R-:W-:Y:S01]  /*0730*/  UIADD3 UR5, UPT, UPT, UR5, 0x1, URZ ;  /* 0x0000000105057890 */ /* 0x000fe2000fffe0ff */
[----:B------:R-:W-:-:S03]  /*0740*/  IADD3 R3, PT, PT, R3, 0x1, RZ ;  /* 0x0000000103037810 */ /* 0x000fc60007ffe0ff */
[----:B------:R-:W-:Y:S01]  /*0750*/  UISETP.NE.AND UP1, UPT, UR5, URZ, UPT ;  /* 0x000000ff0500728c */ /* 0x000fe2000bf25270 */
[----:B--2---:R-:W-:-:S08]  /*0760*/  FADD R4, R7, R4 ;  /* 0x0000000407047221 */ /* 0x004fd00000000000 */
[----:B------:R-:W-:Y:S05]  /*0770*/  BRA.U UP1, `(.L_x_148) ;  /* 0xfffffffd01e47547 */ /* 0x000fea000b83ffff */
.L_x_143:
[----:B------:R-:W-:Y:S01]  /*0780*/  I2FP.F32.S32 R3, UR10 ;  /* 0x0000000a00037c45 */ /* 0x000fe20008201400 */
[----:B------:R-:W-:Y:S03]  /*0790*/  BSSY.RECONVERGENT B0, `(.L_x_149) ;  /* 0x000000d000007945 */ /* 0x000fe60003800200 */
[----:B------:R-:W0:Y:S08]  /*07a0*/  MUFU.RCP R0, R3 ;  /* 0x0000000300007308 */ /* 0x000e300000001000 */
[----:B------:R-:W1:Y:S01]  /*07b0*/  FCHK P0, R4, R3 ;  /* 0x0000000304007302 */ /* 0x000e620000000000 */
[----:B0-----:R-:W-:-:S04]  /*07c0*/  FFMA R5, -R3, R0, 1 ;  /* 0x3f80000003057423 */ /* 0x001fc80000000100 */
[----:B------:R-:W-:-:S04]  /*07d0*/  FFMA R0, R0, R5, R0 ;  /* 0x0000000500007223 */ /* 0x000fc80000000000 */
[----:B------:R-:W-:-:S04]  /*07e0*/  FFMA R5, R0, R4, RZ ;  /* 0x0000000400057223 */ /* 0x000fc800000000ff */
[----:B------:R-:W-:-:S04]  /*07f0*/  FFMA R6, -R3, R5, R4 ;  /* 0x0000000503067223 */ /* 0x000fc80000000104 */
[----:B------:R-:W-:Y:S01]  /*0800*/  FFMA R6, R0, R6, R5 ;  /* 0x0000000600067223 */ /* 0x000fe20000000005 */
[----:B-1----:R-:W-:Y:S06]  /*0810*/  @!P0 BRA `(.L_x_150) ;  /* 0x0000000000108947 */ /* 0x002fec0003800000 */
[----:B------:R-:W-:Y:S02]  /*0820*/  MOV R0, R4 ;  /* 0x0000000400007202 */ /* 0x000fe40000000f00 */
[----:B------:R-:W-:-:S07]  /*0830*/  MOV R4, 0x850 ;  /* 0x0000085000047802 */ /* 0x000fce0000000f00 */
[----:B------:R-:W-:Y:S05]  /*0840*/  CALL.REL.NOINC `($__internal_2_$__cuda_sm3x_div_rn_noftz_f32_slowpath) ;  /* 0x00000014005c7944 */ /* 0x000fea0003c00000 */
[----:B------:R-:W-:-:S07]  /*0850*/  MOV R6, R0 ;  /* 0x0000000000067202 */ /* 0x000fce0000000f00 */
.L_x_150:
[----:B------:R-:W-:Y:S05]  /*0860*/  BSYNC.RECONVERGENT B0 ;  /* 0x0000000000007941 */ /* 0x000fea0003800200 */
.L_x_149:
[----:B------:R-:W-:Y:S01]  /*0870*/  HFMA2 R8, -RZ, RZ, 0, 0 ;  /* 0x00000000ff087431 */ /* 0x000fe200000001ff */
[----:B------:R-:W-:Y:S06]  /*0880*/  BRA.U !UP0, `(.L_x_151) ;  /* 0x00000009081c7547 */ /* 0x000fec000b800000 */
[----:B------:R-:W0:Y:S01]  /*0890*/  LDCU UR5, c[0x0][0x3a8] ;  /* 0x00007500ff0577ac */ /* 0x000e220008000800 */
[----:B------:R-:W-:Y:S01]  /*08a0*/  MOV R8, RZ ;  /* 0x000000ff00087202 */ /* 0x000fe20000000f00 */
[----:B------:R-:W-:Y:S01]  /*08b0*/  UMOV UR4, URZ ;  /* 0x000000ff00047c82 */ /* 0x000fe20008000000 */
[----:B0-----:R-:W-:Y:S02]  /*08c0*/  UISETP.GE.U32.AND UP0, UPT, UR5, 0x10, UPT ;  /* 0x000000100500788c */ /* 0x001fe4000bf06070 */
[----:B------:R-:W-:-:S04]  /*08d0*/  ULOP3.LUT UR9, UR5, 0xf, URZ, 0xc0, !UPT ;  /* 0x0000000f05097892 */ /* 0x000fc8000f8ec0ff */
        /* <DEDUP_REMOVED lines=9> */
.L_x_153:
        /* <DEDUP_REMOVED lines=22> */
[----:B--2---:R-:W-:-:S04]  /*0ad0*/  FADD R10, R10, -R6 ;  /* 0x800000060a0a7221 */ /* 0x004fc80000000000 */
[----:B------:R-:W-:Y:S01]  /*0ae0*/  FFMA R8, R10, R10, R8 ;  /* 0x0000000a0a087223 */ /* 0x000fe20000000008 */
[--C-:B---3--:R-:W-:Y:S01]  /*0af0*/  FADD R12, R12, -R6.reuse ;  /* 0x800000060c0c7221 */ /* 0x108fe20000000000 */
[----:B----4-:R-:W-:-:S03]  /*0b00*/  FADD R14, R14, -R6 ;  /* 0x800000060e0e7221 */ /* 0x010fc60000000000 */
[----:B------:R-:W-:Y:S01]  /*0b10*/  FFMA R8, R12, R12, R8 ;  /* 0x0000000c0c087223 */ /* 0x000fe20000000008 */
[----:B-----5:R-:W-:-:S03]  /*0b20*/  FADD R16, R16, -R6 ;  /* 0x8000000610107221 */ /* 0x020fc60000000000 */
[----:B------:R-:W-:Y:S01]  /*0b30*/  FFMA R8, R14, R14, R8 ;  /* 0x0000000e0e087223 */ /* 0x000fe20000000008 */
[----:B------:R-:W-:-:S03]  /*0b40*/  FADD R27, R27, -R6 ;  /* 0x800000061b1b7221 */ /* 0x000fc60000000000 */
        /* <DEDUP_REMOVED lines=22> */
[----:B------:R-:W-:-:S04]  /*0cb0*/  FFMA R8, R7, R7, R8 ;  /* 0x0000000707087223 */ /* 0x000fc80000000008 */
[----:B------:R-:W-:Y:S01]  /*0cc0*/  FFMA R8, R29, R29, R8 ;  /* 0x0000001d1d087223 */ /* 0x000fe20000000008 */
[----:B------:R-:W-:Y:S06]  /*0cd0*/  BRA.U UP0, `(.L_x_153) ;  /* 0xfffffffd00247547 */ /* 0x000fec000b83ffff */
.L_x_152:
        /* <DEDUP_REMOVED lines=15> */
[----:B------:R0:W5:Y:S01]  /*0dd0*/  LDG.E R21, desc[UR16][R4.64+0x1c] ;  /* 0x00001c1004157981 */ /* 0x000162000c1e1900 */
[----:B------:R-:W-:Y:S01]  /*0de0*/  UIADD3 UR4, UPT, UPT, UR4, 0x8, URZ ;  /* 0x0000000804047890 */ /* 0x000fe2000fffe0ff */
[----:B--2---:R-:W-:-:S04]  /*0df0*/  FADD R7, R7, -R6 ;  /* 0x8000000607077221 */ /* 0x004fc80000000000 */
[----:B------:R-:W-:Y:S01]  /*0e00*/  FFMA R7, R7, R7, R8 ;  /* 0x0000000707077223 */ /* 0x000fe20000000008 */
[----:B---3--:R-:W-:-:S04]  /*0e10*/  FADD R0, R9, -R6 ;  /* 0x8000000609007221 */ /* 0x008fc80000000000 */
[----:B------:R-:W-:Y:S01]  /*0e20*/  FFMA R7, R0, R0, R7 ;  /* 0x0000000000077223 */ /* 0x000fe20000000007 */
[----:B----4-:R-:W-:-:S04]  /*0e30*/  FADD R0, R11, -R6 ;  /* 0x800000060b007221 */ /* 0x010fc80000000000 */
[----:B------:R-:W-:Y:S01]  /*0e40*/  FFMA R7, R0, R0, R7 ;  /* 0x0000000000077223 */ /* 0x000fe20000000007 */
[----:B-----5:R-:W-:-:S04]  /*0e50*/  FADD R0, R13, -R6 ;  /* 0x800000060d007221 */ /* 0x020fc80000000000 */
[----:B------:R-:W-:Y:S01]  /*0e60*/  FFMA R7, R0, R0, R7 ;  /* 0x0000000000077223 */ /* 0x000fe20000000007 */
[----:B------:R-:W-:-:S04]  /*0e70*/  FADD R0, R15, -R6 ;  /* 0x800000060f007221 */ /* 0x000fc80000000000 */
[----:B------:R-:W-:Y:S01]  /*0e80*/  FFMA R7, R0, R0, R7 ;  /* 0x0000000000077223 */ /* 0x000fe20000000007 */
[--C-:B------:R-:W-:Y:S01]  /*0e90*/  FADD R0, R17, -R6.reuse ;  /* 0x8000000611007221 */ /* 0x100fe20000000000 */
[--C-:B0-----:R-:W-:Y:S01]  /*0ea0*/  FADD R4, R19, -R6.reuse ;  /* 0x8000000613047221 */ /* 0x101fe20000000000 */
[----:B------:R-:W-:Y:S02]  /*0eb0*/  FADD R8, R21, -R6 ;  /* 0x8000000615087221 */ /* 0x000fe40000000000 */
[----:B------:R-:W-:-:S04]  /*0ec0*/  FFMA R7, R0, R0, R7 ;  /* 0x0000000000077223 */ /* 0x000fc80000000007 */
[----:B------:R-:W-:-:S04]  /*0ed0*/  FFMA R7, R4, R4, R7 ;  /* 0x0000000404077223 */ /* 0x000fc80000000007 */
[----:B------:R-:W-:-:S07]  /*0ee0*/  FFMA R8, R8, R8, R7 ;  /* 0x0000000808087223 */ /* 0x000fce0000000007 */
.L_x_154:
        /* <DEDUP_REMOVED lines=13> */
[----:B--2---:R-:W-:-:S04]  /*0fc0*/  FADD R7, R7, -R6 ;  /* 0x8000000607077221 */ /* 0x004fc80000000000 */
[----:B------:R-:W-:Y:S01]  /*0fd0*/  FFMA R7, R7, R7, R8 ;  /* 0x0000000707077223 */ /* 0x000fe20000000008 */
[--C-:B---3--:R-:W-:Y:S01]  /*0fe0*/  FADD R0, R9, -R6.reuse ;  /* 0x8000000609007221 */ /* 0x108fe20000000000 */
[----:B----4-:R-:W-:-:S03]  /*0ff0*/  FADD R8, R11, -R6 ;  /* 0x800000060b087221 */ /* 0x010fc60000000000 */
[----:B------:R-:W-:Y:S01]  /*1000*/  FFMA R7, R0, R0, R7 ;  /* 0x0000000000077223 */ /* 0x000fe20000000007 */
[----:B-----5:R-:W-:-:S03]  /*1010*/  FADD R0, R13, -R6 ;  /* 0x800000060d007221 */ /* 0x020fc60000000000 */
[----:B------:R-:W-:-:S04]  /*1020*/  FFMA R7, R8, R8, R7 ;  /* 0x0000000808077223 */ /* 0x000fc80000000007 */
[----:B------:R-:W-:-:S07]  /*1030*/  FFMA R8, R0, R0, R7 ;  /* 0x0000000000087223 */ /* 0x000fce0000000007 */
.L_x_155:
[----:B------:R-:W-:Y:S05]  /*1040*/  BRA.U !UP1, `(.L_x_151) ;  /* 0x00000001092c7547 */ /* 0x000fea000b800000 */
[----:B------:R-:W0:Y:S01]  /*1050*/  LDC.64 R10, c[0x0][0x380] ;  /* 0x0000e000ff0a7b82 */ /* 0x000e220000000a00 */
[----:B------:R-:W-:Y:S01]  /*1060*/  IADD3 R7, PT, PT, R2, UR4, RZ ;  /* 0x0000000402077c10 */ /* 0x000fe2000fffe0ff */
[----:B------:R-:W-:-:S12]  /*1070*/  UIADD3 UR5, UPT, UPT, -UR5, URZ, URZ ;  /* 0x000000ff05057290 */ /* 0x000fd8000fffe1ff */
.L_x_156:
[----:B0-----:R-:W-:-:S06]  /*1080*/  IMAD.WIDE R4, R7, 0x4, R10 ;  /* 0x0000000407047825 */ /* 0x001fcc00078e020a */
[----:B------:R-:W2:Y:S01]  /*1090*/  LDG.E R5, desc[UR16][R4.64] ;  /* 0x0000001004057981 */ /* 0x000ea2000c1e1900 */
[----:B------:R-:W-:Y:S01]  /*10a0*/  UIADD3 UR5, UPT, UPT, UR5, 0x1, URZ ;  /* 0x0000000105057890 */ /* 0x000fe2000fffe0ff */
[----:B------:R-:W-:-:S03]  /*10b0*/  IADD3 R7, PT, PT, R7, 0x1, RZ ;  /* 0x0000000107077810 */ /* 0x000fc60007ffe0ff */
[----:B------:R-:W-:Y:S01]  /*10c0*/  UISETP.NE.AND UP0, UPT, UR5, URZ, UPT ;  /* 0x000000ff0500728c */ /* 0x000fe2000bf05270 */
[----:B--2---:R-:W-:-:S04]  /*10d0*/  FADD R9, R5, -R6 ;  /* 0x8000000605097221 */ /* 0x004fc80000000000 */
[----:B------:R-:W-:-:S04]  /*10e0*/  FFMA R8, R9, R9, R8 ;  /* 0x0000000909087223 */ /* 0x000fc80000000008 */
[----:B------:R-:W-:Y:S05]  /*10f0*/  BRA.U UP0, `(.L_x_156) ;  /* 0xfffffffd00e07547 */ /* 0x000fea000b83ffff */
.L_x_151:
[----:B------:R-:W0:Y:S01]  /*1100*/  MUFU.RCP R0, R3 ;  /* 0x0000000300007308 */ /* 0x000e220000001000 */
[----:B------:R-:W1:Y:S01]  /*1110*/  LDC R4, c[0x0][0x3a8] ;  /* 0x0000ea00ff047b82 */ /* 0x000e620000000800 */
[----:B------:R-:W-:Y:S06]  /*1120*/  BSSY.RECONVERGENT B0, `(.L_x_157) ;  /* 0x000000c000007945 */ /* 0x000fec0003800200 */
[----:B------:R-:W2:Y:S01]  /*1130*/  FCHK P0, R8, R3 ;  /* 0x0000000308007302 */ /* 0x000ea20000000000 */
[----:B0-----:R-:W-:-:S04]  /*1140*/  FFMA R5, -R3, R0, 1 ;  /* 0x3f80000003057423 */ /* 0x001fc80000000100 */
[----:B------:R-:W-:-:S04]  /*1150*/  FFMA R0, R0, R5, R0 ;  /* 0x0000000500007223 */ /* 0x000fc80000000000 */
[----:B------:R-:W-:Y:S01]  /*1160*/  FFMA R5, R0, R8, RZ ;  /* 0x0000000800057223 */ /* 0x000fe200000000ff */
[----:B-1----:R-:W-:-:S03]  /*1170*/  ISETP.GE.AND P2, PT, R4, 0x1, PT ;  /* 0x000000010400780c */ /* 0x002fc60003f46270 */
[----:B------:R-:W-:-:S04]  /*1180*/  FFMA R4, -R3, R5, R8 ;  /* 0x0000000503047223 */ /* 0x000fc80000000108 */
[----:B------:R-:W-:Y:S01]  /*1190*/  FFMA R0, R0, R4, R5 ;  /* 0x0000000400007223 */ /* 0x000fe20000000005 */
[----:B--2---:R-:W-:Y:S06]  /*11a0*/  @!P0 BRA `(.L_x_158) ;  /* 0x00000000000c8947 */ /* 0x004fec0003800000 */
[----:B------:R-:W-:Y:S02]  /*11b0*/  MOV R0, R8 ;  /* 0x0000000800007202 */ /* 0x000fe40000000f00 */
[----:B------:R-:W-:-:S07]  /*11c0*/  MOV R4, 0x11e0 ;  /* 0x000011e000047802 */ /* 0x000fce0000000f00 */
[----:B------:R-:W-:Y:S05]  /*11d0*/  CALL.REL.NOINC `($__internal_2_$__cuda_sm3x_div_rn_noftz_f32_slowpath) ;  /* 0x0000000800f87944 */ /* 0x000fea0003c00000 */
.L_x_158:
[----:B------:R-:W-:Y:S05]  /*11e0*/  BSYNC.RECONVERGENT B0 ;  /* 0x0000000000007941 */ /* 0x000fea0003800200 */
.L_x_157:
[----:B------:R-:W-:Y:S01]  /*11f0*/  FADD R7, R0, 9.9999999747524270788e-07 ;  /* 0x358637bd00077421 */ /* 0x000fe20000000000 */
[----:B------:R-:W-:Y:S06]  /*1200*/  @!P2 EXIT ;  /* 0x000000000000a94d */ /* 0x000fec0003800000 */
[----:B------:R-:W0:Y:S01]  /*1210*/  LDC R4, c[0x0][0x3a8] ;  /* 0x0000ea00ff047b82 */ /* 0x000e220000000800 */
[----:B------:R-:W-:Y:S01]  /*1220*/  FSETP.GEU.AND P1, PT, |R7|, 1.175494350822287508e-38, PT ;  /* 0x008000000700780b */ /* 0x000fe20003f2e200 */
[----:B------:R-:W-:-:S12]  /*1230*/  HFMA2 R3, -RZ, RZ, 0, 0 ;  /* 0x00000000ff037431 */ /* 0x000fd800000001ff */
[----:B------:R-:W-:-:S04]  /*1240*/  @!P1 FMUL R7, R7, 16777216 ;  /* 0x4b80000007079820 */ /* 0x000fc80000400000 */
[----:B------:R-:W1:Y:S01]  /*1250*/  MUFU.RSQ R0, R7 ;  /* 0x0000000700007308 */ /* 0x000e620000001400 */
[C---:B0-----:R-:W-:Y:S02]  /*1260*/  ISETP.GE.U32.AND P2, PT, R4.reuse, 0x8, PT ;  /* 0x000000080400780c */ /* 0x041fe40003f46070 */
[----:B------:R-:W-:-:S04]  /*1270*/  LOP3.LUT R5, R4, 0x7, RZ, 0xc0, !PT ;  /* 0x0000000704057812 */ /* 0x000fc800078ec0ff */
[----:B------:R-:W-:Y:S01]  /*1280*/  ISETP.NE.AND P0, PT, R5, RZ, PT ;  /* 0x000000ff0500720c */ /* 0x000fe20003f05270 */
[----:B-1----:R-:W-:-:S06]  /*1290*/  @!P1 FMUL R0, R0, 4096 ;  /* 0x4580000000009820 */ /* 0x002fcc0000400000 */
[----:B------:R-:W-:Y:S06]  /*12a0*/  @!P2 BRA `(.L_x_159) ;  /* 0x00000004005ca947 */ /* 0x000fec0003800000 */
[----:B------:R-:W0:Y:S01]  /*12b0*/  LDCU.128 UR4, c[0x0][0x380] ;  /* 0x00007000ff0477ac */ /* 0x000e220008000c00 */
[----:B------:R-:W-:Y:S02]  /*12c0*/  LOP3.LUT R3, R4, 0x7ffffff8, RZ, 0xc0, !PT ;  /* 0x7ffffff804037812 */ /* 0x000fe400078ec0ff */
[----:B------:R-:W-:Y:S01]  /*12d0*/  MOV R7, R2 ;  /* 0x0000000200077202 */ /* 0x000fe20000000f00 */
[----:B------:R-:W1:Y:S01]  /*12e0*/  LDCU.128 UR12, c[0x0][0x390] ;  /* 0x00007200ff0c77ac */ /* 0x000e620008000c00 */
[----:B------:R-:W-:Y:S01]  /*12f0*/  IADD3 R16, PT, PT, -R3, RZ, RZ ;  /* 0x000000ff03107210 */ /* 0x000fe20007ffe1ff */
[----:B0-----:R-:W-:Y:S02]  /*1300*/  UIADD3 UR10, UP0, UPT, UR4, 0x10, URZ ;  /* 0x00000010040a7890 */ /* 0x001fe4000ff1e0ff */
[----:B------:R-:W-:Y:S02]  /*1310*/  UIADD3 UR6, UP2, UPT, UR6, 0x10, URZ ;  /* 0x0000001006067890 */ /* 0x000fe4000ff5e0ff */
[----:B-1----:R-:W-:-:S02]  /*1320*/  UIADD3 UR4, UP3, UPT, UR12, 0x10, URZ ;  /* 0x000000100c047890 */ /* 0x002fc4000ff7e0ff */
[----:B------:R-:W-:Y:S02]  /*1330*/  UIADD3.X UR11, UPT, UPT, URZ, UR5, URZ, UP0, !UPT ;  /* 0x00000005ff0b7290 */ /* 0x000fe400087fe4ff */
[----:B------:R-:W-:Y:S01]  /*1340*/  UIADD3.X UR7, UPT, UPT, URZ, UR7, URZ, UP2, !UPT ;  /* 0x00000007ff077290 */ /* 0x000fe200097fe4ff */
[----:B------:R-:W-:Y:S01]  /*1350*/  MOV R8, UR6 ;  /* 0x0000000600087c02 */ /* 0x000fe20008000f00 */
[----:B------:R-:W-:Y:S01]  /*1360*/  UIADD3.X UR5, UPT, UPT, URZ, UR13, URZ, UP3, !UPT ;  /* 0x0000000dff057290 */ /* 0x000fe20009ffe4ff */
[----:B------:R-:W-:Y:S01]  /*1370*/  MOV R10, UR4 ;  /* 0x00000004000a7c02 */ /* 0x000fe20008000f00 */
[----:B------:R-:W-:Y:S02]  /*1380*/  UIADD3 UR8, UP1, UPT, UR14, 0x10, URZ ;  /* 0x000000100e087890 */ /* 0x000fe4000ff3e0ff */
[----:B------:R-:W-:Y:S02]  /*1390*/  MOV R9, UR7 ;  /* 0x0000000700097c02 */ /* 0x000fe40008000f00 */
[----:B------:R-:W-:Y:S01]  /*13a0*/  MOV R11, UR5 ;  /* 0x00000005000b7c02 */ /* 0x000fe20008000f00 */
[----:B------:R-:W-:-:S12]  /*13b0*/  UIADD3.X UR9, UPT, UPT, URZ, UR15, URZ, UP1, !UPT ;  /* 0x0000000fff097290 */ /* 0x000fd80008ffe4ff */
.L_x_160:
[----:B------:R-:W-:Y:S01]  /*13c0*/  MOV R12, UR10 ;  /* 0x0000000a000c7c02 */ /* 0x000fe20008000f00 */
[----:B--2---:R-:W2:Y:S01]  /*13d0*/  LDG.E R18, desc[UR16][R8.64+-0x10] ;  /* 0xfffff01008127981 */ /* 0x004ea2000c1e1900 */
[----:B------:R-:W-:-:S03]  /*13e0*/  MOV R13, UR11 ;  /* 0x0000000b000d7c02 */ /* 0x000fc60008000f00 */
[----:B------:R-:W2:Y:S01]  /*13f0*/  LDG.E R20, desc[UR16][R10.64+-0x10] ;  /* 0xfffff0100a147981 */ /* 0x000ea2000c1e1900 */
[----:B------:R-:W-:-:S05]  /*1400*/  IMAD.WIDE R12, R7, 0x4, R12 ;  /* 0x00000004070c7825 */ /* 0x000fca00078e020c */
[----:B------:R-:W3:Y:S01]  /*1410*/  LDG.E R15, desc[UR16][R12.64+-0x10] ;  /* 0xfffff0100c0f7981 */ /* 0x000ee2000c1e1900 */
[----:B------:R-:W-:Y:S01]  /*1420*/  MOV R14, UR8 ;  /* 0x00000008000e7c02 */ /* 0x000fe20008000f00 */
[----:B---3--:R-:W-:Y:S01]  /*1430*/  FADD R17, R15, -R6 ;  /* 0x800000060f117221 */ /* 0x008fe20000000000 */
[----:B------:R-:W-:-:S03]  /*1440*/  MOV R15, UR9 ;  /* 0x00000009000f7c02 */ /* 0x000fc60008000f00 */
[----:B------:R-:W-:Y:S01]  /*1450*/  FMUL R17, R0, R17 ;  /* 0x0000001100117220 */ /* 0x000fe20000400000 */
[----:B------:R-:W-:-:S04]  /*1460*/  IMAD.WIDE R14, R7, 0x4, R14 ;  /* 0x00000004070e7825 */ /* 0x000fc800078e020e */
[----:B--2---:R-:W-:-:S05]  /*1470*/  FFMA R17, R17, R18, R20 ;  /* 0x0000001211117223 */ /* 0x004fca0000000014 */
[----:B------:R0:W-:Y:S04]  /*1480*/  STG.E desc[UR16][R14.64+-0x10], R17 ;  /* 0xfffff0110e007986 */ /* 0x0001e8000c101910 */
[----:B------:R-:W2:Y:S04]  /*1490*/  LDG.E R19, desc[UR16][R12.64+-0xc] ;  /* 0xfffff4100c137981 */ /* 0x000ea8000c1e1900 */
[----:B------:R-:W3:Y:S04]  /*14a0*/  LDG.E R18, desc[UR16][R8.64+-0xc] ;  /* 0xfffff41008127981 */ /* 0x000ee8000c1e1900 */
[----:B------:R-:W3:Y:S01]  /*14b0*/  LDG.E R20, desc[UR16][R10.64+-0xc] ;  /* 0xfffff4100a147981 */ /* 0x000ee2000c1e1900 */
[----:B--2---:R-:W-:-:S04]  /*14c0*/  FADD R19, R19, -R6 ;  /* 0x8000000613137221 */ /* 0x004fc80000000000 */
[----:B------:R-:W-:-:S04]  /*14d0*/  FMUL R19, R0, R19 ;  /* 0x0000001300137220 */ /* 0x000fc80000400000 */
[----:B---3--:R-:W-:-:S05]  /*14e0*/  FFMA R19, R19, R18, R20 ;  /* 0x0000001213137223 */ /* 0x008fca0000000014 */
        /* <DEDUP_REMOVED lines=8> */
[----:B0-----:R-:W3:Y:S04]  /*1570*/  LDG.E R17, desc[UR16][R12.64+-0x4] ;  /* 0xfffffc100c117981 */ /* 0x001ee8000c1e1900 */
[----:B------:R-:W4:Y:S04]  /*1580*/  LDG.E R18, desc[UR16][R8.64+-0x4] ;  /* 0xfffffc1008127981 */ /* 0x000f28000c1e1900 */
[----:B------:R-:W4:Y:S01]  /*1590*/  LDG.E R20, desc[UR16][R10.64+-0x4] ;  /* 0xfffffc100a147981 */ /* 0x000f22000c1e1900 */
[----:B---3--:R-:W-:-:S04]  /*15a0*/  FADD R17, R17, -R6 ;  /* 0x8000000611117221 */ /* 0x008fc80000000000 */
[----:B------:R-:W-:-:S04]  /*15b0*/  FMUL R17, R0, R17 ;  /* 0x0000001100117220 */ /* 0x000fc80000400000 */
[----:B----4-:R-:W-:-:S05]  /*15c0*/  FFMA R17, R17, R18, R20 ;  /* 0x0000001211117223 */ /* 0x010fca0000000014 */
[----:B------:R0:W-:Y:S04]  /*15d0*/  STG.E desc[UR16][R14.64+-0x4], R17 ;  /* 0xfffffc110e007986 */ /* 0x0001e8000c101910 */
[----:B-1----:R-:W3:Y:S04]  /*15e0*/  LDG.E R19, desc[UR16][R12.64] ;  /* 0x000000100c137981 */ /* 0x002ee8000c1e1900 */
[----:B------:R-:W4:Y:S04]  /*15f0*/  LDG.E R18, desc[UR16][R8.64] ;  /* 0x0000001008127981 */ /* 0x000f28000c1e1900 */
[----:B------:R-:W4:Y:S01]  /*1600*/  LDG.E R20, desc[UR16][R10.64] ;  /* 0x000000100a147981 */ /* 0x000f22000c1e1900 */
[----:B---3--:R-:W-:-:S04]  /*1610*/  FADD R19, R19, -R6 ;  /* 0x8000000613137221 */ /* 0x008fc80000000000 */
[----:B------:R-:W-:-:S04]  /*1620*/  FMUL R19, R0, R19 ;  /* 0x0000001300137220 */ /* 0x000fc80000400000 */
[----:B----4-:R-:W-:-:S05]  /*1630*/  FFMA R19, R19, R18, R20 ;  /* 0x0000001213137223 */ /* 0x010fca0000000014 */
[----:B------:R1:W-:Y:S04]  /*1640*/  STG.E desc[UR16][R14.64], R19 ;  /* 0x000000130e007986 */ /* 0x0003e8000c101910 */
[----:B--2---:R-:W2:Y:S04]  /*1650*/  LDG.E R21, desc[UR16][R12.64+0x4] ;  /* 0x000004100c157981 */ /* 0x004ea8000c1e1900 */
        /* <DEDUP_REMOVED lines=14> */
[----:B------:R0:W4:Y:S04]  /*1740*/  LDG.E R18, desc[UR16][R8.64+0xc] ;  /* 0x00000c1008127981 */ /* 0x000128000c1e1900 */
[----:B------:R1:W4:Y:S01]  /*1750*/  LDG.E R20, desc[UR16][R10.64+0xc] ;  /* 0x00000c100a147981 */ /* 0x000322000c1e1900 */
[----:B------:R-:W-:-:S04]  /*1760*/  IADD3 R16, PT, PT, R16, 0x8, RZ ;  /* 0x0000000810107810 */ /* 0x000fc80007ffe0ff */
[----:B------:R-:W-:Y:S02]  /*1770*/  ISETP.NE.AND P1, PT, R16, RZ, PT ;  /* 0x000000ff1000720c */ /* 0x000fe40003f25270 */
[----:B0-----:R-:W-:Y:S02]  /*1780*/  IADD3 R8, P2, PT, R8, 0x20, RZ ;  /* 0x0000002008087810 */ /* 0x001fe40007f5e0ff */
[----:B-1----:R-:W-:Y:S02]  /*1790*/  IADD3 R10, P3, PT, R10, 0x20, RZ ;  /* 0x000000200a0a7810 */ /* 0x002fe40007f7e0ff */
[----:B------:R-:W-:Y:S02]  /*17a0*/  IADD3.X R9, PT, PT, RZ, R9, RZ, P2, !PT ;  /* 0x00000009ff097210 */ /* 0x000fe400017fe4ff */
[----:B------:R-:W-:Y:S02]  /*17b0*/  IADD3.X R11, PT, PT, RZ, R11, RZ, P3, !PT ;  /* 0x0000000bff0b7210 */ /* 0x000fe40001ffe4ff */
[----:B------:R-:W-:Y:S01]  /*17c0*/  IADD3 R7, PT, PT, R7, 0x8, RZ ;  /* 0x0000000807077810 */ /* 0x000fe20007ffe0ff */
[----:B---3--:R-:W-:-:S04]  /*17d0*/  FADD R19, R19, -R6 ;  /* 0x8000000613137221 */ /* 0x008fc80000000000 */
[----:B------:R-:W-:-:S04]  /*17e0*/  FMUL R19, R0, R19 ;  /* 0x0000001300137220 */ /* 0x000fc80000400000 */
[----:B----4-:R-:W-:-:S05]  /*17f0*/  FFMA R19, R19, R18, R20 ;  /* 0x0000001213137223 */ /* 0x010fca0000000014 */
[----:B------:R2:W-:Y:S01]  /*1800*/  STG.E desc[UR16][R14.64+0xc], R19 ;  /* 0x00000c130e007986 */ /* 0x0005e2000c101910 */
[----:B------:R-:W-:Y:S05]  /*1810*/  @P1 BRA `(.L_x_160) ;  /* 0xfffffff800e81947 */ /* 0x000fea000383ffff */
.L_x_159:
[----:B------:R-:W-:Y:S05]  /*1820*/  @!P0 EXIT ;  /* 0x000000000000894d */ /* 0x000fea0003800000 */
[----:B------:R-:W-:Y:S02]  /*1830*/  ISETP.GE.U32.AND P0, PT, R5, 0x4, PT ;  /* 0x000000040500780c */ /* 0x000fe40003f06070 */
[----:B--2---:R-:W-:-:S04]  /*1840*/  LOP3.LUT R17, R4, 0x3, RZ, 0xc0, !PT ;  /* 0x0000000304117812 */ /* 0x004fc800078ec0ff */
[----:B------:R-:W-:-:S07]  /*1850*/  ISETP.NE.AND P1, PT, R17, RZ, PT ;  /* 0x000000ff1100720c */ /* 0x000fce0003f25270 */
[----:B------:R-:W-:Y:S06]  /*1860*/  @!P0 BRA `(.L_x_161) ;  /* 0x0000000000988947 */ /* 0x000fec0003800000 */
[----:B------:R-:W0:Y:S01]  /*1870*/  LDC.64 R8, c[0x0][0x380] ;  /* 0x0000e000ff087b82 */ /* 0x000e220000000a00 */
[----:B------:R-:W-:-:S07]  /*1880*/  IADD3 R5, PT, PT, R2, R3, RZ ;  /* 0x0000000302057210 */ /* 0x000fce0007ffe0ff */
[----:B------:R-:W1:Y:S08]  /*1890*/  LDC.64 R10, c[0x0][0x388] ;  /* 0x0000e200ff0a7b82 */ /* 0x000e700000000a00 */
[----:B------:R-:W2:Y:S01]  /*18a0*/  LDC.64 R12, c[0x0][0x390] ;  /* 0x0000e400ff0c7b82 */ /* 0x000ea20000000a00 */
[----:B0-----:R-:W-:-:S07]  /*18b0*/  IMAD.WIDE R8, R5, 0x4, R8 ;  /* 0x0000000405087825 */ /* 0x001fce00078e0208 */
[----:B------:R-:W0:Y:S01]  /*18c0*/  LDC.64 R14, c[0x0][0x398] ;  /* 0x0000e600ff0e7b82 */ /* 0x000e220000000a00 */
[----:B------:R-:W3:Y:S01]  /*18d0*/  LDG.E R7, desc[UR16][R8.64] ;  /* 0x0000001008077981 */ /* 0x000ee2000c1e1900 */
[----:B-1----:R-:W-:-:S05]  /*18e0*/  IMAD.WIDE.U32 R10, R3, 0x4, R10 ;  /* 0x00000004030a7825 */ /* 0x002fca00078e000a */
[----:B------:R-:W4:Y:S01]  /*18f0*/  LDG.E R16, desc[UR16][R10.64] ;  /* 0x000000100a107981 */ /* 0x000f22000c1e1900 */
[----:B--2---:R-:W-:-:S05]  /*1900*/  IMAD.WIDE.U32 R12, R3, 0x4, R12 ;  /* 0x00000004030c7825 */ /* 0x004fca00078e000c */
[----:B------:R-:W4:Y:S01]  /*1910*/  LDG.E R18, desc[UR16][R12.64] ;  /* 0x000000100c127981 */ /* 0x000f22000c1e1900 */
[----:B0-----:R-:W-:-:S04]  /*1920*/  IMAD.WIDE R14, R5, 0x4, R14 ;  /* 0x00000004050e7825 */ /* 0x001fc800078e020e */
[----:B---3--:R-:W-:-:S04]  /*1930*/  FADD R7, R7, -R6 ;  /* 0x8000000607077221 */ /* 0x008fc80000000000 */
[----:B------:R-:W-:-:S04]  /*1940*/  FMUL R7, R0, R7 ;  /* 0x0000000700077220 */ /* 0x000fc80000400000 */
[----:B----4-:R-:W-:-:S05]  /*1950*/  FFMA R7, R7, R16, R18 ;  /* 0x0000001007077223 */ /* 0x010fca0000000012 */
        /* <DEDUP_REMOVED lines=15> */
[----:B0-----:R-:W2:Y:S04]  /*1a50*/  LDG.E R7, desc[UR16][R8.64+0xc] ;  /* 0x00000c1008077981 */ /* 0x001ea8000c1e1900 */
[----:B------:R-:W3:Y:S04]  /*1a60*/  LDG.E R16, desc[UR16][R10.64+0xc] ;  /* 0x00000c100a107981 */ /* 0x000ee8000c1e1900 */
[----:B------:R-:W3:Y:S01]  /*1a70*/  LDG.E R18, desc[UR16][R12.64+0xc] ;  /* 0x00000c100c127981 */ /* 0x000ee2000c1e1900 */
[----:B------:R-:W-:Y:S01]  /*1a80*/  IADD3 R3, PT, PT, R3, 0x4, RZ ;  /* 0x0000000403037810 */ /* 0x000fe20007ffe0ff */
[----:B--2---:R-:W-:-:S04]  /*1a90*/  FADD R7, R7, -R6 ;  /* 0x8000000607077221 */ /* 0x004fc80000000000 */
[----:B------:R-:W-:-:S04]  /*1aa0*/  FMUL R7, R0, R7 ;  /* 0x0000000700077220 */ /* 0x000fc80000400000 */
[----:B---3--:R-:W-:-:S05]  /*1ab0*/  FFMA R7, R7, R16, R18 ;  /* 0x0000001007077223 */ /* 0x008fca0000000012 */
[----:B------:R1:W-:Y:S02]  /*1ac0*/  STG.E desc[UR16][R14.64+0xc], R7 ;  /* 0x00000c070e007986 */ /* 0x0003e4000c101910 */
.L_x_161:
[----:B------:R-:W-:Y:S05]  /*1ad0*/  @!P1 EXIT ;  /* 0x000000000000994d */ /* 0x000fea0003800000 */
[----:B------:R-:W-:Y:S02]  /*1ae0*/  ISETP.NE.AND P0, PT, R17, 0x1, PT ;  /* 0x000000011100780c */ /* 0x000fe40003f05270 */
[----:B------:R-:W-:-:S04]  /*1af0*/  LOP3.LUT R4, R4, 0x1, RZ, 0xc0, !PT ;  /* 0x0000000104047812 */ /* 0x000fc800078ec0ff */
[----:B------:R-:W-:-:S07]  /*1b00*/  ISETP.NE.U32.AND P1, PT, R4, 0x1, PT ;  /* 0x000000010400780c */ /* 0x000fce0003f25070 */
[----:B------:R-:W-:Y:S06]  /*1b10*/  @!P0 BRA `(.L_x_162) ;  /* 0x0000000000608947 */ /* 0x000fec0003800000 */
[----:B-1----:R-:W0:Y:S01]  /*1b20*/  LDC.64 R4, c[0x0][0x380] ;  /* 0x0000e000ff047b82 */ /* 0x002e220000000a00 */
        /* <DEDUP_REMOVED lines=18> */
[----:B------:R-:W-:Y:S01]  /*1c50*/  IADD3 R3, PT, PT, R3, 0x2, RZ ;  /* 0x0000000203037810 */ /* 0x000fe20007ffe0ff */
[----:B--2---:R-:W-:-:S04]  /*1c60*/  FADD R15, R5, -R6 ;  /* 0x80000006050f7221 */ /* 0x004fc80000000000 */
[----:B------:R-:W-:-:S04]  /*1c70*/  FMUL R15, R0, R15 ;  /* 0x0000000f000f7220 */ /* 0x000fc80000400000 */
[----:B---3--:R-:W-:-:S05]  /*1c80*/  FFMA R15, R15, R14, R16 ;  /* 0x0000000e0f0f7223 */ /* 0x008fca0000000010 */
[----:B------:R0:W-:Y:S02]  /*1c90*/  STG.E desc[UR16][R12.64+0x4], R15 ;  /* 0x0000040f0c007986 */ /* 0x0001e4000c101910 */
.L_x_162:
[----:B------:R-:W-:Y:S05]  /*1ca0*/  @P1 EXIT ;  /* 0x000000000000194d */ /* 0x000fea0003800000 */
[----:B-1----:R-:W1:Y:S01]  /*1cb0*/  LDC.64 R4, c[0x0][0x380] ;  /* 0x0000e000ff047b82 */ /* 0x002e620000000a00 */
[----:B0-----:R-:W-:-:S07]  /*1cc0*/  IADD3 R7, PT, PT, R2, R3, RZ ;  /* 0x0000000302077210 */ /* 0x001fce0007ffe0ff */
[----:B------:R-:W0:Y:S08]  /*1cd0*/  LDC.64 R8, c[0x0][0x388] ;  /* 0x0000e200ff087b82 */ /* 0x000e300000000a00 */
[----:B------:R-:W2:Y:S01]  /*1ce0*/  LDC.64 R10, c[0x0][0x390] ;  /* 0x0000e400ff0a7b82 */ /* 0x000ea20000000a00 */
[----:B-1----:R-:W-:-:S06]  /*1cf0*/  IMAD.WIDE R4, R7, 0x4, R4 ;  /* 0x0000000407047825 */ /* 0x002fcc00078e0204 */
[----:B------:R-:W3:Y:S01]  /*1d00*/  LDG.E R5, desc[UR16][R4.64] ;  /* 0x0000001004057981 */ /* 0x000ee2000c1e1900 */
[----:B0-----:R-:W-:-:S06]  /*1d10*/  IMAD.WIDE.U32 R8, R3, 0x4, R8 ;  /* 0x0000000403087825 */ /* 0x001fcc00078e0008 */
[----:B------:R-:W4:Y:S01]  /*1d20*/  LDG.E R8, desc[UR16][R8.64] ;  /* 0x0000001008087981 */ /* 0x000f22000c1e1900 */
[----:B--2---:R-:W-:Y:S02]  /*1d30*/  IMAD.WIDE.U32 R2, R3, 0x4, R10 ;  /* 0x0000000403027825 */ /* 0x004fe400078e000a */
[----:B------:R-:W0:Y:S04]  /*1d40*/  LDC.64 R10, c[0x0][0x398] ;  /* 0x0000e600ff0a7b82 */ /* 0x000e280000000a00 */
[----:B------:R-:W4:Y:S01]  /*1d50*/  LDG.E R2, desc[UR16][R2.64] ;  /* 0x0000001002027981 */ /* 0x000f22000c1e1900 */
[----:B---3--:R-:W-:-:S04]  /*1d60*/  FADD R13, R5, -R6 ;  /* 0x80000006050d7221 */ /* 0x008fc80000000000 */
[----:B------:R-:W-:Y:S01]  /*1d70*/  FMUL R13, R0, R13 ;  /* 0x0000000d000d7220 */ /* 0x000fe20000400000 */
[----:B0-----:R-:W-:-:S04]  /*1d80*/  IMAD.WIDE R6, R7, 0x4, R10 ;  /* 0x0000000407067825 */ /* 0x001fc800078e020a */
[----:B----4-:R-:W-:-:S05]  /*1d90*/  FFMA R13, R13, R8, R2 ;  /* 0x000000080d0d7223 */ /* 0x010fca0000000002 */
[----:B------:R-:W-:Y:S01]  /*1da0*/  STG.E desc[UR16][R6.64], R13 ;  /* 0x0000000d06007986 */ /* 0x000fe2000c101910 */
[----:B------:R-:W-:Y:S05]  /*1db0*/  EXIT ;  /* 0x000000000000794d */ /* 0x000fea0003800000 */
        .weak           $__internal_2_$__cuda_sm3x_div_rn_noftz_f32_slowpath
        .type           $__internal_2_$__cuda_sm3x_div_rn_noftz_f32_slowpath,@function
        .size           $__internal_2_$__cuda_sm3x_div_rn_noftz_f32_slowpath,(.L_x_250 - $__internal_2_$__cuda_sm3x_div_rn_noftz_f32_slowpath)
$__internal_2_$__cuda_sm3x_div_rn_noftz_f32_slowpath:
        /* <DEDUP_REMOVED lines=35> */
.L_x_164:
[----:B------:R-:W-:Y:S01]  /*1ff0*/  LEA R8, R12, 0xc0800000, 0x17 ;  /* 0xc08000000c087811 */ /* 0x000fe200078eb8ff */
[----:B------:R-:W-:Y:S03]  /*2000*/  BSSY.RECONVERGENT B2, `(.L_x_169) ;  /* 0x0000036000027945 */ /* 0x000fe60003800200 */
[----:B------:R-:W-:Y:S02]  /*2010*/  IADD3 R8, PT, PT, -R8, R5, RZ ;  /* 0x0000000508087210 */ /* 0x000fe40007ffe1ff */
[----:B------:R-:W-:Y:S02]  /*2020*/  IADD3 R5, PT, PT, R10, -0x7f, RZ ;  /* 0xffffff810a057810 */ /* 0x000fe40007ffe0ff */
[----:B------:R0:W1:Y:S01]  /*2030*/  MUFU.RCP R9, R8 ;  /* 0x0000000800097308 */ /* 0x0000620000001000 */
[----:B------:R-:W-:Y:S02]  /*2040*/  FADD.FTZ R11, -R8, -RZ ;  /* 0x800000ff080b7221 */ /* 0x000fe40000010100 */
[C---:B------:R-:W-:Y:S01]  /*2050*/  IMAD R0, R5.reuse, -0x800000, R0 ;  /* 0xff80000005007824 */ /* 0x040fe200078e0200 */
        /* <DEDUP_REMOVED lines=23> */
[CCC-:B------:R-:W-:Y:S01]  /*21d0*/  FFMA.RM R8, R14.reuse, R10.reuse, R9.reuse ;  /* 0x0000000a0e087223 */ /* 0x1c0fe20000004009 */
[C---:B------:R-:W-:Y:S02]  /*21e0*/  ISETP.NE.AND P3, PT, R11.reuse, RZ, PT ;  /* 0x000000ff0b00720c */ /* 0x040fe40003f65270 */
[----:B------:R-:W-:Y:S02]  /*21f0*/  ISETP.NE.AND P1, PT, R11, RZ, PT ;  /* 0x000000ff0b00720c */ /* 0x000fe40003f25270 */
[----:B------:R-:W-:Y:S01]  /*2200*/  LOP3.LUT R7, R5, 0x7fffff, RZ, 0xc0, !PT ;  /* 0x007fffff05077812 */ /* 0x000fe200078ec0ff */
[----:B------:R-:W-:Y:S01]  /*2210*/  FFMA.RP R5, R14, R10, R9 ;  /* 0x0000000a0e057223 */ /* 0x000fe20000008009 */
        /* <DEDUP_REMOVED lines=16> */
.L_x_171:
[----:B------:R-:W-:-:S04]  /*2320*/  LOP3.LUT R0, R0, 0x80000000, RZ, 0xc0, !PT ;  /* 0x8000000000007812 */ /* 0x000fc800078ec0ff */
[----:B------:R-:W-:Y:S01]  /*2330*/  LOP3.LUT R0, R0, 0x7f800000, RZ, 0xfc, !PT ;  /* 0x7f80000000007812 */ /* 0x000fe200078efcff */
[----:B------:R-:W-:Y:S06]  /*2340*/  BRA `(.L_x_172) ;  /* 0x0000000000047947 */ /* 0x000fec0003800000 */
.L_x_170:
[----:B------:R-:W-:-:S07]  /*2350*/  LEA R0, R8, R0, 0x17 ;  /* 0x0000000008007211 */ /* 0x000fce00078eb8ff */
.L_x_172:
[----:B------:R-:W-:Y:S05]  /*2360*/  BSYNC.RECONVERGENT B2 ;  /* 0x0000000000027941 */ /* 0x000fea0003800200 */
.L_x_169:
[----:B------:R-:W-:Y:S05]  /*2370*/  BRA `(.L_x_173) ;  /* 0x0000000000207947 */ /* 0x000fea0003800000 */
.L_x_168:
[----:B------:R-:W-:-:S04]  /*2380*/  LOP3.LUT R0, R5, 0x80000000, R0, 0x48, !PT ;  /* 0x8000000005007812 */ /* 0x000fc800078e4800 */
[----:B------:R-:W-:Y:S01]  /*2390*/  LOP3.LUT R0, R0, 0x7f800000, RZ, 0xfc, !PT ;  /* 0x7f80000000007812 */ /* 0x000fe200078efcff */
[----:B------:R-:W-:Y:S06]  /*23a0*/  BRA `(.L_x_173) ;  /* 0x0000000000147947 */ /* 0x000fec0003800000 */
.L_x_167:
[----:B------:R-:W-:Y:S01]  /*23b0*/  LOP3.LUT R0, R5, 0x80000000, R0, 0x48, !PT ;  /* 0x8000000005007812 */ /* 0x000fe200078e4800 */
[----:B------:R-:W-:Y:S06]  /*23c0*/  BRA `(.L_x_173) ;  /* 0x00000000000c7947 */ /* 0x000fec0003800000 */
.L_x_166:
[----:B------:R-:W0:Y:S01]  /*23d0*/  MUFU.RSQ R0, -QNAN ;  /* 0xffc0000000007908 */ /* 0x000e220000001400 */
[----:B------:R-:W-:Y:S05]  /*23e0*/  BRA `(.L_x_173) ;  /* 0x0000000000047947 */ /* 0x000fea0003800000 */
.L_x_165:
[----:B------:R-:W-:-:S07]  /*23f0*/  FADD.FTZ R0, R0, R3 ;  /* 0x0000000300007221 */ /* 0x000fce0000010000 */
.L_x_173:
[----:B------:R-:W-:Y:S05]  /*2400*/  BSYNC.RECONVERGENT B1 ;  /* 0x0000000000017941 */ /* 0x000fea0003800200 */
.L_x_163:
[----:B------:R-:W-:-:S04]  /*2410*/  HFMA2 R5, -RZ, RZ, 0, 0 ;  /* 0x00000000ff057431 */ /* 0x000fc800000001ff */
[----:B0-----:R-:W-:Y:S05]  /*2420*/  RET.REL.NODEC R4 `(_Z17layer_norm_kernelPfS_S_S_iii) ;  /* 0xffffffd804f47950 */ /* 0x001fea0003c3ffff */
.L_x_174:
        /* <DEDUP_REMOVED lines=13> */
.L_x_250:


//--------------------- .text._Z35scaled_dot_product_attention_kernelPfS_S_S_iiii --------------------------
	.section	.text._Z35scaled_dot_product_attention_kernelPfS_S_S_iiii,"ax",@progbits
	.align	128
        .global         _Z35scaled_dot_product_attention_kernelPfS_S_S_iiii
        .type           _Z35scaled_dot_product_attention_kernelPfS_S_S_iiii,@function
        .size           _Z35scaled_dot_product_attention_kernelPfS_S_S_iiii,(.L_x_253 - _Z35scaled_dot_product_attention_kernelPfS_S_S_iiii)
        .other          _Z35scaled_dot_product_attention_kernelPfS_S_S_iiii,@"STO_CUDA_ENTRY STV_DEFAULT"
_Z35scaled_dot_product_attention_kernelPfS_S_S_iiii:
.text._Z35scaled_dot_product_attention_kernelPfS_S_S_iiii:
[----:B------:R-:W-:Y:S01]  /*0000*/  LDC R1, c[0x0][0x37c] ;  /* 0x0000df00ff017b82 */ /* 0x000fe20000000800 */
[----:B------:R-:W0:Y:S07]  /*0010*/  S2R R6, SR_CTAID.Y ;  /* 0x0000000000067919 */ /* 0x000e2e0000002600 */
[----:B------:R-:W0:Y:S01]  /*0020*/  LDC.64 R2, c[0x0][0x3a0] ;  /* 0x0000e800ff027b82 */ /* 0x000e220000000a00 */
[----:B------:R-:W1:Y:S01]  /*0030*/  LDCU UR4, c[0x0][0x3a8] ;  /* 0x00007500ff0477ac */ /* 0x000e620008000800 */
[----:B------:R-:W1:Y:S01]  /*0040*/  S2R R7, SR_TID.X ;  /* 0x0000000000077919 */ /* 0x000e620000002100 */
[----:B------:R-:W2:Y:S05]  /*0050*/  S2R R8, SR_TID.Y ;  /* 0x0000000000087919 */ /* 0x000eaa0000002200 */
[----:B------:R-:W3:Y:S01]  /*0060*/  S2UR UR7, SR_CTAID.X ;  /* 0x00000000000779c3 */ /* 0x000ee20000002500 */
[----:B0-----:R-:W-:-:S04]  /*0070*/  ISETP.GE.AND P0, PT, R6, R3, PT ;  /* 0x000000030600720c */ /* 0x001fc80003f06270 */
[----:B---3--:R-:W-:-:S04]  /*0080*/  ISETP.LE.OR P0, PT, R2, UR7, P0 ;  /* 0x0000000702007c0c */ /* 0x008fc80008703670 */
[----:B-1----:R-:W-:-:S04]  /*0090*/  ISETP.GE.OR P0, PT, R7, UR4, P0 ;  /* 0x0000000407007c0c */ /* 0x002fc80008706670 */
[----:B--2---:R-:W-:-:S13]  /*00a0*/  ISETP.GE.OR P0, PT, R8, UR4, P0 ;  /* 0x0000000408007c0c */ /* 0x004fda0008706670 */
[----:B------:R-:W-:Y:S05]  /*00b0*/  @P0 EXIT ;  /* 0x000000000000094d */ /* 0x000fea0003800000 */
[----:B------:R-:W0:Y:S01]  /*00c0*/  LDCU UR10, c[0x0][0x3ac] ;  /* 0x00007580ff0a77ac */ /* 0x000e220008000800 */
[----:B------:R-:W-:Y:S01]  /*00d0*/  HFMA2 R12, -RZ, RZ, 0, 0 ;  /* 0x00000000ff0c7431 */ /* 0x000fe200000001ff */
[----:B------:R-:W1:Y:S01]  /*00e0*/  LDCU.64 UR8, c[0x0][0x358] ;  /* 0x00006b00ff0877ac */ /* 0x000e620008000a00 */
[----:B0-----:R-:W-:-:S09]  /*00f0*/  UISETP.GE.AND UP0, UPT, UR10, 0x1, UPT ;  /* 0x000000010a00788c */ /* 0x001fd2000bf06270 */
[----:B-1----:R-:W-:Y:S05]  /*0100*/  BRA.U !UP0, `(.L_x_175) ;  /* 0x0000000908547547 */ /* 0x002fea000b800000 */
[----:B------:R-:W-:Y:S01]  /*0110*/  UIMAD UR4, UR4, UR10, URZ ;  /* 0x0000000a040472a4 */ /* 0x000fe2000f8e02ff */
[----:B------:R-:W-:Y:S01]  /*0120*/  IMAD R0, R3, UR7, R6 ;  /* 0x0000000703007c24 */ /* 0x000fe2000f8e0206 */
[----:B------:R-:W-:Y:S01]  /*0130*/  UISETP.GE.U32.AND UP1, UPT, UR10, 0x10, UPT ;  /* 0x000000100a00788c */ /* 0x000fe2000bf26070 */
[----:B------:R-:W-:Y:S01]  /*0140*/  MOV R12, RZ ;  /* 0x000000ff000c7202 */ /* 0x000fe20000000f00 */
[----:B------:R-:W-:Y:S02]  /*0150*/  ULOP3.LUT UR5, UR10, 0xf, URZ, 0xc0, !UPT ;  /* 0x0000000f0a057892 */ /* 0x000fe4000f8ec0ff */
[----:B------:R-:W-:Y:S01]  /*0160*/  IMAD R0, R0, UR4, RZ ;  /* 0x0000000400007c24 */ /* 0x000fe2000f8e02ff */
[----:B------:R-:W-:Y:S01]  /*0170*/  UMOV UR4, URZ ;  /* 0x000000ff00047c82 */ /* 0x000fe20008000000 */
[----:B------:R-:W-:Y:S02]  /*0180*/  UISETP.NE.AND UP0, UPT, UR5, URZ, UPT ;  /* 0x000000ff0500728c */ /* 0x000fe4000bf05270 */
[----:B------:R-:W-:-:S02]  /*0190*/  IMAD R9, R7, UR10, R0 ;  /* 0x0000000a07097c24 */ /* 0x000fc4000f8e0200 */
[----:B------:R-:W-:Y:S01]  /*01a0*/  IMAD R0, R8, UR10, R0 ;  /* 0x0000000a08007c24 */ /* 0x000fe2000f8e0200 */
[----:B------:R-:W-:Y:S06]  /*01b0*/  BRA.U !UP1, `(.L_x_176) ;  /* 0x0000000109f87547 */ /* 0x000fec000b800000 */
[----:B------:R-:W-:Y:S01]  /*01c0*/  ULOP3.LUT UR4, UR10, 0x7ffffff0, URZ, 0xc0, !UPT ;  /* 0x7ffffff00a047892 */ /* 0x000fe2000f8ec0ff */
[----:B------:R-:W-:Y:S01]  /*01d0*/  IMAD.MOV.U32 R12, RZ, RZ, RZ ;  /* 0x000000ffff0c7224 */ /* 0x000fe200078e00ff */
[----:B------:R-:W-:Y:S02]  /*01e0*/  MOV R10, R0 ;  /* 0x00000000000a7202 */ /* 0x000fe40000000f00 */
[----:B------:R-:W-:Y:S01]  /*01f0*/  MOV R11, R9 ;  /* 0x00000009000b7202 */ /* 0x000fe20000000f00 */
[----:B------:R-:W-:-:S12]  /*0200*/  UIADD3 UR6, UPT, UPT, -UR4, URZ, URZ ;  /* 0x000000ff04067290 */ /* 0x000fd8000fffe1ff */
.L_x_177:
[----:B------:R-:W0:Y:S08]  /*0210*/  LDC.64 R4, c[0x0][0x380] ;  /* 0x0000e000ff047b82 */ /* 0x000e300000000a00 */
[----:B------:R-:W1:Y:S01]  /*0220*/  LDC.64 R2, c[0x0][0x388] ;  /* 0x0000e200ff027b82 */ /* 0x000e620000000a00 */
[----:B0-----:R-:W-:-:S05]  /*0230*/  IMAD.WIDE R4, R11, 0x4, R4 ;  /* 0x000000040b047825 */ /* 0x001fca00078e0204 */
[----:B------:R-:W2:Y:S01]  /*0240*/  LDG.E R13, desc[UR8][R4.64] ;  /* 0x00000008040d7981 */ /* 0x000ea2000c1e1900 */
[----:B-1----:R-:W-:-:S03]  /*0250*/  IMAD.WIDE R2, R10, 0x4, R2 ;  /* 0x000000040a027825 */ /* 0x002fc600078e0202 */
[----:B------:R-:W3:Y:S04]  /*0260*/  LDG.E R25, desc[UR8][R4.64+0x4] ;  /* 0x0000040804197981 */ /* 0x000ee8000c1e1900 */
[----:B------:R-:W2:Y:S04]  /*0270*/  LDG.E R14, desc[UR8][R2.64] ;  /* 0x00000008020e7981 */ /* 0x000ea8000c1e1900 */
[----:B------:R-:W3:Y:S04]  /*0280*/  LDG.E R26, desc[UR8][R2.64+0x4] ;  /* 0x00000408021a7981 */ /* 0x000ee8000c1e1900 */
[----:B------:R-:W4:Y:S04]  /*0290*/  LDG.E R18, desc[UR8][R4.64+0x8] ;  /* 0x0000080804127981 */ /* 0x000f28000c1e1900 */
        /* <DEDUP_REMOVED lines=9> */
[----:B--2---:R-:W-:-:S03]  /*0330*/  FFMA R24, R13, R14, R12 ;  /* 0x0000000e0d187223 */ /* 0x004fc6000000000c */
[----:B------:R-:W2:Y:S04]  /*0340*/  LDG.E R12, desc[UR8][R4.64+0x18] ;  /* 0x00001808040c7981 */ /* 0x000ea8000c1e1900 */
[----:B------:R-:W2:Y:S04]  /*0350*/  LDG.E R13, desc[UR8][R2.64+0x18] ;  /* 0x00001808020d7981 */ /* 0x000ea8000c1e1900 */
[----:B------:R-:W2:Y:S01]  /*0360*/  LDG.E R14, desc[UR8][R4.64+0x1c] ;  /* 0x00001c08040e7981 */ /* 0x000ea2000c1e1900 */
[----:B---3--:R-:W-:-:S03]  /*0370*/  FFMA R25, R25, R26, R24 ;  /* 0x0000001a19197223 */ /* 0x008fc60000000018 */
[----:B------:R-:W3:Y:S01]  /*0380*/  LDG.E R24, desc[UR8][R4.64+0x34] ;  /* 0x0000340804187981 */ /* 0x000ee2000c1e1900 */
[----:B----4-:R-:W-:-:S03]  /*0390*/  FFMA R25, R18, R19, R25 ;  /* 0x0000001312197223 */ /* 0x010fc60000000019 */
[----:B------:R-:W4:Y:S01]  /*03a0*/  LDG.E R19, desc[UR8][R4.64+0x20] ;  /* 0x0000200804137981 */ /* 0x000f22000c1e1900 */
[----:B-----5:R-:W-:-:S03]  /*03b0*/  FFMA R25, R20, R21, R25 ;  /* 0x0000001514197223 */ /* 0x020fc60000000019 */
[----:B------:R-:W4:Y:S04]  /*03c0*/  LDG.E R18, desc[UR8][R2.64+0x20] ;  /* 0x0000200802127981 */ /* 0x000f28000c1e1900 */
[----:B------:R-:W5:Y:S01]  /*03d0*/  LDG.E R20, desc[UR8][R4.64+0x24] ;  /* 0x0000240804147981 */ /* 0x000f62000c1e1900 */
[----:B------:R-:W-:-:S03]  /*03e0*/  FFMA R25, R22, R23, R25 ;  /* 0x0000001716197223 */ /* 0x000fc60000000019 */
[----:B------:R-:W5:Y:S04]  /*03f0*/  LDG.E R21, desc[UR8][R2.64+0x24] ;  /* 0x0000240802157981 */ /* 0x000f68000c1e1900 */
[----:B------:R-:W3:Y:S01]  /*0400*/  LDG.E R22, desc[UR8][R4.64+0x28] ;  /* 0x0000280804167981 */ /* 0x000ee2000c1e1900 */
[----:B------:R-:W-:-:S03]  /*0410*/  FFMA R25, R16, R17, R25 ;  /* 0x0000001110197223 */ /* 0x000fc60000000019 */
[----:B------:R-:W3:Y:S04]  /*0420*/  LDG.E R23, desc[UR8][R2.64+0x28] ;  /* 0x0000280802177981 */ /* 0x000ee8000c1e1900 */
[----:B------:R-:W3:Y:S04]  /*0430*/  LDG.E R16, desc[UR8][R4.64+0x2c] ;  /* 0x00002c0804107981 */ /* 0x000ee8000c1e1900 */
[----:B------:R-:W3:Y:S04]  /*0440*/  LDG.E R17, desc[UR8][R2.64+0x2c] ;  /* 0x00002c0802117981 */ /* 0x000ee8000c1e1900 */
[----:B------:R-:W3:Y:S01]  /*0450*/  LDG.E R26, desc[UR8][R4.64+0x3c] ;  /* 0x00003c08041a7981 */ /* 0x000ee2000c1e1900 */
[----:B--2---:R-:W-:-:S03]  /*0460*/  FFMA R25, R12, R13, R25 ;  /* 0x0000000d0c197223 */ /* 0x004fc60000000019 */
[----:B------:R-:W2:Y:S04]  /*0470*/  LDG.E R12, desc[UR8][R4.64+0x30] ;  /* 0x00003008040c7981 */ /* 0x000ea8000c1e1900 */
[----:B------:R-:W2:Y:S01]  /*0480*/  LDG.E R13, desc[UR8][R2.64+0x30] ;  /* 0x00003008020d7981 */ /* 0x000ea2000c1e1900 */
[----:B------:R-:W-:-:S03]  /*0490*/  FFMA R28, R14, R15, R25 ;  /* 0x0000000f0e1c7223 */ /* 0x000fc60000000019 */
[----:B------:R-:W2:Y:S04]  /*04a0*/  LDG.E R25, desc[UR8][R2.64+0x34] ;  /* 0x0000340802197981 */ /* 0x000ea8000c1e1900 */
[----:B------:R-:W2:Y:S04]  /*04b0*/  LDG.E R14, desc[UR8][R4.64+0x38] ;  /* 0x00003808040e7981 */ /* 0x000ea8000c1e1900 */
[----:B------:R-:W2:Y:S01]  /*04c0*/  LDG.E R15, desc[UR8][R2.64+0x38] ;  /* 0x00003808020f7981 */ /* 0x000ea2000c1e1900 */
[----:B----4-:R-:W-:-:S04]  /*04d0*/  FFMA R19, R19, R18, R28 ;  /* 0x0000001213137223 */ /* 0x010fc8000000001c */
[----:B-----5:R-:W-:Y:S01]  /*04e0*/  FFMA R19, R20, R21, R19 ;  /* 0x0000001514137223 */ /* 0x020fe20000000013 */
[----:B------:R-:W-:-:S03]  /*04f0*/  UIADD3 UR6, UPT, UPT, UR6, 0x10, URZ ;  /* 0x0000001006067890 */ /* 0x000fc6000fffe0ff */
[----:B---3--:R-:W-:Y:S01]  /*0500*/  FFMA R19, R22, R23, R19 ;  /* 0x0000001716137223 */ /* 0x008fe20000000013 */
[----:B------:R-:W-:-:S03]  /*0510*/  UISETP.NE.AND UP1, UPT, UR6, URZ, UPT ;  /* 0x000000ff0600728c */ /* 0x000fc6000bf25270 */
[----:B------:R-:W-:Y:S01]  /*0520*/  FFMA R17, R16, R17, R19 ;  /* 0x0000001110117223 */ /* 0x000fe20000000013 */
[----:B------:R-:W-:Y:S01]  /*0530*/  VIADD R11, R11, 0x10 ;  /* 0x000000100b0b7836 */ /* 0x000fe20000000000 */
[----:B------:R-:W-:Y:S02]  /*0540*/  IADD3 R10, PT, PT, R10, 0x10, RZ ;  /* 0x000000100a0a7810 */ /* 0x000fe40007ffe0ff */
[----:B--2---:R-:W-:-:S04]  /*0550*/  FFMA R13, R12, R13, R17 ;  /* 0x0000000d0c0d7223 */ /* 0x004fc80000000011 */
[----:B------:R-:W-:-:S04]  /*0560*/  FFMA R13, R24, R25, R13 ;  /* 0x00000019180d7223 */ /* 0x000fc8000000000d */
[----:B------:R-:W-:-:S04]  /*0570*/  FFMA R13, R14, R15, R13 ;  /* 0x0000000f0e0d7223 */ /* 0x000fc8000000000d */
[----:B------:R-:W-:Y:S01]  /*0580*/  FFMA R12, R26, R27, R13 ;  /* 0x0000001b1a0c7223 */ /* 0x000fe2000000000d */
[----:B------:R-:W-:Y:S06]  /*0590*/  BRA.U UP1, `(.L_x_177) ;  /* 0xfffffffd011c7547 */ /* 0x000fec000b83ffff */
.L_x_176:
[----:B------:R-:W-:Y:S05]  /*05a0*/  BRA.U !UP0, `(.L_x_175) ;  /* 0x00000005082c7547 */ /* 0x000fea000b800000 */
[----:B------:R-:W-:Y:S02]  /*05b0*/  UISETP.GE.U32.AND UP0, UPT, UR5, 0x8, UPT ;  /* 0x000000080500788c */ /* 0x000fe4000bf06070 */
[----:B------:R-:W-:-:S04]  /*05c0*/  ULOP3.LUT UR6, UR10, 0x7, URZ, 0xc0, !UPT ;  /* 0x000000070a067892 */ /* 0x000fc8000f8ec0ff */
[----:B------:R-:W-:-:S03]  /*05d0*/  UISETP.NE.AND UP1, UPT, UR6, URZ, UPT ;  /* 0x000000ff0600728c */ /* 0x000fc6000bf25270 */
[----:B------:R-:W-:Y:S08]  /*05e0*/  BRA.U !UP0, `(.L_x_178) ;  /* 0x00000001087c7547 */ /* 0x000ff0000b800000 */
[----:B------:R-:W0:Y:S01]  /*05f0*/  LDC.64 R4, c[0x0][0x380] ;  /* 0x0000e000ff047b82 */ /* 0x000e220000000a00 */
[----:B------:R-:W-:Y:S01]  /*0600*/  IADD3 R11, PT, PT, R9, UR4, RZ ;  /* 0x00000004090b7c10 */ /* 0x000fe2000fffe0ff */
[----:B------:R-:W-:-:S06]  /*0610*/  VIADD R13, R0, UR4 ;  /* 0x00000004000d7c36 */ /* 0x000fcc0008000000 */
        /* <DEDUP_REMOVED lines=20> */
[----:B--2---:R-:W-:-:S04]  /*0760*/  FFMA R18, R19, R18, R12 ;  /* 0x0000001213127223 */ /* 0x004fc8000000000c */
[----:B---3--:R-:W-:-:S04]  /*0770*/  FFMA R18, R21, R20, R18 ;  /* 0x0000001415127223 */ /* 0x008fc80000000012 */
[----:B----4-:R-:W-:-:S04]  /*0780*/  FFMA R18, R23, R22, R18 ;  /* 0x0000001617127223 */ /* 0x010fc80000000012 */
[----:B-----5:R-:W-:-:S04]  /*0790*/  FFMA R25, R25, R24, R18 ;  /* 0x0000001819197223 */ /* 0x020fc80000000012 */
[----:B------:R-:W-:-:S04]  /*07a0*/  FFMA R16, R16, R17, R25 ;  /* 0x0000001110107223 */ /* 0x000fc80000000019 */
[----:B------:R-:W-:-:S04]  /*07b0*/  FFMA R13, R13, R14, R16 ;  /* 0x0000000e0d0d7223 */ /* 0x000fc80000000010 */
[----:B------:R-:W-:-:S04]  /*07c0*/  FFMA R10, R10, R11, R13 ;  /* 0x0000000b0a0a7223 */ /* 0x000fc8000000000d */
[----:B------:R-:W-:-:S07]  /*07d0*/  FFMA R12, R15, R26, R10 ;  /* 0x0000001a0f0c7223 */ /* 0x000fce000000000a */
.L_x_178:
[----:B------:R-:W-:Y:S05]  /*07e0*/  BRA.U !UP1, `(.L_x_175) ;  /* 0x00000001099c7547 */ /* 0x000fea000b800000 */
[----:B------:R-:W-:Y:S02]  /*07f0*/  UISETP.GE.U32.AND UP0, UPT, UR6, 0x4, UPT ;  /* 0x000000040600788c */ /* 0x000fe4000bf06070 */
[----:B------:R-:W-:-:S04]  /*0800*/  ULOP3.LUT UR5, UR10, 0x3, URZ, 0xc0, !UPT ;  /* 0x000000030a057892 */ /* 0x000fc8000f8ec0ff */
[----:B------:R-:W-:-:S03]  /*0810*/  UISETP.NE.AND UP1, UPT, UR5, URZ, UPT ;  /* 0x000000ff0500728c */ /* 0x000fc6000bf25270 */
[----:B------:R-:W-:Y:S08]  /*0820*/  BRA.U !UP0, `(.L_x_179) ;  /* 0x00000001084c7547 */ /* 0x000ff0000b800000 */
[----:B------:R-:W0:Y:S01]  /*0830*/  LDC.64 R2, c[0x0][0x380] ;  /* 0x0000e000ff027b82 */ /* 0x000e220000000a00 */
[----:B------:R-:W-:Y:S02]  /*0840*/  IADD3 R11, PT, PT, R9, UR4, RZ ;  /* 0x00000004090b7c10 */ /* 0x000fe4000fffe0ff */
[----:B------:R-:W-:-:S05]  /*0850*/  IADD3 R13, PT, PT, R0, UR4, RZ ;  /* 0x00000004000d7c10 */ /* 0x000fca000fffe0ff */
[----:B------:R-:W1:Y:S01]  /*0860*/  LDC.64 R4, c[0x0][0x388] ;  /* 0x0000e200ff047b82 */ /* 0x000e620000000a00 */
[----:B0-----:R-:W-:-:S05]  /*0870*/  IMAD.WIDE R2, R11, 0x4, R2 ;  /* 0x000000040b027825 */ /* 0x001fca00078e0202 */
[----:B------:R-:W2:Y:S01]  /*0880*/  LDG.E R11, desc[UR8][R2.64] ;  /* 0x00000008020b7981 */ /* 0x000ea2000c1e1900 */
[----:B-1----:R-:W-:-:S03]  /*0890*/  IMAD.WIDE R4, R13, 0x4, R4 ;  /* 0x000000040d047825 */ /* 0x002fc600078e0204 */
[----:B------:R-:W3:Y:S04]  /*08a0*/  LDG.E R15, desc[UR8][R2.64+0x8] ;  /* 0x00000808020f7981 */ /* 0x000ee8000c1e1900 */
[----:B------:R-:W2:Y:S04]  /*08b0*/  LDG.E R10, desc[UR8][R4.64] ;  /* 0x00000008040a7981 */ /* 0x000ea8000c1e1900 */
[----:B------:R-:W4:Y:S04]  /*08c0*/  LDG.E R13, desc[UR8][R2.64+0x4] ;  /* 0x00000408020d7981 */ /* 0x000f28000c1e1900 */
[----:B------:R-:W4:Y:S04]  /*08d0*/  LDG.E R14, desc[UR8][R4.64+0x4] ;  /* 0x00000408040e7981 */ /* 0x000f28000c1e1900 */
[----:B------:R-:W3:Y:S04]  /*08e0*/  LDG.E R16, desc[UR8][R4.64+0x8] ;  /* 0x0000080804107981 */ /* 0x000ee8000c1e1900 */
[----:B------:R-:W5:Y:S04]  /*08f0*/  LDG.E R17, desc[UR8][R2.64+0xc] ;  /* 0x00000c0802117981 */ /* 0x000f68000c1e1900 */
[----:B------:R-:W5:Y:S01]  /*0900*/  LDG.E R18, desc[UR8][R4.64+0xc] ;  /* 0x00000c0804127981 */ /* 0x000f62000c1e1900 */
[----:B------:R-:W-:Y:S01]  /*0910*/  UIADD3 UR4, UPT, UPT, UR4, 0x4, URZ ;  /* 0x0000000404047890 */ /* 0x000fe2000fffe0ff */
[----:B--2---:R-:W-:-:S04]  /*0920*/  FFMA R10, R11, R10, R12 ;  /* 0x0000000a0b0a7223 */ /* 0x004fc8000000000c */
[----:B----4-:R-:W-:-:S04]  /*0930*/  FFMA R10, R13, R14, R10 ;  /* 0x0000000e0d0a7223 */ /* 0x010fc8000000000a */
[----:B---3--:R-:W-:-:S04]  /*0940*/  FFMA R10, R15, R16, R10 ;  /* 0x000000100f0a7223 */ /* 0x008fc8000000000a */
[----:B-----5:R-:W-:-:S07]  /*0950*/  FFMA R12, R17, R18, R10 ;  /* 0x00000012110c7223 */ /* 0x020fce000000000a */
.L_x_179:
[----:B------:R-:W-:Y:S05]  /*0960*/  BRA.U !UP1, `(.L_x_175) ;  /* 0x00000001093c7547 */ /* 0x000fea000b800000 */
[----:B------:R-:W0:Y:S01]  /*0970*/  LDC.64 R14, c[0x0][0x380] ;  /* 0x0000e000ff0e7b82 */ /* 0x000e220000000a00 */
[----:B------:R-:W-:Y:S01]  /*0980*/  VIADD R13, R0, UR4 ;  /* 0x00000004000d7c36 */ /* 0x000fe20008000000 */
[----:B------:R-:W-:Y:S01]  /*0990*/  IADD3 R9, PT, PT, R9, UR4, RZ ;  /* 0x0000000409097c10 */ /* 0x000fe2000fffe0ff */
[----:B------:R-:W-:-:S05]  /*09a0*/  UIADD3 UR5, UPT, UPT, -UR5, URZ, URZ ;  /* 0x000000ff05057290 */ /* 0x000fca000fffe1ff */
[----:B------:R-:W1:Y:S07]  /*09b0*/  LDC.64 R10, c[0x0][0x388] ;  /* 0x0000e200ff0a7b82 */ /* 0x000e6e0000000a00 */
.L_x_180:
[----:B-1----:R-:W-:-:S04]  /*09c0*/  IMAD.WIDE R2, R13, 0x4, R10 ;  /* 0x000000040d027825 */ /* 0x002fc800078e020a */
[----:B0-----:R-:W-:Y:S02]  /*09d0*/  IMAD.WIDE R4, R9, 0x4, R14 ;  /* 0x0000000409047825 */ /* 0x001fe400078e020e */
[----:B------:R-:W2:Y:S04]  /*09e0*/  LDG.E R2, desc[UR8][R2.64] ;  /* 0x0000000802027981 */ /* 0x000ea8000c1e1900 */
[----:B------:R-:W2:Y:S01]  /*09f0*/  LDG.E R5, desc[UR8][R4.64] ;  /* 0x0000000804057981 */ /* 0x000ea2000c1e1900 */
[----:B------:R-:W-:Y:S01]  /*0a00*/  UIADD3 UR5, UPT, UPT, UR5, 0x1, URZ ;  /* 0x0000000105057890 */ /* 0x000fe2000fffe0ff */
[----:B------:R-:W-:Y:S01]  /*0a10*/  IADD3 R13, PT, PT, R13, 0x1, RZ ;  /* 0x000000010d0d7810 */ /* 0x000fe20007ffe0ff */
[----:B------:R-:W-:Y:S02]  /*0a20*/  VIADD R9, R9, 0x1 ;  /* 0x0000000109097836 */ /* 0x000fe40000000000 */
[----:B------:R-:W-:Y:S01]  /*0a30*/  UISETP.NE.AND UP0, UPT, UR5, URZ, UPT ;  /* 0x000000ff0500728c */ /* 0x000fe2000bf05270 */
[----:B--2---:R-:W-:-:S08]  /*0a40*/  FFMA R12, R5, R2, R12 ;  /* 0x00000002050c7223 */ /* 0x004fd0000000000c */
[----:B------:R-:W-:Y:S05]  /*0a50*/  BRA.U UP0, `(.L_x_180) ;  /* 0xfffffffd00d87547 */ /* 0x000fea000b83ffff */
.L_x_175:
[----:B------:R-:W0:Y:S01]  /*0a60*/  S2R R0, SR_CgaCtaId ;  /* 0x0000000000007919 */ /* 0x000e220000008800 */
[C---:B------:R-:W-:Y:S01]  /*0a70*/  LOP3.LUT P0, RZ, R7.reuse, 0x3f0, R8, 0xc8, !PT ;  /* 0x000003f007ff7812 */ /* 0x040fe2000780c808 */
[----:B------:R-:W-:Y:S01]  /*0a80*/  BSSY.RECONVERGENT B0, `(.L_x_181) ;  /* 0x0000024000007945 */ /* 0x000fe20003800200 */
[----:B------:R-:W-:Y:S02]  /*0a90*/  MOV R9, 0x400 ;  /* 0x0000040000097802 */ /* 0x000fe40000000f00 */
[----:B------:R-:W-:Y:S02]  /*0aa0*/  SHF.L.U32 R4, R7, 0x6, RZ ;  /* 0x0000000607047819 */ /* 0x000fe400000006ff */
[----:B0-----:R-:W-:-:S04]  /*0ab0*/  LEA R9, R0, R9, 0x18 ;  /* 0x0000000900097211 */ /* 0x001fc800078ec0ff */
[----:B------:R-:W-:-:S03]  /*0ac0*/  IADD3 R5, PT, PT, R4, R9, RZ ;  /* 0x0000000904057210 */ /* 0x000fc60007ffe0ff */
[----:B------:R-:W-:Y:S05]  /*0ad0*/  @P0 BRA `(.L_x_182) ;  /* 0x0000000000780947 */ /* 0x000fea0003800000 */
[----:B------:R-:W-:Y:S02]  /*0ae0*/  I2FP.F32.S32 R0, UR10 ;  /* 0x0000000a00007c45 */ /* 0x000fe40008201400 */
[----:B------:R-:W-:Y:S02]  /*0af0*/  LEA R3, R8, R5, 0x2 ;  /* 0x0000000508037211 */ /* 0x000fe400078e10ff */
[----:B------:R0:W1:Y:S01]  /*0b00*/  MUFU.RSQ R11, R0 ;  /* 0x00000000000b7308 */ /* 0x0000620000001400 */
[----:B------:R-:W-:-:S05]  /*0b10*/  VIADD R2, R0, 0xf3000000 ;  /* 0xf300000000027836 */ /* 0x000fca0000000000 */
[----:B------:R-:W-:-:S13]  /*0b20*/  ISETP.GT.U32.AND P0, PT, R2, 0x727fffff, PT ;  /* 0x727fffff0200780c */ /* 0x000fda0003f04070 */
[----:B01----:R-:W-:Y:S05]  /*0b30*/  @!P0 BRA `(.L_x_183) ;  /* 0x0000000000108947 */ /* 0x003fea0003800000 */
[----:B------:R-:W-:-:S07]  /*0b40*/  MOV R10, 0xb60 ;  /* 0x00000b60000a7802 */ /* 0x000fce0000000f00 */
[----:B------:R-:W-:Y:S05]  /*0b50*/  CALL.REL.NOINC `($__internal_4_$__cuda_sm20_sqrt_rn_f32_slowpath) ;  /* 0x00000018001c7944 */ /* 0x000fea0003c00000 */
[----:B------:R-:W-:Y:S01]  /*0b60*/  MOV R0, R2 ;  /* 0x0000000200007202 */ /* 0x000fe20000000f00 */
[----:B------:R-:W-:Y:S06]  /*0b70*/  BRA `(.L_x_184) ;  /* 0x0000000000107947 */ /* 0x000fec0003800000 */
.L_x_183:
[----:B------:R-:W-:Y:S01]  /*0b80*/  FMUL.FTZ R13, R0, R11 ;  /* 0x0000000b000d7220 */ /* 0x000fe20000410000 */
[----:B------:R-:W-:-:S03]  /*0b90*/  FMUL.FTZ R11, R11, 0.5 ;  /* 0x3f0000000b0b7820 */ /* 0x000fc60000410000 */
[----:B------:R-:W-:-:S04]  /*0ba0*/  FFMA R0, -R13, R13, R0 ;  /* 0x0000000d0d007223 */ /* 0x000fc80000000100 */
[----:B------:R-:W-:-:S07]  /*0bb0*/  FFMA R0, R0, R11, R13 ;  /* 0x0000000b00007223 */ /* 0x000fce000000000d */
.L_x_184:
[----:B------:R-:W-:Y:S01]  /*0bc0*/  VIADD R2, R0, 0x1800000 ;  /* 0x0180000000027836 */ /* 0x000fe20000000000 */
[----:B------:R-:W-:Y:S04]  /*0bd0*/  BSSY.RECONVERGENT B1, `(.L_x_185) ;  /* 0x000000c000017945 */ /* 0x000fe80003800200 */
[----:B------:R-:W-:-:S04]  /*0be0*/  LOP3.LUT R2, R2, 0x7f800000, RZ, 0xc0, !PT ;  /* 0x7f80000002027812 */ /* 0x000fc800078ec0ff */
[----:B------:R-:W-:-:S13]  /*0bf0*/  ISETP.GT.U32.AND P0, PT, R2, 0x1ffffff, PT ;  /* 0x01ffffff0200780c */ /* 0x000fda0003f04070 */
[----:B------:R-:W-:Y:S05]  /*0c00*/  @P0 BRA `(.L_x_186) ;  /* 0x0000000000100947 */ /* 0x000fea0003800000 */
[----:B------:R-:W-:-:S07]  /*0c10*/  MOV R10, 0xc30 ;  /* 0x00000c30000a7802 */ /* 0x000fce0000000f00 */
[----:B------:R-:W-:Y:S05]  /*0c20*/  CALL.REL.NOINC `($__internal_3_$__cuda_sm20_rcp_rn_f32_slowpath) ;  /* 0x0000001400147944 */ /* 0x000fea0003c00000 */
[----:B------:R-:W-:Y:S01]  /*0c30*/  MOV R11, R0 ;  /* 0x00000000000b7202 */ /* 0x000fe20000000f00 */
[----:B------:R-:W-:Y:S06]  /*0c40*/  BRA `(.L_x_187) ;  /* 0x0000000000107947 */ /* 0x000fec0003800000 */
.L_x_186:
[----:B------:R-:W0:Y:S02]  /*0c50*/  MUFU.RCP R11, R0 ;  /* 0x00000000000b7308 */ /* 0x000e240000001000 */
[----:B0-----:R-:W-:-:S04]  /*0c60*/  FFMA R2, R11, R0, -1 ;  /* 0xbf8000000b027423 */ /* 0x001fc80000000000 */
[----:B------:R-:W-:-:S04]  /*0c70*/  FADD.FTZ R2, -R2, -RZ ;  /* 0x800000ff02027221 */ /* 0x000fc80000010100 */
[----:B------:R-:W-:-:S07]  /*0c80*/  FFMA R11, R11, R2, R11 ;  /* 0x000000020b0b7223 */ /* 0x000fce000000000b */
.L_x_187:
[----:B------:R-:W-:Y:S05]  /*0c90*/  BSYNC.RECONVERGENT B1 ;  /* 0x0000000000017941 */ /* 0x000fea0003800200 */
.L_x_185:
[----:B------:R-:W-:-:S05]  /*0ca0*/  FMUL R12, R11, R12 ;  /* 0x0000000c0b0c7220 */ /* 0x000fca0000400000 */
[----:B------:R0:W-:Y:S02]  /*0cb0*/  STS [R3], R12 ;  /* 0x0000000c03007388 */ /* 0x0001e40000000800 */
.L_x_182:
[----:B------:R-:W-:Y:S05]  /*0cc0*/  BSYNC.RECONVERGENT B0 ;  /* 0x0000000000007941 */ /* 0x000fea0003800200 */
.L_x_181:
[----:B------:R-:W-:Y:S01]  /*0cd0*/  BAR.SYNC.DEFER_BLOCKING 0x0 ;  /* 0x0000000000007b1d */ /* 0x000fe20000010000 */
[----:B------:R-:W-:-:S04]  /*0ce0*/  ISETP.NE.AND P0, PT, R8, RZ, PT ;  /* 0x000000ff0800720c */ /* 0x000fc80003f05270 */
[----:B------:R-:W-:Y:S01]  /*0cf0*/  ISETP.GT.U32.OR P0, PT, R7, 0xf, P0 ;  /* 0x0000000f0700780c */ /* 0x000fe20000704470 */
[----:B------:R-:W-:-:S12]  /*0d00*/  BSSY.RECONVERGENT B0, `(.L_x_188) ;  /* 0x00000e7000007945 */ /* 0x000fd80003800200 */
[----:B------:R-:W-:Y:S05]  /*0d10*/  @P0 BRA `(.L_x_189) ;  /* 0x0000000c00940947 */ /* 0x000fea0003800000 */
[----:B0-----:R-:W0:Y:S01]  /*0d20*/  LDC R3, c[0x0][0x3a8] ;  /* 0x0000ea00ff037b82 */ /* 0x001e220000000800 */
[----:B------:R1:W2:Y:S01]  /*0d30*/  LDS R10, [R5] ;  /* 0x00000000050a7984 */ /* 0x0002a20000000800 */
[C---:B0-----:R-:W-:Y:S02]  /*0d40*/  ISETP.GE.U32.AND P0, PT, R3.reuse, 0x2, PT ;  /* 0x000000020300780c */ /* 0x041fe40003f06070 */
[----:B------:R-:W-:-:S11]  /*0d50*/  VIMNMX.U32 R0, PT, PT, R3, 0x10, PT ;  /* 0x0000001003007848 */ /* 0x000fd60003fe0000 */
[----:B-12---:R-:W-:Y:S05]  /*0d60*/  @!P0 BRA `(.L_x_190) ;  /* 0x0000000000a88947 */ /* 0x006fea0003800000 */
[----:B------:R-:W-:Y:S01]  /*0d70*/  ISETP.GE.U32.AND P0, PT, R3, 0x9, PT ;  /* 0x000000090300780c */ /* 0x000fe20003f06070 */
[----:B------:R-:W-:Y:S01]  /*0d80*/  IMAD.MOV.U32 R11, RZ, RZ, 0x1 ;  /* 0x00000001ff0b7424 */ /* 0x000fe200078e00ff */
[----:B------:R-:W-:-:S04]  /*0d90*/  IADD3 R2, PT, PT, R0, -0x1, RZ ;  /* 0xffffffff00027810 */ /* 0x000fc80007ffe0ff */
[----:B------:R-:W-:-:S04]  /*0da0*/  LOP3.LUT R19, R2, 0x7, RZ, 0xc0, !PT ;  /* 0x0000000702137812 */ /* 0x000fc800078ec0ff */
[----:B------:R-:W-:-:S03]  /*0db0*/  ISETP.NE.AND P1, PT, R19, RZ, PT ;  /* 0x000000ff1300720c */ /* 0x000fc60003f25270 */
[----:B------:R-:W-:Y:S10]  /*0dc0*/  @!P0 BRA `(.L_x_191) ;  /* 0x0000000000348947 */ /* 0x000ff40003800000 */
[----:B------:R-:W-:Y:S04]  /*0dd0*/  LDS R11, [R5+0x4] ;  /* 0x00000400050b7984 */ /* 0x000fe80000000800 */
[----:B------:R-:W0:Y:S04]  /*0de0*/  LDS R12, [R5+0x8] ;  /* 0x00000800050c7984 */ /* 0x000e280000000800 */
[----:B------:R-:W-:Y:S04]  /*0df0*/  LDS R14, [R5+0xc] ;  /* 0x00000c00050e7984 */ /* 0x000fe80000000800 */
[----:B------:R-:W1:Y:S04]  /*0e00*/  LDS R13, [R5+0x10] ;  /* 0x00001000050d7984 */ /* 0x000e680000000800 */
[----:B------:R-:W-:Y:S04]  /*0e10*/  LDS R16, [R5+0x14] ;  /* 0x0000140005107984 */ /* 0x000fe80000000800 */
[----:B------:R-:W2:Y:S04]  /*0e20*/  LDS R15, [R5+0x18] ;  /* 0x00001800050f7984 */ /* 0x000ea80000000800 */
[----:B------:R-:W-:Y:S04]  /*0e30*/  LDS R18, [R5+0x1c] ;  /* 0x00001c0005127984 */ /* 0x000fe80000000800 */
[----:B------:R-:W3:Y:S01]  /*0e40*/  LDS R17, [R5+0x20] ;  /* 0x0000200005117984 */ /* 0x000ee20000000800 */
[----:B0-----:R-:W-:-:S04]  /*0e50*/  FMNMX3 R11, R10, R11, R12, !PT ;  /* 0x0000000b0a0b7276 */ /* 0x001fc8000780000c */
[----:B-1----:R-:W-:-:S04]  /*0e60*/  FMNMX3 R11, R11, R14, R13, !PT ;  /* 0x0000000e0b0b7276 */ /* 0x002fc8000780000d */
[----:B--2---:R-:W-:Y:S01]  /*0e70*/  FMNMX3 R15, R11, R16, R15, !PT ;  /* 0x000000100b0f7276 */ /* 0x004fe2000780000f */
[----:B------:R-:W-:-:S03]  /*0e80*/  HFMA2 R11, -RZ, RZ, 0, 5.36441802978515625e-07 ;  /* 0x00000009ff0b7431 */ /* 0x000fc600000001ff */
[----:B---3--:R-:W-:-:S07]  /*0e90*/  FMNMX3 R10, R15, R18, R17, !PT ;  /* 0x000000120f0a7276 */ /* 0x008fce0007800011 */
.L_x_191:
[----:B------:R-:W-:Y:S05]  /*0ea0*/  @!P1 BRA `(.L_x_190) ;  /* 0x0000000000589947 */ /* 0x000fea0003800000 */
[----:B------:R-:W-:Y:S02]  /*0eb0*/  ISETP.GE.U32.AND P0, PT, R19, 0x4, PT ;  /* 0x000000041300780c */ /* 0x000fe40003f06070 */
[----:B------:R-:W-:-:S04]  /*0ec0*/  LOP3.LUT R2, R2, 0x3, RZ, 0xc0, !PT ;  /* 0x0000000302027812 */ /* 0x000fc800078ec0ff */
[----:B------:R-:W-:-:S07]  /*0ed0*/  ISETP.NE.AND P1, PT, R2, RZ, PT ;  /* 0x000000ff0200720c */ /* 0x000fce0003f25270 */
[----:B------:R-:W-:Y:S06]  /*0ee0*/  @!P0 BRA `(.L_x_192) ;  /* 0x0000000000208947 */ /* 0x000fec0003800000 */
[C---:B------:R-:W-:Y:S01]  /*0ef0*/  LEA R12, R11.reuse, R5, 0x2 ;  /* 0x000000050b0c7211 */ /* 0x040fe200078e10ff */
[----:B------:R-:W-:-:S04]  /*0f00*/  VIADD R11, R11, 0x4 ;  /* 0x000000040b0b7836 */ /* 0x000fc80000000000 */
[----:B------:R-:W-:Y:S04]  /*0f10*/  LDS R13, [R12] ;  /* 0x000000000c0d7984 */ /* 0x000fe80000000800 */
[----:B------:R-:W0:Y:S04]  /*0f20*/  LDS R14, [R12+0x4] ;  /* 0x000004000c0e7984 */ /* 0x000e280000000800 */
[----:B------:R-:W-:Y:S04]  /*0f30*/  LDS R15, [R12+0x8] ;  /* 0x000008000c0f7984 */ /* 0x000fe80000000800 */
[----:B------:R-:W1:Y:S01]  /*0f40*/  LDS R16, [R12+0xc] ;  /* 0x00000c000c107984 */ /* 0x000e620000000800 */
[----:B0-----:R-:W-:-:S04]  /*0f50*/  FMNMX3 R10, R10, R13, R14, !PT ;  /* 0x0000000d0a0a7276 */ /* 0x001fc8000780000e */
[----:B-1----:R-:W-:-:S07]  /*0f60*/  FMNMX3 R10, R10, R15, R16, !PT ;  /* 0x0000000f0a0a7276 */ /* 0x002fce0007800010 */
.L_x_192:
[----:B------:R-:W-:Y:S05]  /*0f70*/  @!P1 BRA `(.L_x_190) ;  /* 0x0000000000249947 */ /* 0x000fea0003800000 */
[----:B------:R-:W-:Y:S02]  /*0f80*/  LEA R12, R11, R4, 0x2 ;  /* 0x000000040b0c7211 */ /* 0x000fe400078e10ff */
[----:B------:R-:W-:-:S03]  /*0f90*/  IADD3 R2, PT, PT, -R2, RZ, RZ ;  /* 0x000000ff02027210 */ /* 0x000fc60007ffe1ff */
[----:B------:R-:W-:-:S07]  /*0fa0*/  IMAD.IADD R12, R9, 0x1, R12 ;  /* 0x00000001090c7824 */ /* 0x000fce00078e020c */
.L_x_193:
[----:B------:R0:W1:Y:S01]  /*0fb0*/  LDS R11, [R12] ;  /* 0x000000000c0b7984 */ /* 0x0000620000000800 */
[----:B------:R-:W-:-:S04]  /*0fc0*/  IADD3 R2, PT, PT, R2, 0x1, RZ ;  /* 0x0000000102027810 */ /* 0x000fc80007ffe0ff */
[----:B------:R-:W-:Y:S02]  /*0fd0*/  ISETP.NE.AND P0, PT, R2, RZ, PT ;  /* 0x000000ff0200720c */ /* 0x000fe40003f05270 */
[----:B0-----:R-:W-:Y:S02]  /*0fe0*/  IADD3 R12, PT, PT, R12, 0x4, RZ ;  /* 0x000000040c0c7810 */ /* 0x001fe40007ffe0ff */
[----:B-1----:R-:W-:-:S09]  /*0ff0*/  FMNMX R10, R11, R10, !PT ;  /* 0x0000000a0b0a7209 */ /* 0x002fd20007800000 */
[----:B------:R-:W-:Y:S05]  /*1000*/  @P0 BRA `(.L_x_193) ;  /* 0xfffffffc00e80947 */ /* 0x000fea000383ffff */
.L_x_190:
[----:B------:R-:W-:Y:S01]  /*1010*/  ISETP.GE.U32.AND P0, PT, R3, 0x4, PT ;  /* 0x000000040300780c */ /* 0x000fe20003f06070 */
[----:B------:R-:W-:Y:S01]  /*1020*/  IMAD.MOV.U32 R3, RZ, RZ, RZ ;  /* 0x000000ffff037224 */ /* 0x000fe200078e00ff */
[----:B------:R-:W-:Y:S02]  /*1030*/  LOP3.LUT R2, R0, 0x3, RZ, 0xc0, !PT ;  /* 0x0000000300027812 */ /* 0x000fe400078ec0ff */
[----:B------:R-:W-:Y:S02]  /*1040*/  MOV R11, RZ ;  /* 0x000000ff000b7202 */ /* 0x000fe40000000f00 */
[----:B------:R-:W-:-:S07]  /*1050*/  ISETP.NE.AND P2, PT, R2, RZ, PT ;  /* 0x000000ff0200720c */ /* 0x000fce0003f45270 */
[----:B------:R-:W-:Y:S06]  /*1060*/  @!P0 BRA `(.L_x_194) ;  /* 0x0000000000e88947 */ /* 0x000fec0003800000 */
[----:B------:R-:W-:Y:S01]  /*1070*/  LOP3.LUT R11, R0, 0x1c, RZ, 0xc0, !PT ;  /* 0x0000001c000b7812 */ /* 0x000fe200078ec0ff */
[----:B------:R-:W-:Y:S01]  /*1080*/  HFMA2 R3, -RZ, RZ, 0, 0 ;  /* 0x00000000ff037431 */ /* 0x000fe200000001ff */
[----:B------:R-:W-:-:S03]  /*1090*/  IADD3 R12, PT, PT, R4, 0x8, R9 ;  /* 0x00000008040c7810 */ /* 0x000fc60007ffe009 */
[----:B------:R-:W-:-:S07]  /*10a0*/  IMAD.MOV R13, RZ, RZ, -R11 ;  /* 0x000000ffff0d7224 */ /* 0x000fce00078e0a0b */
.L_x_195:
[----:B------:R-:W0:Y:S01]  /*10b0*/  LDS R15, [R12+-0x8] ;  /* 0xfffff8000c0f7984 */ /* 0x000e220000000800 */
[----:B------:R-:W-:Y:S02]  /*10c0*/  MOV R16, 0x3bbb989d ;  /* 0x3bbb989d00107802 */ /* 0x000fe40000000f00 */
[----:B------:R-:W-:Y:S01]  /*10d0*/  MOV R18, 0x437c0000 ;  /* 0x437c000000127802 */ /* 0x000fe20000000f00 */
[----:B------:R-:W1:Y:S01]  /*10e0*/  LDS R19, [R12+-0x4] ;  /* 0xfffffc000c137984 */ /* 0x000e620000000800 */
[----:B------:R-:W-:-:S03]  /*10f0*/  IADD3 R13, PT, PT, R13, 0x4, RZ ;  /* 0x000000040d0d7810 */ /* 0x000fc60007ffe0ff */
[----:B------:R-:W2:Y:S01]  /*1100*/  LDS R17, [R12] ;  /* 0x000000000c117984 */ /* 0x000ea20000000800 */
[----:B------:R-:W-:-:S03]  /*1110*/  ISETP.NE.AND P1, PT, R13, RZ, PT ;  /* 0x000000ff0d00720c */ /* 0x000fc60003f25270 */
[----:B------:R-:W3:Y:S01]  /*1120*/  LDS R21, [R12+0x4] ;  /* 0x000004000c157984 */ /* 0x000ee20000000800 */
[----:B0-----:R-:W-:-:S04]  /*1130*/  FADD R23, R15, -R10 ;  /* 0x8000000a0f177221 */ /* 0x001fc80000000000 */
[----:B------:R-:W-:Y:S01]  /*1140*/  FFMA.SAT R15, R23, R16, 0.5 ;  /* 0x3f000000170f7423 */ /* 0x000fe20000002010 */
[----:B-1----:R-:W-:-:S03]  /*1150*/  FADD R19, -R10, R19 ;  /* 0x000000130a137221 */ /* 0x002fc60000000100 */
[----:B------:R-:W-:Y:S01]  /*1160*/  FFMA.RM R14, R15, R18, 12582913 ;  /* 0x4b4000010f0e7423 */ /* 0x000fe20000004012 */
[----:B------:R-:W-:Y:S01]  /*1170*/  FFMA.SAT R15, R19, R16, 0.5 ;  /* 0x3f000000130f7423 */ /* 0x000fe20000002010 */
[----:B--2---:R-:W-:Y:S02]  /*1180*/  FADD R17, R17, -R10 ;  /* 0x8000000a11117221 */ /* 0x004fe40000000000 */
[----:B------:R-:W-:Y:S01]  /*1190*/  FADD R20, R14, -12583039 ;  /* 0xcb40007f0e147421 */ /* 0x000fe20000000000 */
[----:B------:R-:W-:Y:S01]  /*11a0*/  FFMA.RM R15, R15, R18, 12582913 ;  /* 0x4b4000010f0f7423 */ /* 0x000fe20000004012 */
[----:B------:R-:W-:Y:S01]  /*11b0*/  FFMA.SAT R25, R17, R16, 0.5 ;  /* 0x3f00000011197423 */ /* 0x000fe20000002010 */
[----:B---3--:R-:W-:Y:S01]  /*11c0*/  FADD R21, -R10, R21 ;  /* 0x000000150a157221 */ /* 0x008fe20000000100 */
[----:B------:R-:W-:Y:S01]  /*11d0*/  FFMA R20, R23, 1.4426950216293334961, -R20 ;  /* 0x3fb8aa3b17147823 */ /* 0x000fe20000000814 */
[C---:B------:R-:W-:Y:S01]  /*11e0*/  FADD R24, R15.reuse, -12583039 ;  /* 0xcb40007f0f187421 */ /* 0x040fe20000000000 */
[----:B------:R-:W-:-:S02]  /*11f0*/  SHF.L.U32 R15, R15, 0x17, RZ ;  /* 0x000000170f0f7819 */ /* 0x000fc400000006ff */
[----:B------:R-:W-:Y:S01]  /*1200*/  FFMA R22, R23, 1.925963033500011079e-08, R20 ;  /* 0x32a5706017167823 */ /* 0x000fe20000000014 */
[----:B------:R-:W-:Y:S01]  /*1210*/  FFMA.RM R20, R25, R18, 12582913 ;  /* 0x4b40000119147423 */ /* 0x000fe20000004012 */
[----:B------:R-:W-:Y:S01]  /*1220*/  FFMA.SAT R23, R21, R16, 0.5 ;  /* 0x3f00000015177423 */ /* 0x000fe20000002010 */
[----:B------:R-:W-:Y:S02]  /*1230*/  FFMA R24, R19, 1.4426950216293334961, -R24 ;  /* 0x3fb8aa3b13187823 */ /* 0x000fe40000000818 */
[----:B------:R-:W-:Y:S01]  /*1240*/  FADD R26, R20, -12583039 ;  /* 0xcb40007f141a7421 */ /* 0x000fe20000000000 */
[----:B------:R-:W-:Y:S01]  /*1250*/  FFMA.RM R18, R23, R18, 12582913 ;  /* 0x4b40000117127423 */ /* 0x000fe20000004012 */
[----:B------:R-:W-:Y:S01]  /*1260*/  FFMA R16, R19, 1.925963033500011079e-08, R24 ;  /* 0x32a5706013107823 */ /* 0x000fe20000000018 */
[----:B------:R-:W0:Y:S01]  /*1270*/  MUFU.EX2 R22, R22 ;  /* 0x0000001600167308 */ /* 0x000e220000000800 */
[C---:B------:R-:W-:Y:S01]  /*1280*/  FFMA R26, R17.reuse, 1.4426950216293334961, -R26 ;  /* 0x3fb8aa3b111a7823 */ /* 0x040fe2000000081a */
[----:B------:R-:W-:Y:S01]  /*1290*/  FADD R24, R18, -12583039 ;  /* 0xcb40007f12187421 */ /* 0x000fe20000000000 */
[----:B------:R-:W-:Y:S01]  /*12a0*/  IMAD.SHL.U32 R19, R14, 0x800000, RZ ;  /* 0x008000000e137824 */ /* 0x000fe200078e00ff */
[----:B------:R-:W-:Y:S01]  /*12b0*/  SHF.L.U32 R20, R20, 0x17, RZ ;  /* 0x0000001714147819 */ /* 0x000fe200000006ff */
[----:B------:R-:W-:Y:S01]  /*12c0*/  FFMA R17, R17, 1.925963033500011079e-08, R26 ;  /* 0x32a5706011117823 */ /* 0x000fe2000000001a */
[C---:B------:R-:W-:Y:S01]  /*12d0*/  FFMA R24, R21.reuse, 1.4426950216293334961, -R24 ;  /* 0x3fb8aa3b15187823 */ /* 0x040fe20000000818 */
[----:B------:R-:W-:Y:S01]  /*12e0*/  IMAD.SHL.U32 R18, R18, 0x800000, RZ ;  /* 0x0080000012127824 */ /* 0x000fe200078e00ff */
[----:B------:R-:W1:Y:S02]  /*12f0*/  MUFU.EX2 R16, R16 ;  /* 0x0000001000107308 */ /* 0x000e640000000800 */
[----:B------:R-:W-:-:S06]  /*1300*/  FFMA R24, R21, 1.925963033500011079e-08, R24 ;  /* 0x32a5706015187823 */ /* 0x000fcc0000000018 */
[----:B------:R-:W2:Y:S01]  /*1310*/  MUFU.EX2 R17, R17 ;  /* 0x0000001100117308 */ /* 0x000ea20000000800 */
[----:B0-----:R-:W-:-:S04]  /*1320*/  FMUL R19, R19, R22 ;  /* 0x0000001613137220 */ /* 0x001fc80000400000 */
[----:B------:R-:W-:Y:S01]  /*1330*/  FADD R3, R19, R3 ;  /* 0x0000000313037221 */ /* 0x000fe20000000000 */
[----:B------:R-:W-:Y:S02]  /*1340*/  STS [R12+-0x8], R19 ;  /* 0xfffff8130c007388 */ /* 0x000fe40000000800 */
[----:B------:R-:W0:Y:S01]  /*1350*/  MUFU.EX2 R21, R24 ;  /* 0x0000001800157308 */ /* 0x000e220000000800 */
[----:B-1----:R-:W-:-:S04]  /*1360*/  FMUL R15, R15, R16 ;  /* 0x000000100f0f7220 */ /* 0x002fc80000400000 */
[----:B------:R-:W-:Y:S01]  /*1370*/  FADD R3, R3, R15 ;  /* 0x0000000f03037221 */ /* 0x000fe20000000000 */
[----:B------:R-:W-:Y:S01]  /*1380*/  STS [R12+-0x4], R15 ;  /* 0xfffffc0f0c007388 */ /* 0x000fe20000000800 */
[----:B--2---:R-:W-:-:S04]  /*1390*/  FMUL R20, R20, R17 ;  /* 0x0000001114147220 */ /* 0x004fc80000400000 */
[----:B------:R-:W-:Y:S01]  /*13a0*/  FADD R3, R3, R20 ;  /* 0x0000001403037221 */ /* 0x000fe20000000000 */
[----:B------:R-:W-:Y:S01]  /*13b0*/  STS [R12], R20 ;  /* 0x000000140c007388 */ /* 0x000fe20000000800 */
[----:B0-----:R-:W-:-:S04]  /*13c0*/  FMUL R18, R18, R21 ;  /* 0x0000001512127220 */ /* 0x001fc80000400000 */
[----:B------:R-:W-:Y:S01]  /*13d0*/  FADD R3, R3, R18 ;  /* 0x0000001203037221 */ /* 0x000fe20000000000 */
[----:B------:R0:W-:Y:S02]  /*13e0*/  STS [R12+0x4], R18 ;  /* 0x000004120c007388 */ /* 0x0001e40000000800 */
[----:B0-----:R-:W-:Y:S01]  /*13f0*/  IADD3 R12, PT, PT, R12, 0x10, RZ ;  /* 0x000000100c0c7810 */ /* 0x001fe20007ffe0ff */
[----:B------:R-:W-:Y:S06]  /*1400*/  @P1 BRA `(.L_x_195) ;  /* 0xfffffffc00281947 */ /* 0x000fec000383ffff */
.L_x_194:
[----:B------:R-:W-:Y:S05]  /*1410*/  @!P2 BRA `(.L_x_196) ;  /* 0x000000000054a947 */ /* 0x000fea0003800000 */
[----:B------:R-:W-:Y:S01]  /*1420*/  IMAD R12, R11, 0x4, R4 ;  /* 0x000000040b0c7824 */ /* 0x000fe200078e0204 */
[----:B------:R-:W-:Y:S01]  /*1430*/  IADD3 R11, PT, PT, -R2, RZ, RZ ;  /* 0x000000ff020b7210 */ /* 0x000fe20007ffe1ff */
[----:B------:R-:W-:Y:S01]  /*1440*/  IMAD.MOV.U32 R15, RZ, RZ, 0x437c0000 ;  /* 0x437c0000ff0f7424 */ /* 0x000fe200078e00ff */
[----:B------:R-:W-:Y:S02]  /*1450*/  MOV R18, 0x3bbb989d ;  /* 0x3bbb989d00127802 */ /* 0x000fe40000000f00 */
[----:B------:R-:W-:-:S07]  /*1460*/  IADD3 R12, PT, PT, R9, R12, RZ ;  /* 0x0000000c090c7210 */ /* 0x000fce0007ffe0ff */
.L_x_197:
[----:B------:R-:W0:Y:S01]  /*1470*/  LDS R13, [R12] ;  /* 0x000000000c0d7984 */ /* 0x000e220000000800 */
[----:B------:R-:W-:-:S05]  /*1480*/  VIADD R11, R11, 0x1 ;  /* 0x000000010b0b7836 */ /* 0x000fca0000000000 */
[----:B------:R-:W-:Y:S01]  /*1490*/  ISETP.NE.AND P1, PT, R11, RZ, PT ;  /* 0x000000ff0b00720c */ /* 0x000fe20003f25270 */
[----:B0-----:R-:W-:-:S04]  /*14a0*/  FADD R13, R13, -R10 ;  /* 0x8000000a0d0d7221 */ /* 0x001fc80000000000 */
        /* <DEDUP_REMOVED lines=9> */
[----:B------:R0:W-:Y:S02]  /*1540*/  STS [R12], R13 ;  /* 0x0000000d0c007388 */ /* 0x0001e40000000800 */
[----:B0-----:R-:W-:Y:S01]  /*1550*/  IADD3 R12, PT, PT, R12, 0x4, RZ ;  /* 0x000000040c0c7810 */ /* 0x001fe20007ffe0ff */
[----:B------:R-:W-:Y:S06]  /*1560*/  @P1 BRA `(.L_x_197) ;  /* 0xfffffffc00c01947 */ /* 0x000fec000383ffff */
.L_x_196:
[----:B------:R-:W-:Y:S01]  /*1570*/  HFMA2 R11, -RZ, RZ, 0, 0 ;  /* 0x00000000ff0b7431 */ /* 0x000fe200000001ff */
[----:B------:R-:W-:Y:S06]  /*1580*/  @!P0 BRA `(.L_x_198) ;  /* 0x0000000400188947 */ /* 0x000fec0003800000 */
[----:B------:R-:W-:Y:S02]  /*1590*/  LOP3.LUT R11, R0, 0x1c, RZ, 0xc0, !PT ;  /* 0x0000001c000b7812 */ /* 0x000fe400078ec0ff */
[----:B------:R-:W-:-:S03]  /*15a0*/  IADD3 R12, PT, PT, R4, 0x8, R9 ;  /* 0x00000008040c7810 */ /* 0x000fc60007ffe009 */
[----:B------:R-:W-:-:S07]  /*15b0*/  IMAD.MOV R10, RZ, RZ, -R11 ;  /* 0x000000ffff0a7224 */ /* 0x000fce00078e0a0b */
.L_x_207:
[----:B------:R-:W0:Y:S01]  /*15c0*/  LDS R0, [R12+-0x8] ;  /* 0xfffff8000c007984 */ /* 0x000e220000000800 */
[----:B------:R-:W1:Y:S01]  /*15d0*/  MUFU.RCP R14, R3 ;  /* 0x00000003000e7308 */ /* 0x000e620000001000 */
[----:B------:R-:W-:Y:S01]  /*15e0*/  IADD3 R10, PT, PT, R10, 0x4, RZ ;  /* 0x000000040a0a7810 */ /* 0x000fe20007ffe0ff */
[----:B------:R-:W-:Y:S03]  /*15f0*/  BSSY.RECONVERGENT B1, `(.L_x_199) ;  /* 0x000000c000017945 */ /* 0x000fe60003800200 */
[----:B------:R-:W-:Y:S01]  /*1600*/  ISETP.NE.AND P2, PT, R10, RZ, PT ;  /* 0x000000ff0a00720c */ /* 0x000fe20003f45270 */
[----:B-1----:R-:W-:-:S04]  /*1610*/  FFMA R13, R14, -R3, 1 ;  /* 0x3f8000000e0d7423 */ /* 0x002fc80000000803 */
[----:B------:R-:W-:Y:S01]  /*1620*/  FFMA R13, R14, R13, R14 ;  /* 0x0000000d0e0d7223 */ /* 0x000fe2000000000e */
[----:B0-----:R-:W0:Y:S03]  /*1630*/  FCHK P0, R0, R3 ;  /* 0x0000000300007302 */ /* 0x001e260000000000 */
[----:B------:R-:W-:-:S04]  /*1640*/  FFMA R14, R0, R13, RZ ;  /* 0x0000000d000e7223 */ /* 0x000fc800000000ff */
[----:B------:R-:W-:-:S04]  /*1650*/  FFMA R15, R14, -R3, R0 ;  /* 0x800000030e0f7223 */ /* 0x000fc80000000000 */
[----:B------:R-:W-:Y:S01]  /*1660*/  FFMA R13, R13, R15, R14 ;  /* 0x0000000f0d0d7223 */ /* 0x000fe2000000000e */
[----:B0-----:R-:W-:Y:S06]  /*1670*/  @!P0 BRA `(.L_x_200) ;  /* 0x00000000000c8947 */ /* 0x001fec0003800000 */
[----:B------:R-:W-:-:S07]  /*1680*/  MOV R14, 0x16a0 ;  /* 0x000016a0000e7802 */ /* 0x000fce0000000f00 */
[----:B------:R-:W-:Y:S05]  /*1690*/  CALL.REL.NOINC `($__internal_5_$__cuda_sm3x_div_rn_noftz_f32_slowpath) ;  /* 0x0000000c00a47944 */ /* 0x000fea0003c00000 */
[----:B------:R-:W-:-:S07]  /*16a0*/  MOV R13, R0 ;  /* 0x00000000000d7202 */ /* 0x000fce0000000f00 */
.L_x_200:
[----:B------:R-:W-:Y:S05]  /*16b0*/  BSYNC.RECONVERGENT B1 ;  /* 0x0000000000017941 */ /* 0x000fea0003800200 */
.L_x_199:
[----:B------:R-:W0:Y:S01]  /*16c0*/  LDS R17, [R12+-0x4] ;  /* 0xfffffc000c117984 */ /* 0x000e220000000800 */
[----:B------:R-:W1:Y:S01]  /*16d0*/  MUFU.RCP R0, R3 ;  /* 0x0000000300007308 */ /* 0x000e620000001000 */
[----:B------:R-:W-:Y:S02]  /*16e0*/  BSSY.RECONVERGENT B1, `(.L_x_201) ;  /* 0x000000d000017945 */ /* 0x000fe40003800200 */
[----:B------:R2:W-:Y:S01]  /*16f0*/  STS [R12+-0x8], R13 ;  /* 0xfffff80d0c007388 */ /* 0x0005e20000000800 */
[----:B-1----:R-:W-:-:S04]  /*1700*/  FFMA R15, R0, -R3, 1 ;  /* 0x3f800000000f7423 */ /* 0x002fc80000000803 */
[----:B------:R-:W-:Y:S01]  /*1710*/  FFMA R0, R0, R15, R0 ;  /* 0x0000000f00007223 */ /* 0x000fe20000000000 */
[----:B0-----:R-:W0:Y:S03]  /*1720*/  FCHK P0, R17, R3 ;  /* 0x0000000311007302 */ /* 0x001e260000000000 */
[----:B------:R-:W-:-:S04]  /*1730*/  FFMA R14, R0, R17, RZ ;  /* 0x00000011000e7223 */ /* 0x000fc800000000ff */
[----:B------:R-:W-:-:S04]  /*1740*/  FFMA R15, R14, -R3, R17 ;  /* 0x800000030e0f7223 */ /* 0x000fc80000000011 */
[----:B------:R-:W-:Y:S01]  /*1750*/  FFMA R15, R0, R15, R14 ;  /* 0x0000000f000f7223 */ /* 0x000fe2000000000e */
[----:B0-2---:R-:W-:Y:S06]  /*1760*/  @!P0 BRA `(.L_x_202) ;  /* 0x0000000000108947 */ /* 0x005fec0003800000 */
[----:B------:R-:W-:Y:S01]  /*1770*/  IMAD.MOV.U32 R0, RZ, RZ, R17 ;  /* 0x000000ffff007224 */ /* 0x000fe200078e0011 */
[----:B------:R-:W-:-:S07]  /*1780*/  MOV R14, 0x17a0 ;  /* 0x000017a0000e7802 */ /* 0x000fce0000000f00 */
[----:B------:R-:W-:Y:S05]  /*1790*/  CALL.REL.NOINC `($__internal_5_$__cuda_sm3x_div_rn_noftz_f32_slowpath) ;  /* 0x0000000c00647944 */ /* 0x000fea0003c00000 */
[----:B------:R-:W-:-:S07]  /*17a0*/  MOV R15, R0 ;  /* 0x00000000000f7202 */ /* 0x000fce0000000f00 */
.L_x_202:
[----:B------:R-:W-:Y:S05]  /*17b0*/  BSYNC.RECONVERGENT B1 ;  /* 0x0000000000017941 */ /* 0x000fea0003800200 */
.L_x_201:
[----:B------:R-:W0:Y:S01]  /*17c0*/  LDS R16, [R12] ;  /* 0x000000000c107984 */ /* 0x000e220000000800 */
        /* <DEDUP_REMOVED lines=10> */
[----:B------:R-:W-:Y:S02]  /*1870*/  MOV R0, R16 ;  /* 0x0000001000007202 */ /* 0x000fe40000000f00 */
[----:B------:R-:W-:-:S07]  /*1880*/  MOV R14, 0x18a0 ;  /* 0x000018a0000e7802 */ /* 0x000fce0000000f00 */
[----:B------:R-:W-:Y:S05]  /*1890*/  CALL.REL.NOINC `($__internal_5_$__cuda_sm3x_div_rn_noftz_f32_slowpath) ;  /* 0x0000000c00247944 */ /* 0x000fea0003c00000 */
[----:B------:R-:W-:-:S07]  /*18a0*/  IMAD.MOV.U32 R13, RZ, RZ, R0 ;  /* 0x000000ffff0d7224 */ /* 0x000fce00078e0000 */
.L_x_204:
[----:B------:R-:W-:Y:S05]  /*18b0*/  BSYNC.RECONVERGENT B1 ;  /* 0x0000000000017941 */ /* 0x000fea0003800200 */
.L_x_203:
[----:B------:R-:W0:Y:S01]  /*18c0*/  LDS R17, [R12+0x4] ;  /* 0x000004000c117984 */ /* 0x000e220000000800 */
[----:B------:R-:W1:Y:S01]  /*18d0*/  MUFU.RCP R0, R3 ;  /* 0x0000000300007308 */ /* 0x000e620000001000 */
[----:B------:R-:W-:Y:S02]  /*18e0*/  BSSY.RECONVERGENT B1, `(.L_x_205) ;  /* 0x000000d000017945 */ /* 0x000fe40003800200 */
[----:B------:R2:W-:Y:S01]  /*18f0*/  STS [R12], R13 ;  /* 0x0000000d0c007388 */ /* 0x0005e20000000800 */
        /* <DEDUP_REMOVED lines=10> */
[----:B------:R-:W-:-:S07]  /*19a0*/  MOV R15, R0 ;  /* 0x00000000000f7202 */ /* 0x000fce0000000f00 */
.L_x_206:
[----:B------:R-:W-:Y:S05]  /*19b0*/  BSYNC.RECONVERGENT B1 ;  /* 0x0000000000017941 */ /* 0x000fea0003800200 */
.L_x_205:
[----:B------:R0:W-:Y:S02]  /*19c0*/  STS [R12+0x4], R15 ;  /* 0x0000040f0c007388 */ /* 0x0001e40000000800 */
[----:B0-----:R-:W-:Y:S01]  /*19d0*/  VIADD R12, R12, 0x10 ;  /* 0x000000100c0c7836 */ /* 0x001fe20000000000 */
[----:B------:R-:W-:Y:S06]  /*19e0*/  @P2 BRA `(.L_x_207) ;  /* 0xfffffff800f42947 */ /* 0x000fec000383ffff */
.L_x_198:
[----:B------:R-:W-:-:S13]  /*19f0*/  ISETP.NE.AND P0, PT, R2, RZ, PT ;  /* 0x000000ff0200720c */ /* 0x000fda0003f05270 */
[----:B------:R-:W-:Y:S05]  /*1a00*/  @!P0 BRA `(.L_x_189) ;  /* 0x0000000000588947 */ /* 0x000fea0003800000 */
[----:B------:R-:W-:Y:S02]  /*1a10*/  LEA R4, R11, R4, 0x2 ;  /* 0x000000040b047211 */ /* 0x000fe400078e10ff */
[----:B------:R-:W-:-:S03]  /*1a20*/  IADD3 R2, PT, PT, -R2, RZ, RZ ;  /* 0x000000ff02027210 */ /* 0x000fc60007ffe1ff */
[----:B------:R-:W-:-:S07]  /*1a30*/  IMAD.IADD R9, R9, 0x1, R4 ;  /* 0x0000000109097824 */ /* 0x000fce00078e0204 */
.L_x_210:
[----:B------:R-:W0:Y:S01]  /*1a40*/  LDS R13, [R9] ;  /* 0x00000000090d7984 */ /* 0x000e220000000800 */
        /* <DEDUP_REMOVED lines=11> */
[----:B------:R-:W-:Y:S02]  /*1b00*/  MOV R0, R13 ;  /* 0x0000000d00007202 */ /* 0x000fe40000000f00 */
[----:B------:R-:W-:-:S07]  /*1b10*/  MOV R14, 0x1b30 ;  /* 0x00001b30000e7802 */ /* 0x000fce0000000f00 */
[----:B------:R-:W-:Y:S05]  /*1b20*/  CALL.REL.NOINC `($__internal_5_$__cuda_sm3x_div_rn_noftz_f32_slowpath) ;  /* 0x0000000800807944 */ /* 0x000fea0003c00000 */
.L_x_209:
[----:B------:R-:W-:Y:S05]  /*1b30*/  BSYNC.RECONVERGENT B1 ;  /* 0x0000000000017941 */ /* 0x000fea0003800200 */
.L_x_208:
[----:B------:R0:W-:Y:S02]  /*1b40*/  STS [R9], R0 ;  /* 0x0000000009007388 */ /* 0x0001e40000000800 */
[----:B0-----:R-:W-:Y:S01]  /*1b50*/  VIADD R9, R9, 0x4 ;  /* 0x0000000409097836 */ /* 0x001fe20000000000 */
[----:B------:R-:W-:Y:S06]  /*1b60*/  @P2 BRA `(.L_x_210) ;  /* 0xfffffffc00b42947 */ /* 0x000fec000383ffff */
.L_x_189:
[----:B------:R-:W-:Y:S05]  /*1b70*/  BSYNC.RECONVERGENT B0 ;  /* 0x0000000000007941 */ /* 0x000fea0003800200 */
.L_x_188:
[----:B------:R-:W1:Y:S01]  /*1b80*/  LDCU UR6, c[0x0][0x3ac] ;  /* 0x00007580ff0677ac */ /* 0x000e620008000800 */
[----:B------:R-:W-:Y:S01]  /*1b90*/  BAR.SYNC.DEFER_BLOCKING 0x0 ;  /* 0x0000000000007b1d */ /* 0x000fe20000010000 */
[----:B-1----:R-:W-:-:S13]  /*1ba0*/  ISETP.GE.AND P0, PT, R8, UR6, PT ;  /* 0x0000000608007c0c */ /* 0x002fda000bf06270 */
[----:B------:R-:W-:Y:S05]  /*1bb0*/  @P0 EXIT ;  /* 0x000000000000094d */ /* 0x000fea0003800000 */
[----:B------:R-:W1:Y:S01]  /*1bc0*/  LDCU UR10, c[0x0][0x3a8] ;  /* 0x00007500ff0a77ac */ /* 0x000e620008000800 */
[----:B------:R-:W2:Y:S01]  /*1bd0*/  LDC R9, c[0x0][0x3a4] ;  /* 0x0000e900ff097b82 */ /* 0x000ea20000000800 */
[----:B------:R-:W-:-:S07]  /*1be0*/  HFMA2 R0, -RZ, RZ, 0, 0 ;  /* 0x00000000ff007431 */ /* 0x000fce00000001ff */
[----:B0-----:R-:W0:Y:S01]  /*1bf0*/  LDC.64 R2, c[0x0][0x390] ;  /* 0x0000e400ff027b82 */ /* 0x001e220000000a00 */
[----:B-1----:R-:W-:Y:S02]  /*1c00*/  UISETP.LT.U32.AND UP0, UPT, UR10, 0x10, UPT ;  /* 0x000000100a00788c */ /* 0x002fe4000bf01070 */
[----:B------:R-:W-:Y:S02]  /*1c10*/  UIMAD UR5, UR10, UR6, URZ ;  /* 0x000000060a0572a4 */ /* 0x000fe4000f8e02ff */
[----:B------:R-:W-:Y:S01]  /*1c20*/  USEL UR4, UR10, 0x10, UP0 ;  /* 0x000000100a047887 */ /* 0x000fe20008000000 */
[----:B--2---:R-:W-:-:S03]  /*1c30*/  IMAD R6, R9, UR7, R6 ;  /* 0x0000000709067c24 */ /* 0x004fc6000f8e0206 */
[----:B------:R-:W-:Y:S01]  /*1c40*/  UIADD3 UR4, UPT, UPT, -UR4, URZ, URZ ;  /* 0x000000ff04047290 */ /* 0x000fe2000fffe1ff */
[----:B------:R-:W-:-:S03]  /*1c50*/  IMAD R9, R6, UR5, R8 ;  /* 0x0000000506097c24 */ /* 0x000fc6000f8e0208 */
[----:B------:R-:W-:-:S09]  /*1c60*/  UISETP.GE.AND UP0, UPT, UR4, URZ, UPT ;  /* 0x000000ff0400728c */ /* 0x000fd2000bf06270 */
[----:B0-----:R-:W-:Y:S05]  /*1c70*/  BRA.U UP0, `(.L_x_211) ;  /* 0x0000000100c47547 */ /* 0x001fea000b800000 */
[----:B------:R-:W-:Y:S02]  /*1c80*/  UIADD3 UR5, UPT, UPT, -UR4, URZ, URZ ;  /* 0x000000ff04057290 */ /* 0x000fe4000fffe1ff */
[----:B------:R-:W-:Y:S02]  /*1c90*/  UPLOP3.LUT UP0, UPT, UPT, UPT, UPT, 0x80, 0x8 ;  /* 0x000000000008789c */ /* 0x000fe40003f0f070 */
[----:B------:R-:W-:-:S09]  /*1ca0*/  UISETP.GT.AND UP1, UPT, UR5, 0x3, UPT ;  /* 0x000000030500788c */ /* 0x000fd2000bf24270 */
[----:B------:R-:W-:Y:S05]  /*1cb0*/  BRA.U !UP1, `(.L_x_212) ;  /* 0x0000000109687547 */ /* 0x000fea000b800000 */
[----:B------:R-:W0:Y:S01]  /*1cc0*/  LDC.64 R10, c[0x0][0x390] ;  /* 0x0000e400ff0a7b82 */ /* 0x000e220000000a00 */
[----:B------:R-:W-:-:S11]  /*1cd0*/  UPLOP3.LUT UP0, UPT, UPT, UPT, UPT, 0x40, 0x4 ;  /* 0x000000000004789c */ /* 0x000fd60003f0e870 */
.L_x_213:
[C---:B------:R-:W-:Y:S01]  /*1ce0*/  IADD3 R15, PT, PT, R9.reuse, UR6, RZ ;  /* 0x00000006090f7c10 */ /* 0x040fe2000fffe0ff */
[--C-:B0-----:R-:W-:Y:S01]  /*1cf0*/  IMAD.WIDE R12, R9, 0x4, R10.reuse ;  /* 0x00000004090c7825 */ /* 0x101fe200078e020a */
[----:B------:R-:W-:Y:S03]  /*1d00*/  LDS R4, [R5+0x4] ;  /* 0x0000040005047984 */ /* 0x000fe60000000800 */
[C---:B------:R-:W-:Y:S01]  /*1d10*/  VIADD R17, R15.reuse, UR6 ;  /* 0x000000060f117c36 */ /* 0x040fe20008000000 */
[----:B------:R-:W0:Y:S01]  /*1d20*/  LDS R9, [R5] ;  /* 0x0000000005097984 */ /* 0x000e220000000800 */
[----:B------:R-:W-:-:S03]  /*1d30*/  IMAD.WIDE R14, R15, 0x4, R10 ;  /* 0x000000040f0e7825 */ /* 0x000fc600078e020a */
[----:B------:R-:W0:Y:S01]  /*1d40*/  LDG.E R12, desc[UR8][R12.64] ;  /* 0x000000080c0c7981 */ /* 0x000e22000c1e1900 */
[C---:B------:R-:W-:Y:S01]  /*1d50*/  IADD3 R23, PT, PT, R17.reuse, UR6, RZ ;  /* 0x0000000611177c10 */ /* 0x040fe2000fffe0ff */
[--C-:B------:R-:W-:Y:S02]  /*1d60*/  IMAD.WIDE R16, R17, 0x4, R10.reuse ;  /* 0x0000000411107825 */ /* 0x100fe400078e020a */
[----:B------:R-:W2:Y:S02]  /*1d70*/  LDG.E R14, desc[UR8][R14.64] ;  /* 0x000000080e0e7981 */ /* 0x000ea4000c1e1900 */
[----:B------:R-:W-:Y:S02]  /*1d80*/  IMAD.WIDE R18, R23, 0x4, R10 ;  /* 0x0000000417127825 */ /* 0x000fe400078e020a */
[----:B------:R-:W3:Y:S04]  /*1d90*/  LDG.E R16, desc[UR8][R16.64] ;  /* 0x0000000810107981 */ /* 0x000ee8000c1e1900 */
[----:B------:R-:W4:Y:S01]  /*1da0*/  LDG.E R18, desc[UR8][R18.64] ;  /* 0x0000000812127981 */ /* 0x000f22000c1e1900 */
[----:B------:R-:W-:-:S03]  /*1db0*/  UIADD3 UR4, UPT, UPT, UR4, 0x4, URZ ;  /* 0x0000000404047890 */ /* 0x000fc6000fffe0ff */
[----:B------:R-:W3:Y:S01]  /*1dc0*/  LDS R21, [R5+0x8] ;  /* 0x0000080005157984 */ /* 0x000ee20000000800 */
[----:B------:R-:W-:-:S03]  /*1dd0*/  UISETP.GE.AND UP1, UPT, UR4, -0x3, UPT ;  /* 0xfffffffd0400788c */ /* 0x000fc6000bf26270 */
[----:B------:R1:W4:Y:S02]  /*1de0*/  LDS R25, [R5+0xc] ;  /* 0x00000c0005197984 */ /* 0x0003240000000800 */
[----:B-1----:R-:W-:Y:S01]  /*1df0*/  IADD3 R5, PT, PT, R5, 0x10, RZ ;  /* 0x0000001005057810 */ /* 0x002fe20007ffe0ff */
[----:B0-----:R-:W-:-:S04]  /*1e00*/  FFMA R9, R9, R12, R0 ;  /* 0x0000000c09097223 */ /* 0x001fc80000000000 */
[----:B--2---:R-:W-:Y:S01]  /*1e10*/  FFMA R4, R4, R14, R9 ;  /* 0x0000000e04047223 */ /* 0x004fe20000000009 */
[----:B------:R-:W-:-:S03]  /*1e20*/  VIADD R9, R23, UR6 ;  /* 0x0000000617097c36 */ /* 0x000fc60008000000 */
[----:B---3--:R-:W-:-:S04]  /*1e30*/  FFMA R4, R21, R16, R4 ;  /* 0x0000001015047223 */ /* 0x008fc80000000004 */
[----:B----4-:R-:W-:Y:S01]  /*1e40*/  FFMA R0, R25, R18, R4 ;  /* 0x0000001219007223 */ /* 0x010fe20000000004 */
[----:B------:R-:W-:Y:S06]  /*1e50*/  BRA.U !UP1, `(.L_x_213) ;  /* 0xfffffffd09a07547 */ /* 0x000fec000b83ffff */
.L_x_212:
[----:B------:R-:W-:-:S04]  /*1e60*/  UIADD3 UR5, UPT, UPT, -UR4, URZ, URZ ;  /* 0x000000ff04057290 */ /* 0x000fc8000fffe1ff */
[----:B------:R-:W-:-:S09]  /*1e70*/  UISETP.GT.AND UP1, UPT, UR5, 0x1, UPT ;  /* 0x000000010500788c */ /* 0x000fd2000bf24270 */
[----:B------:R-:W-:Y:S05]  /*1e80*/  BRA.U !UP1, `(.L_x_214) ;  /* 0x0000000109387547 */ /* 0x000fea000b800000 */
[----:B------:R-:W0:Y:S01]  /*1e90*/  LDC.64 R12, c[0x0][0x390] ;  /* 0x0000e400ff0c7b82 */ /* 0x000e220000000a00 */
[C---:B------:R-:W-:Y:S01]  /*1ea0*/  IADD3 R15, PT, PT, R9.reuse, UR6, RZ ;  /* 0x00000006090f7c10 */ /* 0x040fe2000fffe0ff */
[----:B------:R-:W-:Y:S01]  /*1eb0*/  LDS R17, [R5+0x4] ;  /* 0x0000040005117984 */ /* 0x000fe20000000800 */
[----:B0-----:R-:W-:-:S03]  /*1ec0*/  IMAD.WIDE R10, R9, 0x4, R12 ;  /* 0x00000004090a7825 */ /* 0x001fc600078e020c */
[----:B------:R0:W1:Y:S01]  /*1ed0*/  LDS R9, [R5] ;  /* 0x0000000005097984 */ /* 0x0000620000000800 */
[----:B------:R-:W-:-:S03]  /*1ee0*/  IMAD.WIDE R12, R15, 0x4, R12 ;  /* 0x000000040f0c7825 */ /* 0x000fc600078e020c */
[----:B------:R-:W1:Y:S04]  /*1ef0*/  LDG.E R10, desc[UR8][R10.64] ;  /* 0x000000080a0a7981 */ /* 0x000e68000c1e1900 */
[----:B------:R-:W2:Y:S01]  /*1f00*/  LDG.E R12, desc[UR8][R12.64] ;  /* 0x000000080c0c7981 */ /* 0x000ea2000c1e1900 */
[----:B0-----:R-:W-:Y:S01]  /*1f10*/  IADD3 R5, PT, PT, R5, 0x8, RZ ;  /* 0x0000000805057810 */ /* 0x001fe20007ffe0ff */
[----:B------:R-:W-:Y:S02]  /*1f20*/  UIADD3 UR4, UPT, UPT, UR4, 0x2, URZ ;  /* 0x0000000204047890 */ /* 0x000fe4000fffe0ff */
[----:B------:R-:W-:Y:S01]  /*1f30*/  UPLOP3.LUT UP0, UPT, UPT, UPT, UPT, 0x40, 0x4 ;  /* 0x000000000004789c */ /* 0x000fe20003f0e870 */
[----:B-1----:R-:W-:Y:S01]  /*1f40*/  FFMA R0, R9, R10, R0 ;  /* 0x0000000a09007223 */ /* 0x002fe20000000000 */
[----:B------:R-:W-:-:S03]  /*1f50*/  VIADD R9, R15, UR6 ;  /* 0x000000060f097c36 */ /* 0x000fc60008000000 */
[----:B--2---:R-:W-:-:S07]  /*1f60*/  FFMA R0, R17, R12, R0 ;  /* 0x0000000c11007223 */ /* 0x004fce0000000000 */
.L_x_214:
[----:B------:R-:W-:-:S09]  /*1f70*/  UISETP.NE.OR UP0, UPT, UR4, URZ, UP0 ;  /* 0x000000ff0400728c */ /* 0x000fd20008705670 */
[----:B------:R-:W-:Y:S05]  /*1f80*/  BRA.U !UP0, `(.L_x_215) ;  /* 0x0000000108247547 */ /* 0x000fea000b800000 */
.L_x_211:
[C---:B------:R-:W-:Y:S01]  /*1f90*/  IMAD.WIDE R10, R9.reuse, 0x4, R2 ;  /* 0x00000004090a7825 */ /* 0x040fe200078e0202 */
[----:B------:R0:W1:Y:S05]  /*1fa0*/  LDS R13, [R5] ;  /* 0x00000000050d7984 */ /* 0x00006a0000000800 */
[----:B------:R-:W1:Y:S01]  /*1fb0*/  LDG.E R10, desc[UR8][R10.64] ;  /* 0x000000080a0a7981 */ /* 0x000e62000c1e1900 */
[----:B------:R-:W-:Y:S01]  /*1fc0*/  UIADD3 UR4, UPT, UPT, UR4, 0x1, URZ ;  /* 0x0000000104047890 */ /* 0x000fe2000fffe0ff */
[----:B------:R-:W-:Y:S02]  /*1fd0*/  IADD3 R9, PT, PT, R9, UR6, RZ ;  /* 0x0000000609097c10 */ /* 0x000fe4000fffe0ff */
[----:B0-----:R-:W-:Y:S01]  /*1fe0*/  IADD3 R5, PT, PT, R5, 0x4, RZ ;  /* 0x0000000405057810 */ /* 0x001fe20007ffe0ff */
[----:B------:R-:W-:Y:S01]  /*1ff0*/  UISETP.NE.AND UP0, UPT, UR4, URZ, UPT ;  /* 0x000000ff0400728c */ /* 0x000fe2000bf05270 */
[----:B-1----:R-:W-:-:S08]  /*2000*/  FFMA R0, R13, R10, R0 ;  /* 0x0000000a0d007223 */ /* 0x002fd00000000000 */
[----:B------:R-:W-:Y:S05]  /*2010*/  BRA.U UP0, `(.L_x_211) ;  /* 0xfffffffd00dc7547 */ /* 0x000fea000b83ffff */
.L_x_215:
[----:B------:R-:W0:Y:S01]  /*2020*/  LDC.64 R2, c[0x0][0x398] ;  /* 0x0000e600ff027b82 */ /* 0x000e220000000a00 */
[----:B------:R-:W-:-:S04]  /*2030*/  IMAD R7, R6, UR10, R7 ;  /* 0x0000000a06077c24 */ /* 0x000fc8000f8e0207 */
[----:B------:R-:W-:-:S04]  /*2040*/  IMAD R7, R7, UR6, R8 ;  /* 0x0000000607077c24 */ /* 0x000fc8000f8e0208 */
[----:B0-----:R-:W-:-:S05]  /*2050*/  IMAD.WIDE R2, R7, 0x4, R2 ;  /* 0x0000000407027825 */ /* 0x001fca00078e0202 */
[----:B------:R-:W-:Y:S01]  /*2060*/  STG.E desc[UR8][R2.64], R0 ;  /* 0x0000000002007986 */ /* 0x000fe2000c101908 */
[----:B------:R-:W-:Y:S05]  /*2070*/  EXIT ;  /* 0x000000000000794d */ /* 0x000fea0003800000 */
        .weak           $__internal_3_$__cuda_sm20_rcp_rn_f32_slowpath
        .type           $__internal_3_$__cuda_sm20_rcp_rn_f32_slowpath,@function
        .size           $__internal_3_$__cuda_sm20_rcp_rn_f32_slowpath,($__internal_4_$__cuda_sm20_sqrt_rn_f32_slowpath - $__internal_3_$__cuda_sm20_rcp_rn_f32_slowpath)
$__internal_3_$__cuda_sm20_rcp_rn_f32_slowpath:
[----:B------:R-:W-:Y:S01]  /*2080*/  IMAD.SHL.U32 R2, R0, 0x2, RZ ;  /* 0x0000000200027824 */ /* 0x000fe200078e00ff */
[----:B------:R-:W-:Y:S04]  /*2090*/  BSSY.RECONVERGENT B2, `(.L_x_216) ;  /* 0x0000030000027945 */ /* 0x000fe80003800200 */
[----:B------:R-:W-:-:S04]  /*20a0*/  SHF.R.U32.HI R15, RZ, 0x18, R2 ;  /* 0x00000018ff0f7819 */ /* 0x000fc80000011602 */
[----:B------:R-:W-:-:S13]  /*20b0*/  ISETP.NE.U32.AND P0, PT, R15, RZ, PT ;  /* 0x000000ff0f00720c */ /* 0x000fda0003f05070 */
[----:B------:R-:W-:Y:S05]  /*20c0*/  @P0 BRA `(.L_x_217) ;  /* 0x0000000000280947 */ /* 0x000fea0003800000 */
[----:B------:R-:W-:-:S04]  /*20d0*/  SHF.L.U32 R2, R0, 0x1, RZ ;  /* 0x0000000100027819 */ /* 0x000fc800000006ff */
[----:B------:R-:W-:-:S13]  /*20e0*/  ISETP.NE.AND P0, PT, R2, RZ, PT ;  /* 0x000000ff0200720c */ /* 0x000fda0003f05270 */
[----:B------:R-:W-:Y:S01]  /*20f0*/  @P0 FFMA R13, R0, 1.84467440737095516160e+19, RZ ;  /* 0x5f800000000d0823 */ /* 0x000fe200000000ff */
[----:B------:R-:W-:Y:S08]  /*2100*/  @!P0 MUFU.RCP R11, R0 ;  /* 0x00000000000b8308 */ /* 0x000ff00000001000 */
[----:B------:R-:W0:Y:S02]  /*2110*/  @P0 MUFU.RCP R2, R13 ;  /* 0x0000000d00020308 */ /* 0x000e240000001000 */
[----:B0-----:R-:W-:-:S04]  /*2120*/  @P0 FFMA R14, R13, R2, -1 ;  /* 0xbf8000000d0e0423 */ /* 0x001fc80000000002 */
[----:B------:R-:W-:-:S04]  /*2130*/  @P0 FADD.FTZ R15, -R14, -RZ ;  /* 0x800000ff0e0f0221 */ /* 0x000fc80000010100 */
[----:B------:R-:W-:-:S04]  /*2140*/  @P0 FFMA R2, R2, R15, R2 ;  /* 0x0000000f02020223 */ /* 0x000fc80000000002 */
[----:B------:R-:W-:Y:S01]  /*2150*/  @P0 FFMA R11, R2, 1.84467440737095516160e+19, RZ ;  /* 0x5f800000020b0823 */ /* 0x000fe200000000ff */
[----:B------:R-:W-:Y:S06]  /*2160*/  BRA `(.L_x_218) ;  /* 0x0000000000887947 */ /* 0x000fec0003800000 */
.L_x_217:
[----:B------:R-:W-:-:S04]  /*2170*/  IADD3 R17, PT, PT, R15, -0xfd, RZ ;  /* 0xffffff030f117810 */ /* 0x000fc80007ffe0ff */
[----:B------:R-:W-:-:S13]  /*2180*/  ISETP.GT.U32.AND P0, PT, R17, 0x1, PT ;  /* 0x000000011100780c */ /* 0x000fda0003f04070 */
[----:B------:R-:W-:Y:S05]  /*2190*/  @P0 BRA `(.L_x_219) ;  /* 0x0000000000780947 */ /* 0x000fea0003800000 */
[----:B------:R-:W-:Y:S01]  /*21a0*/  LOP3.LUT R2, R0, 0x7fffff, RZ, 0xc0, !PT ;  /* 0x007fffff00027812 */ /* 0x000fe200078ec0ff */
[----:B------:R-:W-:-:S03]  /*21b0*/  IMAD.MOV.U32 R16, RZ, RZ, 0x3 ;  /* 0x00000003ff107424 */ /* 0x000fc600078e00ff */
[----:B------:R-:W-:Y:S02]  /*21c0*/  LOP3.LUT R2, R2, 0x3f800000, RZ, 0xfc, !PT ;  /* 0x3f80000002027812 */ /* 0x000fe400078efcff */
[----:B------:R-:W-:Y:S02]  /*21d0*/  SHF.L.U32 R16, R16, R17, RZ ;  /* 0x0000001110107219 */ /* 0x000fe400000006ff */
[----:B------:R-:W0:Y:S02]  /*21e0*/  MUFU.RCP R11, R2 ;  /* 0x00000002000b7308 */ /* 0x000e240000001000 */
[----:B0-----:R-:W-:-:S04]  /*21f0*/  FFMA R13, R2, R11, -1 ;  /* 0xbf800000020d7423 */ /* 0x001fc8000000000b */
[----:B------:R-:W-:-:S04]  /*2200*/  FADD.FTZ R14, -R13, -RZ ;  /* 0x800000ff0d0e7221 */ /* 0x000fc80000010100 */
[CCC-:B------:R-:W-:Y:S01]  /*2210*/  FFMA.RM R13, R11.reuse, R14.reuse, R11.reuse ;  /* 0x0000000e0b0d7223 */ /* 0x1c0fe2000000400b */
[----:B------:R-:W-:-:S04]  /*2220*/  FFMA.RP R14, R11, R14, R11 ;  /* 0x0000000e0b0e7223 */ /* 0x000fc8000000800b */
[C---:B------:R-:W-:Y:S02]  /*2230*/  LOP3.LUT R11, R13.reuse, 0x7fffff, RZ, 0xc0, !PT ;  /* 0x007fffff0d0b7812 */ /* 0x040fe400078ec0ff */
[----:B------:R-:W-:Y:S02]  /*2240*/  FSETP.NEU.FTZ.AND P0, PT, R13, R14, PT ;  /* 0x0000000e0d00720b */ /* 0x000fe40003f1d000 */
[----:B------:R-:W-:Y:S02]  /*2250*/  LOP3.LUT R11, R11, 0x800000, RZ, 0xfc, !PT ;  /* 0x008000000b0b7812 */ /* 0x000fe400078efcff */
[----:B------:R-:W-:Y:S02]  /*2260*/  SEL R13, RZ, 0xffffffff, !P0 ;  /* 0xffffffffff0d7807 */ /* 0x000fe40004000000 */
[----:B------:R-:W-:Y:S02]  /*2270*/  LOP3.LUT R16, R16, R11, RZ, 0xc0, !PT ;  /* 0x0000000b10107212 */ /* 0x000fe400078ec0ff */
[----:B------:R-:W-:-:S02]  /*2280*/  IADD3 R2, PT, PT, -R13, RZ, RZ ;  /* 0x000000ff0d027210 */ /* 0x000fc40007ffe1ff */
[-C--:B------:R-:W-:Y:S02]  /*2290*/  SHF.R.U32.HI R16, RZ, R17.reuse, R16 ;  /* 0x00000011ff107219 */ /* 0x080fe40000011610 */
[----:B------:R-:W-:Y:S02]  /*22a0*/  LOP3.LUT P1, RZ, R2, R17, R11, 0xf8, !PT ;  /* 0x0000001102ff7212 */ /* 0x000fe4000782f80b */
[C---:B------:R-:W-:Y:S02]  /*22b0*/  LOP3.LUT P0, RZ, R16.reuse, 0x1, RZ, 0xc0, !PT ;  /* 0x0000000110ff7812 */ /* 0x040fe4000780c0ff */
[----:B------:R-:W-:-:S04]  /*22c0*/  LOP3.LUT P2, RZ, R16, 0x2, RZ, 0xc0, !PT ;  /* 0x0000000210ff7812 */ /* 0x000fc8000784c0ff */
[----:B------:R-:W-:Y:S02]  /*22d0*/  PLOP3.LUT P0, PT, P0, P1, P2, 0xe0, 0x0 ;  /* 0x000000000000781c */ /* 0x000fe40000703c20 */
[----:B------:R-:W-:Y:S02]  /*22e0*/  LOP3.LUT P1, RZ, R0, 0x7fffff, RZ, 0xc0, !PT ;  /* 0x007fffff00ff7812 */ /* 0x000fe4000782c0ff */
[----:B------:R-:W-:-:S04]  /*22f0*/  SEL R2, RZ, 0x1, !P0 ;  /* 0x00000001ff027807 */ /* 0x000fc80004000000 */
[----:B------:R-:W-:-:S04]  /*2300*/  IADD3 R2, PT, PT, -R2, RZ, RZ ;  /* 0x000000ff02027210 */ /* 0x000fc80007ffe1ff */
[----:B------:R-:W-:Y:S01]  /*2310*/  ISETP.GE.AND P0, PT, R2, RZ, PT ;  /* 0x000000ff0200720c */ /* 0x000fe20003f06270 */
[----:B------:R-:W-:-:S05]  /*2320*/  VIADD R2, R15, 0xffffff04 ;  /* 0xffffff040f027836 */ /* 0x000fca0000000000 */
[----:B------:R-:W-:-:S07]  /*2330*/  SHF.R.U32.HI R11, RZ, R2, R11 ;  /* 0x00000002ff0b7219 */ /* 0x000fce000001160b */
[----:B------:R-:W-:-:S04]  /*2340*/  @!P0 IADD3 R11, PT, PT, R11, 0x1, RZ ;  /* 0x000000010b0b8810 */ /* 0x000fc80007ffe0ff */
[----:B------:R-:W-:-:S04]  /*2350*/  @!P1 SHF.L.U32 R11, R11, 0x1, RZ ;  /* 0x000000010b0b9819 */ /* 0x000fc800000006ff */
[----:B------:R-:W-:Y:S01]  /*2360*/  LOP3.LUT R11, R11, 0x80000000, R0, 0xf8, !PT ;  /* 0x800000000b0b7812 */ /* 0x000fe200078ef800 */
[----:B------:R-:W-:Y:S06]  /*2370*/  BRA `(.L_x_218) ;  /* 0x0000000000047947 */ /* 0x000fec0003800000 */
.L_x_219:
[----:B------:R0:W1:Y:S02]  /*2380*/  MUFU.RCP R11, R0 ;  /* 0x00000000000b7308 */ /* 0x0000640000001000 */
.L_x_218:
[----:B------:R-:W-:Y:S05]  /*2390*/  BSYNC.RECONVERGENT B2 ;  /* 0x0000000000027941 */ /* 0x000fea0003800200 */
.L_x_216:
[----:B01----:R-:W-:Y:S02]  /*23a0*/  IMAD.MOV.U32 R0, RZ, RZ, R11 ;  /* 0x000000ffff007224 */ /* 0x003fe400078e000b */
[----:B------:R-:W-:-:S04]  /*23b0*/  HFMA2 R11, -RZ, RZ, 0, 0 ;  /* 0x00000000ff0b7431 */ /* 0x000fc800000001ff */
[----:B------:R-:W-:Y:S05]  /*23c0*/  RET.REL.NODEC R10 `(_Z35scaled_dot_product_attention_kernelPfS_S_S_iiii) ;  /* 0xffffffdc0a0c7950 */ /* 0x000fea0003c3ffff */
        .weak           $__internal_4_$__cuda_sm20_sqrt_rn_f32_slowpath
        .type           $__internal_4_$__cuda_sm20_sqrt_rn_f32_slowpath,@function
        .size           $__internal_4_$__cuda_sm20_sqrt_rn_f32_slowpath,($__internal_5_$__cuda_sm3x_div_rn_noftz_f32_slowpath - $__internal_4_$__cuda_sm20_sqrt_rn_f32_slowpath)
$__internal_4_$__cuda_sm20_sqrt_rn_f32_slowpath:
[----:B------:R-:W-:-:S13]  /*23d0*/  LOP3.LUT P0, RZ, R0, 0x7fffffff, RZ, 0xc0, !PT ;  /* 0x7fffffff00ff7812 */ /* 0x000fda000780c0ff */
[----:B------:R-:W-:Y:S01]  /*23e0*/  @!P0 MOV R2, R0 ;  /* 0x0000000000028202 */ /* 0x000fe20000000f00 */
[----:B------:R-:W-:Y:S06]  /*23f0*/  @!P0 BRA `(.L_x_220) ;  /* 0x0000000000448947 */ /* 0x000fec0003800000 */
[----:B------:R-:W-:-:S13]  /*2400*/  FSETP.GEU.FTZ.AND P0, PT, R0, RZ, PT ;  /* 0x000000ff0000720b */ /* 0x000fda0003f1e000 */
[----:B------:R-:W-:Y:S01]  /*2410*/  @!P0 IMAD.MOV.U32 R2, RZ, RZ, 0x7fffffff ;  /* 0x7fffffffff028424 */ /* 0x000fe200078e00ff */
[----:B------:R-:W-:Y:S06]  /*2420*/  @!P0 BRA `(.L_x_220) ;  /* 0x0000000000388947 */ /* 0x000fec0003800000 */
[----:B------:R-:W-:-:S13]  /*2430*/  FSETP.GTU.FTZ.AND P0, PT, |R0|, +INF , PT ;  /* 0x7f8000000000780b */ /* 0x000fda0003f1c200 */
[----:B------:R-:W-:Y:S01]  /*2440*/  @P0 FADD.FTZ R2, R0, 1 ;  /* 0x3f80000000020421 */ /* 0x000fe20000010000 */
[----:B------:R-:W-:Y:S06]  /*2450*/  @P0 BRA `(.L_x_220) ;  /* 0x00000000002c0947 */ /* 0x000fec0003800000 */
[----:B------:R-:W-:-:S13]  /*2460*/  FSETP.NEU.FTZ.AND P0, PT, |R0|, +INF , PT ;  /* 0x7f8000000000780b */ /* 0x000fda0003f1d200 */
[----:B------:R-:W-:Y:S01]  /*2470*/  @!P0 MOV R2, R0 ;  /* 0x0000000000028202 */ /* 0x000fe20000000f00 */
[----:B------:R-:W-:Y:S06]  /*2480*/  @!P0 BRA `(.L_x_220) ;  /* 0x0000000000208947 */ /* 0x000fec0003800000 */
[----:B------:R-:W-:-:S04]  /*2490*/  FFMA R0, R0, 1.84467440737095516160e+19, RZ ;  /* 0x5f80000000007823 */ /* 0x000fc800000000ff */
[----:B------:R-:W0:Y:S02]  /*24a0*/  MUFU.RSQ R11, R0 ;  /* 0x00000000000b7308 */ /* 0x000e240000001400 */
[----:B0-----:R-:W-:Y:S01]  /*24b0*/  FMUL.FTZ R13, R0, R11 ;  /* 0x0000000b000d7220 */ /* 0x001fe20000410000 */
[----:B------:R-:W-:-:S03]  /*24c0*/  FMUL.FTZ R11, R11, 0.5 ;  /* 0x3f0000000b0b7820 */ /* 0x000fc60000410000 */
[----:B------:R-:W-:-:S04]  /*24d0*/  FADD.FTZ R2, -R13, -RZ ;  /* 0x800000ff0d027221 */ /* 0x000fc80000010100 */
[----:B------:R-:W-:-:S04]  /*24e0*/  FFMA R2, R13, R2, R0 ;  /* 0x000000020d027223 */ /* 0x000fc80000000000 */
[----:B------:R-:W-:-:S04]  /*24f0*/  FFMA R2, R2, R11, R13 ;  /* 0x0000000b02027223 */ /* 0x000fc8000000000d */
[----:B------:R-:W-:-:S07]  /*2500*/  FMUL.FTZ R2, R2, 2.3283064365386962891e-10 ;  /* 0x2f80000002027820 */ /* 0x000fce0000410000 */
.L_x_220:
[----:B------:R-:W-:-:S04]  /*2510*/  HFMA2 R11, -RZ, RZ, 0, 0 ;  /* 0x00000000ff0b7431 */ /* 0x000fc800000001ff */
[----:B------:R-:W-:Y:S05]  /*2520*/  RET.REL.NODEC R10 `(_Z35scaled_dot_product_attention_kernelPfS_S_S_iiii) ;  /* 0xffffffd80ab47950 */ /* 0x000fea0003c3ffff */
        .weak           $__internal_5_$__cuda_sm3x_div_rn_noftz_f32_slowpath
        .type           $__internal_5_$__cuda_sm3x_div_rn_noftz_f32_slowpath,@function
        .size           $__internal_5_$__cuda_sm3x_div_rn_noftz_f32_slowpath,(.L_x_253 - $__internal_5_$__cuda_sm3x_div_rn_noftz_f32_slowpath)
$__internal_5_$__cuda_sm3x_div_rn_noftz_f32_slowpath:
[----:B------:R-:W-:Y:S01]  /*2530*/  SHF.R.U32.HI R13, RZ, 0x17, R3 ;  /* 0x00000017ff0d7819 */ /* 0x000fe20000011603 */
[----:B------:R-:W-:Y:S01]  /*2540*/  BSSY.RECONVERGENT B2, `(.L_x_221) ;  /* 0x0000063000027945 */ /* 0x000fe20003800200 */
[----:B------:R-:W-:Y:S02]  /*2550*/  SHF.R.U32.HI R15, RZ, 0x17, R0 ;  /* 0x00000017ff0f7819 */ /* 0x000fe40000011600 */
[----:B------:R-:W-:Y:S02]  /*2560*/  LOP3.LUT R13, R13, 0xff, RZ, 0xc0, !PT ;  /* 0x000000ff0d0d7812 */ /* 0x000fe400078ec0ff */
[----:B------:R-:W-:Y:S02]  /*2570*/  LOP3.LUT R18, R15, 0xff, RZ, 0xc0, !PT ;  /* 0x000000ff0f127812 */ /* 0x000fe400078ec0ff */
[----:B------:R-:W-:Y:S02]  /*2580*/  IADD3 R19, PT, PT, R13, -0x1, RZ ;  /* 0xffffffff0d137810 */ /* 0x000fe40007ffe0ff */
[----:B------:R-:W-:Y:S01]  /*2590*/  MOV R17, R3 ;  /* 0x0000000300117202 */ /* 0x000fe20000000f00 */
[----:B------:R-:W-:Y:S01]  /*25a0*/  VIADD R16, R18, 0xffffffff ;  /* 0xffffffff12107836 */ /* 0x000fe20000000000 */
        /* <DEDUP_REMOVED lines=27> */
.L_x_222:
[----:B------:R-:W-:Y:S01]  /*2760*/  LEA R16, R13, 0xc0800000, 0x17 ;  /* 0xc08000000d107811 */ /* 0x000fe200078eb8ff */
[----:B------:R-:W-:Y:S01]  /*2770*/  BSSY.RECONVERGENT B3, `(.L_x_227) ;  /* 0x0000036000037945 */ /* 0x000fe20003800200 */
[----:B------:R-:W-:Y:S02]  /*2780*/  IADD3 R18, PT, PT, R18, -0x7f, RZ ;  /* 0xffffff8112127810 */ /* 0x000fe40007ffe0ff */
[----:B------:R-:W-:-:S03]  /*2790*/  IADD3 R20, PT, PT, -R16, R17, RZ ;  /* 0x0000001110147210 */ /* 0x000fc60007ffe1ff */
[----:B------:R-:W-:Y:S01]  /*27a0*/  IMAD R0, R18, -0x800000, R0 ;  /* 0xff80000012007824 */ /* 0x000fe200078e0200 */
[----:B------:R-:W0:Y:S01]  /*27b0*/  MUFU.RCP R17, R20 ;  /* 0x0000001400117308 */ /* 0x000e220000001000 */
[----:B------:R-:W-:Y:S01]  /*27c0*/  FADD.FTZ R19, -R20, -RZ ;  /* 0x800000ff14137221 */ /* 0x000fe20000010100 */
[----:B------:R-:W-:-:S05]  /*27d0*/  IADD3 R18, PT, PT, R18, 0x7f, -R13 ;  /* 0x0000007f12127810 */ /* 0x000fca0007ffe80d */
[----:B------:R-:W-:Y:S02]  /*27e0*/  IMAD.IADD R18, R18, 0x1, R15 ;  /* 0x0000000112127824 */ /* 0x000fe400078e020f */
[----:B0-----:R-:W-:-:S04]  /*27f0*/  FFMA R16, R17, R19, 1 ;  /* 0x3f80000011107423 */ /* 0x001fc80000000013 */
        /* <DEDUP_REMOVED lines=20> */
[C---:B------:R-:W-:Y:S02]  /*2940*/  IADD3 R18, PT, PT, R20.reuse, 0x20, RZ ;  /* 0x0000002014127810 */ /* 0x040fe40007ffe0ff */
[C---:B------:R-:W-:Y:S02]  /*2950*/  ISETP.NE.AND P3, PT, R20.reuse, RZ, PT ;  /* 0x000000ff1400720c */ /* 0x040fe40003f65270 */
[----:B------:R-:W-:Y:S01]  /*2960*/  LOP3.LUT R15, R13, 0x7fffff, RZ, 0xc0, !PT ;  /* 0x007fffff0d0f7812 */ /* 0x000fe200078ec0ff */
[CCC-:B------:R-:W-:Y:S01]  /*2970*/  FFMA.RP R13, R17.reuse, R19.reuse, R16.reuse ;  /* 0x00000013110d7223 */ /* 0x1c0fe20000008010 */
[----:B------:R-:W-:Y:S01]  /*2980*/  FFMA.RM R16, R17, R19, R16 ;  /* 0x0000001311107223 */ /* 0x000fe20000004010 */
[----:B------:R-:W-:Y:S01]  /*2990*/  IMAD.MOV R17, RZ, RZ, -R20 ;  /* 0x000000ffff117224 */ /* 0x000fe200078e0a14 */
[----:B------:R-:W-:Y:S02]  /*29a0*/  LOP3.LUT R15, R15, 0x800000, RZ, 0xfc, !PT ;  /* 0x008000000f0f7812 */ /* 0x000fe400078efcff */
[----:B------:R-:W-:-:S02]  /*29b0*/  ISETP.NE.AND P1, PT, R20, RZ, PT ;  /* 0x000000ff1400720c */ /* 0x000fc40003f25270 */
        /* <DEDUP_REMOVED lines=13> */
.L_x_229:
[----:B------:R-:W-:-:S04]  /*2a90*/  LOP3.LUT R0, R0, 0x80000000, RZ, 0xc0, !PT ;  /* 0x8000000000007812 */ /* 0x000fc800078ec0ff */
[----:B------:R-:W-:Y:S01]  /*2aa0*/  LOP3.LUT R0, R0, 0x7f800000, RZ, 0xfc, !PT ;  /* 0x7f80000000007812 */ /* 0x000fe200078efcff */
[----:B------:R-:W-:Y:S06]  /*2ab0*/  BRA `(.L_x_230) ;  /* 0x0000000000047947 */ /* 0x000fec0003800000 */
.L_x_228:
[----:B------:R-:W-:-:S07]  /*2ac0*/  LEA R0, R18, R0, 0x17 ;  /* 0x0000000012007211 */ /* 0x000fce00078eb8ff */
.L_x_230:
[----:B------:R-:W-:Y:S05]  /*2ad0*/  BSYNC.RECONVERGENT B3 ;  /* 0x0000000000037941 */ /* 0x000fea0003800200 */
.L_x_227:
[----:B------:R-:W-:Y:S05]  /*2ae0*/  BRA `(.L_x_231) ;  /* 0x0000000000207947 */ /* 0x000fea0003800000 */
.L_x_226:
[----:B------:R-:W-:-:S04]  /*2af0*/  LOP3.LUT R0, R17, 0x80000000, R0, 0x48, !PT ;  /* 0x8000000011007812 */ /* 0x000fc800078e4800 */
[----:B------:R-:W-:Y:S01]  /*2b00*/  LOP3.LUT R0, R0, 0x7f800000, RZ, 0xfc, !PT ;  /* 0x7f80000000007812 */ /* 0x000fe200078efcff */
[----:B------:R-:W-:Y:S06]  /*2b10*/  BRA `(.L_x_231) ;  /* 0x0000000000147947 */ /* 0x000fec0003800000 */
.L_x_225:
[----:B------:R-:W-:Y:S01]  /*2b20*/  LOP3.LUT R0, R17, 0x80000000, R0, 0x48, !PT ;  /* 0x8000000011007812 */ /* 0x000fe200078e4800 */
[----:B------:R-:W-:Y:S06]  /*2b30*/  BRA `(.L_x_231) ;  /* 0x00000000000c7947 */ /* 0x000fec0003800000 */
.L_x_224:
[----:B------:R-:W0:Y:S01]  /*2b40*/  MUFU.RSQ R0, -QNAN ;  /* 0xffc0000000007908 */ /* 0x000e220000001400 */
[----:B------:R-:W-:Y:S05]  /*2b50*/  BRA `(.L_x_231) ;  /* 0x0000000000047947 */ /* 0x000fea0003800000 */
.L_x_223:
[----:B------:R-:W-:-:S07]  /*2b60*/  FADD.FTZ R0, R0, R3 ;  /* 0x0000000300007221 */ /* 0x000fce0000010000 */
.L_x_231:
[----:B------:R-:W-:Y:S05]  /*2b70*/  BSYNC.RECONVERGENT B2 ;  /* 0x0000000000027941 */ /* 0x000fea0003800200 */
.L_x_221:
[----:B------:R-:W-:-:S04]  /*2b80*/  HFMA2 R15, -RZ, RZ, 0, 0 ;  /* 0x00000000ff0f7431 */ /* 0x000fc800000001ff */
[----:B0-----:R-:W-:Y:S05]  /*2b90*/  RET.REL.NODEC R14 `(_Z35scaled_dot_product_attention_kernelPfS_S_S_iiii) ;  /* 0xffffffd40e187950 */ /* 0x001fea0003c3ffff */
.L_x_232:
        /* <DEDUP_REMOVED lines=14> */
.L_x_253:


//--------------------- .text._Z31multi_head_attention_qkv_kernelPfS_S_S_S_S_iiii --------------------------
	.section	.text._Z31multi_head_attention_qkv_kernelPfS_S_S_S_S_iiii,"ax",@progbits
	.align	128
        .global         _Z31multi_head_attention_qkv_kernelPfS_S_S_S_S_iiii
        .type           _Z31multi_head_attention_qkv_kernelPfS_S_S_S_S_iiii,@function
        .size           _Z31multi_head_attention_qkv_kernelPfS_S_S_S_S_iiii,(.L_x_261 - _Z31multi_head_attention_qkv_kernelPfS_S_S_S_S_iiii)
        .other          _Z31multi_head_attention_qkv_kernelPfS_S_S_S_S_iiii,@"STO_CUDA_ENTRY STV_DEFAULT"
_Z31multi_head_attention_qkv_kernelPfS_S_S_S_S_iiii:
.text._Z31multi_head_attention_qkv_kernelPfS_S_S_S_S_iiii:
        /* <DEDUP_REMOVED lines=11> */
[-C--:B------:R-:W-:Y:S01]  /*00b0*/  IABS R6, R2.reuse ;  /* 0x0000000200067213 */ /* 0x080fe20000000000 */
[----:B------:R-:W-:Y:S01]  /*00c0*/  HFMA2 R8, -RZ, RZ, 0, 0 ;  /* 0x00000000ff087431 */ /* 0x000fe200000001ff */
[----:B------:R-:W-:Y:S01]  /*00d0*/  IABS R7, R3 ;  /* 0x0000000300077213 */ /* 0x000fe20000000000 */
[----:B------:R-:W0:Y:S01]  /*00e0*/  LDCU.64 UR8, c[0x0][0x358] ;  /* 0x00006b00ff0877ac */ /* 0x000e220008000a00 */
[----:B------:R-:W1:Y:S01]  /*00f0*/  I2F.RP R0, R6 ;  /* 0x0000000600007306 */ /* 0x000e620000209400 */
[----:B------:R-:W-:Y:S02]  /*0100*/  ISETP.GE.AND P2, PT, R2, 0x1, PT ;  /* 0x000000010200780c */ /* 0x000fe40003f46270 */
[----:B------:R-:W-:-:S05]  /*0110*/  LOP3.LUT R10, RZ, R2, RZ, 0x33, !PT ;  /* 0x00000002ff0a7212 */ /* 0x000fca00078e33ff */
[----:B-1----:R-:W1:Y:S02]  /*0120*/  MUFU.RCP R0, R0 ;  /* 0x0000000000007308 */ /* 0x002e640000001000 */
[----:B-1----:R-:W-:Y:S02]  /*0130*/  IADD3 R4, PT, PT, R0, 0xffffffe, RZ ;  /* 0x0ffffffe00047810 */ /* 0x002fe40007ffe0ff */
[----:B------:R-:W-:-:S04]  /*0140*/  MOV R0, RZ ;  /* 0x000000ff00007202 */ /* 0x000fc80000000f00 */
[----:B------:R-:W1:Y:S02]  /*0150*/  F2I.FTZ.U32.TRUNC.NTZ R9, R4 ;  /* 0x0000000400097305 */ /* 0x000e64000021f000 */
[----:B-1----:R-:W-:-:S05]  /*0160*/  IADD3 R5, PT, PT, RZ, -R9, RZ ;  /* 0x80000009ff057210 */ /* 0x002fca0007ffe0ff */
[----:B------:R-:W-:-:S04]  /*0170*/  IMAD R5, R5, R6, RZ ;  /* 0x0000000605057224 */ /* 0x000fc800078e02ff */
[----:B------:R-:W-:-:S04]  /*0180*/  IMAD.HI.U32 R8, R9, R5, R8 ;  /* 0x0000000509087227 */ /* 0x000fc800078e0008 */
[----:B------:R-:W-:-:S04]  /*0190*/  IMAD.MOV.U32 R9, RZ, RZ, R7 ;  /* 0x000000ffff097224 */ /* 0x000fc800078e0007 */
[----:B------:R-:W-:-:S05]  /*01a0*/  IMAD.HI.U32 R5, R8, R9, RZ ;  /* 0x0000000908057227 */ /* 0x000fca00078e00ff */
[----:B------:R-:W-:-:S05]  /*01b0*/  IADD3 R5, PT, PT, -R5, RZ, RZ ;  /* 0x000000ff05057210 */ /* 0x000fca0007ffe1ff */
[----:B------:R-:W-:-:S05]  /*01c0*/  IMAD R5, R6, R5, R9 ;  /* 0x0000000506057224 */ /* 0x000fca00078e0209 */
[----:B------:R-:W-:-:S13]  /*01d0*/  ISETP.GT.U32.AND P0, PT, R6, R5, PT ;  /* 0x000000050600720c */ /* 0x000fda0003f04070 */
[----:B------:R-:W-:Y:S02]  /*01e0*/  @!P0 IADD3 R5, PT, PT, R5, -R6, RZ ;  /* 0x8000000605058210 */ /* 0x000fe40007ffe0ff */
[----:B------:R-:W-:Y:S02]  /*01f0*/  ISETP.GE.AND P0, PT, R3, RZ, PT ;  /* 0x000000ff0300720c */ /* 0x000fe40003f06270 */
[----:B------:R-:W-:-:S13]  /*0200*/  ISETP.GT.U32.AND P1, PT, R6, R5, PT ;  /* 0x000000050600720c */ /* 0x000fda0003f24070 */
[----:B------:R-:W-:Y:S02]  /*0210*/  @!P1 IADD3 R5, PT, PT, R5, -R6, RZ ;  /* 0x8000000605059210 */ /* 0x000fe40007ffe0ff */
[----:B------:R-:W-:-:S03]  /*0220*/  ISETP.NE.AND P1, PT, R2, RZ, PT ;  /* 0x000000ff0200720c */ /* 0x000fc60003f25270 */
[----:B------:R-:W-:Y:S01]  /*0230*/  IMAD.MOV.U32 R7, RZ, RZ, R5 ;  /* 0x000000ffff077224 */ /* 0x000fe200078e0005 */
[----:B------:R-:W-:-:S04]  /*0240*/  CS2R R4, SRZ ;  /* 0x0000000000047805 */ /* 0x000fc8000001ff00 */
[----:B------:R-:W-:-:S04]  /*0250*/  @!P0 IADD3 R7, PT, PT, -R7, RZ, RZ ;  /* 0x000000ff07078210 */ /* 0x000fc80007ffe1ff */
[----:B------:R-:W-:Y:S01]  /*0260*/  SEL R7, R10, R7, !P1 ;  /* 0x000000070a077207 */ /* 0x000fe20004800000 */
[----:B0-----:R-:W-:Y:S06]  /*0270*/  @!P2 BRA `(.L_x_233) ;  /* 0x000000080044a947 */ /* 0x001fec0003800000 */
[----:B------:R-:W-:-:S05]  /*0280*/  IMAD R15, R2, UR7, RZ ;  /* 0x00000007020f7c24 */ /* 0x000fca000f8e02ff */
[-C--:B------:R-:W-:Y:S02]  /*0290*/  IABS R14, R15.reuse ;  /* 0x0000000f000e7213 */ /* 0x080fe40000000000 */
[----:B------:R-:W-:Y:S02]  /*02a0*/  IABS R13, R15 ;  /* 0x0000000f000d7213 */ /* 0x000fe40000000000 */
[----:B------:R-:W0:Y:S08]  /*02b0*/  I2F.RP R0, R14 ;  /* 0x0000000e00007306 */ /* 0x000e300000209400 */
[----:B0-----:R-:W0:Y:S02]  /*02c0*/  MUFU.RCP R0, R0 ;  /* 0x0000000000007308 */ /* 0x001e240000001000 */
[----:B0-----:R-:W-:-:S02]  /*02d0*/  IADD3 R4, PT, PT, R0, 0xffffffe, RZ ;  /* 0x0ffffffe00047810 */ /* 0x001fc40007ffe0ff */
[----:B------:R-:W-:-:S04]  /*02e0*/  MOV R0, RZ ;  /* 0x000000ff00007202 */ /* 0x000fc80000000f00 */
[----:B------:R0:W1:Y:S02]  /*02f0*/  F2I.FTZ.U32.TRUNC.NTZ R5, R4 ;  /* 0x0000000400057305 */ /* 0x000064000021f000 */
[----:B0-----:R-:W-:Y:S01]  /*0300*/  MOV R4, RZ ;  /* 0x000000ff00047202 */ /* 0x001fe20000000f00 */
[----:B-1----:R-:W-:-:S04]  /*0310*/  IMAD.MOV R11, RZ, RZ, -R5 ;  /* 0x000000ffff0b7224 */ /* 0x002fc800078e0a05 */
[----:B------:R-:W-:-:S04]  /*0320*/  IMAD R11, R11, R14, RZ ;  /* 0x0000000e0b0b7224 */ /* 0x000fc800078e02ff */
[----:B------:R-:W-:Y:S01]  /*0330*/  IMAD.HI.U32 R12, R5, R11, R4 ;  /* 0x0000000b050c7227 */ /* 0x000fe200078e0004 */
[----:B------:R-:W-:Y:S02]  /*0340*/  IADD3 R5, PT, PT, RZ, -R13, RZ ;  /* 0x8000000dff057210 */ /* 0x000fe40007ffe0ff */
[----:B------:R-:W-:Y:S02]  /*0350*/  IADD3 R11, PT, PT, R7, R2, RZ ;  /* 0x00000002070b7210 */ /* 0x000fe40007ffe0ff */
[----:B------:R-:W-:Y:S01]  /*0360*/  MOV R4, RZ ;  /* 0x000000ff00047202 */ /* 0x000fe20000000f00 */
[----:B------:R-:W-:-:S04]  /*0370*/  IMAD.HI.U32 R12, R12, R9, RZ ;  /* 0x000000090c0c7227 */ /* 0x000fc800078e00ff */
[----:B------:R-:W-:Y:S01]  /*0380*/  IMAD R9, R12, R5, R9 ;  /* 0x000000050c097224 */ /* 0x000fe200078e0209 */
[----:B------:R-:W-:Y:S01]  /*0390*/  MOV R12, RZ ;  /* 0x000000ff000c7202 */ /* 0x000fe20000000f00 */
[C---:B------:R-:W-:Y:S02]  /*03a0*/  IMAD.IADD R13, R11.reuse, 0x1, R2 ;  /* 0x000000010b0d7824 */ /* 0x040fe400078e0202 */
[-C--:B------:R-:W-:Y:S01]  /*03b0*/  IMAD R11, R11, R2.reuse, RZ ;  /* 0x000000020b0b7224 */ /* 0x080fe200078e02ff */
[----:B------:R-:W-:Y:S01]  /*03c0*/  ISETP.GT.U32.AND P2, PT, R14, R9, PT ;  /* 0x000000090e00720c */ /* 0x000fe20003f44070 */
[----:B------:R-:W-:-:S12]  /*03d0*/  IMAD R13, R13, R2, RZ ;  /* 0x000000020d0d7224 */ /* 0x000fd800078e02ff */
[----:B------:R-:W-:Y:S02]  /*03e0*/  @!P2 IADD3 R9, PT, PT, R9, -R14, RZ ;  /* 0x8000000e0909a210 */ /* 0x000fe40007ffe0ff */
[----:B------:R-:W-:Y:S02]  /*03f0*/  ISETP.NE.AND P2, PT, R15, RZ, PT ;  /* 0x000000ff0f00720c */ /* 0x000fe40003f45270 */
[----:B------:R-:W-:-:S13]  /*0400*/  ISETP.GT.U32.AND P3, PT, R14, R9, PT ;  /* 0x000000090e00720c */ /* 0x000fda0003f64070 */
[----:B------:R-:W-:-:S05]  /*0410*/  @!P3 IMAD.IADD R9, R9, 0x1, -R14 ;  /* 0x000000010909b824 */ /* 0x000fca00078e0a0e */
[----:B------:R-:W-:Y:S02]  /*0420*/  @!P0 IADD3 R9, PT, PT, -R9, RZ, RZ ;  /* 0x000000ff09098210 */ /* 0x000fe40007ffe1ff */
[----:B------:R-:W-:-:S04]  /*0430*/  @!P2 LOP3.LUT R9, RZ, R15, RZ, 0x33, !PT ;  /* 0x0000000fff09a212 */ /* 0x000fc800078e33ff */
[----:B------:R-:W-:Y:S02]  /*0440*/  IABS R5, R9 ;  /* 0x0000000900057213 */ /* 0x000fe40000000000 */
[----:B------:R-:W-:Y:S01]  /*0450*/  ISETP.GE.AND P2, PT, R9, RZ, PT ;  /* 0x000000ff0900720c */ /* 0x000fe20003f46270 */
[----:B------:R-:W-:Y:S02]  /*0460*/  IMAD R9, R7, R2, RZ ;  /* 0x0000000207097224 */ /* 0x000fe400078e02ff */
[----:B------:R-:W-:-:S05]  /*0470*/  IMAD.HI.U32 R8, R8, R5, RZ ;  /* 0x0000000508087227 */ /* 0x000fca00078e00ff */
[----:B------:R-:W-:-:S05]  /*0480*/  IADD3 R8, PT, PT, -R8, RZ, RZ ;  /* 0x000000ff08087210 */ /* 0x000fca0007ffe1ff */
[----:B------:R-:W-:Y:S01]  /*0490*/  IMAD R5, R6, R8, R5 ;  /* 0x0000000806057224 */ /* 0x000fe200078e0205 */
[----:B------:R-:W-:-:S04]  /*04a0*/  LOP3.LUT R8, R2, 0x3, RZ, 0xc0, !PT ;  /* 0x0000000302087812 */ /* 0x000fc800078ec0ff */
[----:B------:R-:W-:-:S13]  /*04b0*/  ISETP.GT.U32.AND P0, PT, R6, R5, PT ;  /* 0x000000050600720c */ /* 0x000fda0003f04070 */
[----:B------:R-:W-:-:S04]  /*04c0*/  @!P0 IADD3 R5, PT, PT, R5, -R6, RZ ;  /* 0x8000000605058210 */ /* 0x000fc80007ffe0ff */
[----:B------:R-:W-:-:S13]  /*04d0*/  ISETP.GT.U32.AND P0, PT, R6, R5, PT ;  /* 0x000000050600720c */ /* 0x000fda0003f04070 */
[----:B------:R-:W-:Y:S01]  /*04e0*/  @!P0 IMAD.IADD R5, R5, 0x1, -R6 ;  /* 0x0000000105058824 */ /* 0x000fe200078e0a06 */
[----:B------:R-:W-:-:S04]  /*04f0*/  ISETP.GE.U32.AND P0, PT, R2, 0x4, PT ;  /* 0x000000040200780c */ /* 0x000fc80003f06070 */
[----:B------:R-:W-:-:S04]  /*0500*/  @!P2 IADD3 R5, PT, PT, -R5, RZ, RZ ;  /* 0x000000ff0505a210 */ /* 0x000fc80007ffe1ff */
[----:B------:R-:W-:Y:S02]  /*0510*/  SEL R10, R10, R5, !P1 ;  /* 0x000000050a0a7207 */ /* 0x000fe40004800000 */
[----:B------:R-:W-:Y:S02]  /*0520*/  ISETP.NE.AND P1, PT, R8, RZ, PT ;  /* 0x000000ff0800720c */ /* 0x000fe40003f25270 */
[----:B------:R-:W-:Y:S01]  /*0530*/  MOV R5, RZ ;  /* 0x000000ff00057202 */ /* 0x000fe20000000f00 */
[----:B------:R-:W-:Y:S10]  /*0540*/  @!P0 BRA `(.L_x_234) ;  /* 0x0000000000d08947 */ /* 0x000ff40003800000 */
[----:B------:R-:W0:Y:S01]  /*0550*/  LDCU.64 UR4, c[0x0][0x388] ;  /* 0x00007100ff0477ac */ /* 0x000e220008000a00 */
[----:B------:R-:W-:Y:S01]  /*0560*/  LOP3.LUT R12, R2, 0x7ffffffc, RZ, 0xc0, !PT ;  /* 0x7ffffffc020c7812 */ /* 0x000fe200078ec0ff */
[----:B------:R-:W-:Y:S02]  /*0570*/  HFMA2 R5, -RZ, RZ, 0, 0 ;  /* 0x00000000ff057431 */ /* 0x000fe400000001ff */
[----:B------:R-:W-:Y:S01]  /*0580*/  IMAD.IADD R20, R3, 0x1, -R10 ;  /* 0x0000000103147824 */ /* 0x000fe200078e0a0a */
[----:B------:R-:W-:Y:S02]  /*0590*/  MOV R21, R13 ;  /* 0x0000000d00157202 */ /* 0x000fe40000000f00 */
[----:B------:R-:W-:Y:S01]  /*05a0*/  MOV R23, R11 ;  /* 0x0000000b00177202 */ /* 0x000fe20000000f00 */
[----:B------:R-:W-:Y:S01]  /*05b0*/  IMAD.MOV R22, RZ, RZ, -R12 ;  /* 0x000000ffff167224 */ /* 0x000fe200078e0a0c */
[----:B------:R-:W-:Y:S01]  /*05c0*/  MOV R6, R9 ;  /* 0x0000000900067202 */ /* 0x000fe20000000f00 */
[----:B0-----:R-:W-:-:S04]  /*05d0*/  UIADD3 UR4, UP0, UPT, UR4, 0x8, URZ ;  /* 0x0000000804047890 */ /* 0x001fc8000ff1e0ff */
[----:B------:R-:W-:Y:S02]  /*05e0*/  UIADD3.X UR5, UPT, UPT, URZ, UR5, URZ, UP0, !UPT ;  /* 0x00000005ff057290 */ /* 0x000fe400087fe4ff */
[----:B------:R-:W-:-:S04]  /*05f0*/  MOV R14, UR4 ;  /* 0x00000004000e7c02 */ /* 0x000fc80008000f00 */
[----:B------:R-:W-:-:S07]  /*0600*/  MOV R15, UR5 ;  /* 0x00000005000f7c02 */ /* 0x000fce0008000f00 */
.L_x_235:
[----:B------:R-:W0:Y:S01]  /*0610*/  LDC.64 R18, c[0x0][0x380] ;  /* 0x0000e000ff127b82 */ /* 0x000e220000000a00 */
[----:B------:R-:W-:-:S05]  /*0620*/  IMAD.WIDE R16, R6, 0x4, R14 ;  /* 0x0000000406107825 */ /* 0x000fca00078e020e */
[----:B------:R-:W2:Y:S01]  /*0630*/  LDG.E R24, desc[UR8][R16.64+-0x8] ;  /* 0xfffff80810187981 */ /* 0x000ea2000c1e1900 */
[----:B0-----:R-:W-:-:S05]  /*0640*/  IMAD.WIDE R18, R20, 0x4, R18 ;  /* 0x0000000414127825 */ /* 0x001fca00078e0212 */
[----:B------:R-:W2:Y:S04]  /*0650*/  LDG.E R27, desc[UR8][R18.64] ;  /* 0x00000008121b7981 */ /* 0x000ea8000c1e1900 */
[----:B------:R-:W3:Y:S04]  /*0660*/  LDG.E R25, desc[UR8][R18.64+0x8] ;  /* 0x0000080812197981 */ /* 0x000ee8000c1e1900 */
[----:B------:R3:W4:Y:S01]  /*0670*/  LDG.E R26, desc[UR8][R18.64+0xc] ;  /* 0x00000c08121a7981 */ /* 0x000722000c1e1900 */
[----:B--2---:R-:W-:-:S03]  /*0680*/  FFMA R29, R27, R24, R0 ;  /* 0x000000181b1d7223 */ /* 0x004fc60000000000 */
[----:B------:R-:W2:Y:S04]  /*0690*/  LDG.E R24, desc[UR8][R18.64+0x4] ;  /* 0x0000040812187981 */ /* 0x000ea8000c1e1900 */
[----:B------:R-:W2:Y:S04]  /*06a0*/  LDG.E R0, desc[UR8][R16.64+-0x4] ;  /* 0xfffffc0810007981 */ /* 0x000ea8000c1e1900 */
[----:B------:R-:W3:Y:S01]  /*06b0*/  LDG.E R18, desc[UR8][R16.64] ;  /* 0x0000000810127981 */ /* 0x000ee2000c1e1900 */
[----:B--2---:R-:W-:-:S03]  /*06c0*/  FFMA R28, R24, R0, R29 ;  /* 0x00000000181c7223 */ /* 0x004fc6000000001d */
[----:B------:R-:W4:Y:S01]  /*06d0*/  LDG.E R0, desc[UR8][R16.64+0x4] ;  /* 0x0000040810007981 */ /* 0x000f22000c1e1900 */
[----:B---3--:R-:W-:Y:S01]  /*06e0*/  FFMA R19, R25, R18, R28 ;  /* 0x0000001219137223 */ /* 0x008fe2000000001c */
[----:B------:R-:W-:-:S05]  /*06f0*/  IMAD.WIDE R28, R23, 0x4, R14 ;  /* 0x00000004171c7825 */ /* 0x000fca00078e020e */
[----:B------:R-:W2:Y:S04]  /*0700*/  LDG.E R16, desc[UR8][R28.64+-0x8] ;  /* 0xfffff8081c107981 */ /* 0x000ea8000c1e1900 */
[----:B------:R-:W3:Y:S04]  /*0710*/  LDG.E R17, desc[UR8][R28.64+-0x4] ;  /* 0xfffffc081c117981 */ /* 0x000ee8000c1e1900 */
[----:B------:R-:W5:Y:S04]  /*0720*/  LDG.E R18, desc[UR8][R28.64] ;  /* 0x000000081c127981 */ /* 0x000f68000c1e1900 */
[----:B------:R-:W5:Y:S01]  /*0730*/  LDG.E R28, desc[UR8][R28.64+0x4] ;  /* 0x000004081c1c7981 */ /* 0x000f62000c1e1900 */
[----:B----4-:R-:W-:Y:S01]  /*0740*/  FFMA R0, R26, R0, R19 ;  /* 0x000000001a007223 */ /* 0x010fe20000000013 */
[----:B--2---:R-:W-:-:S04]  /*0750*/  FFMA R19, R27, R16, R4 ;  /* 0x000000101b137223 */ /* 0x004fc80000000004 */
[----:B---3--:R-:W-:Y:S01]  /*0760*/  FFMA R4, R24, R17, R19 ;  /* 0x0000001118047223 */ /* 0x008fe20000000013 */
[----:B------:R-:W-:-:S04]  /*0770*/  IMAD.WIDE R16, R21, 0x4, R14 ;  /* 0x0000000415107825 */ /* 0x000fc800078e020e */
[----:B-----5:R-:W-:Y:S02]  /*0780*/  FFMA R19, R25, R18, R4 ;  /* 0x0000001219137223 */ /* 0x020fe40000000004 */
[----:B------:R-:W2:Y:S02]  /*0790*/  LDG.E R18, desc[UR8][R16.64+-0x8] ;  /* 0xfffff80810127981 */ /* 0x000ea4000c1e1900 */
[----:B------:R-:W-:Y:S02]  /*07a0*/  FFMA R4, R26, R28, R19 ;  /* 0x0000001c1a047223 */ /* 0x000fe40000000013 */
[----:B------:R-:W3:Y:S01]  /*07b0*/  LDG.E R19, desc[UR8][R16.64] ;  /* 0x0000000810137981 */ /* 0x000ee2000c1e1900 */
[----:B--2---:R-:W-:-:S03]  /*07c0*/  FFMA R5, R27, R18, R5 ;  /* 0x000000121b057223 */ /* 0x004fc60000000005 */
[----:B------:R-:W2:Y:S04]  /*07d0*/  LDG.E R18, desc[UR8][R16.64+-0x4] ;  /* 0xfffffc0810127981 */ /* 0x000ea8000c1e1900 */
[----:B------:R-:W4:Y:S01]  /*07e0*/  LDG.E R27, desc[UR8][R16.64+0x4] ;  /* 0x00000408101b7981 */ /* 0x000f22000c1e1900 */
[----:B------:R-:W-:-:S04]  /*07f0*/  IADD3 R22, PT, PT, R22, 0x4, RZ ;  /* 0x0000000416167810 */ /* 0x000fc80007ffe0ff */
[----:B------:R-:W-:Y:S01]  /*0800*/  ISETP.NE.AND P0, PT, R22, RZ, PT ;  /* 0x000000ff1600720c */ /* 0x000fe20003f05270 */
[----:B------:R-:W-:Y:S01]  /*0810*/  VIADD R23, R23, 0x4 ;  /* 0x0000000417177836 */ /* 0x000fe20000000000 */
[----:B------:R-:W-:Y:S02]  /*0820*/  IADD3 R6, PT, PT, R6, 0x4, RZ ;  /* 0x0000000406067810 */ /* 0x000fe40007ffe0ff */
[----:B------:R-:W-:Y:S02]  /*0830*/  IADD3 R21, PT, PT, R21, 0x4, RZ ;  /* 0x0000000415157810 */ /* 0x000fe40007ffe0ff */
[----:B------:R-:W-:Y:S01]  /*0840*/  IADD3 R20, PT, PT, R20, 0x4, RZ ;  /* 0x0000000414147810 */ /* 0x000fe20007ffe0ff */
[----:B--2---:R-:W-:-:S04]  /*0850*/  FFMA R18, R24, R18, R5 ;  /* 0x0000001218127223 */ /* 0x004fc80000000005 */
[----:B---3--:R-:W-:-:S04]  /*0860*/  FFMA R19, R25, R19, R18 ;  /* 0x0000001319137223 */ /* 0x008fc80000000012 */
[----:B----4-:R-:W-:Y:S01]  /*0870*/  FFMA R5, R26, R27, R19 ;  /* 0x0000001b1a057223 */ /* 0x010fe20000000013 */
[----:B------:R-:W-:Y:S06]  /*0880*/  @P0 BRA `(.L_x_235) ;  /* 0xfffffffc00600947 */ /* 0x000fec000383ffff */
.L_x_234:
[----:B------:R-:W-:Y:S05]  /*0890*/  @!P1 BRA `(.L_x_233) ;  /* 0x0000000000bc9947 */ /* 0x000fea0003800000 */
[----:B------:R-:W-:Y:S02]  /*08a0*/  ISETP.NE.AND P0, PT, R8, 0x1, PT ;  /* 0x000000010800780c */ /* 0x000fe40003f05270 */
[----:B------:R-:W-:-:S04]  /*08b0*/  LOP3.LUT R6, R2, 0x1, RZ, 0xc0, !PT ;  /* 0x0000000102067812 */ /* 0x000fc800078ec0ff */
[----:B------:R-:W-:-:S07]  /*08c0*/  ISETP.NE.U32.AND P1, PT, R6, 0x1, PT ;  /* 0x000000010600780c */ /* 0x000fce0003f25070 */
[----:B------:R-:W-:Y:S06]  /*08d0*/  @!P0 BRA `(.L_x_236) ;  /* 0x0000000000648947 */ /* 0x000fec0003800000 */
[----:B------:R-:W0:Y:S01]  /*08e0*/  LDC.64 R20, c[0x0][0x380] ;  /* 0x0000e000ff147b82 */ /* 0x000e220000000a00 */
[--C-:B------:R-:W-:Y:S01]  /*08f0*/  IADD3 R17, PT, PT, -R10, R3, R12.reuse ;  /* 0x000000030a117210 */ /* 0x100fe20007ffe10c */
[----:B------:R-:W-:Y:S01]  /*0900*/  IMAD.IADD R25, R13, 0x1, R12 ;  /* 0x000000010d197824 */ /* 0x000fe200078e020c */
[-C--:B------:R-:W-:Y:S02]  /*0910*/  IADD3 R19, PT, PT, R9, R12.reuse, RZ ;  /* 0x0000000c09137210 */ /* 0x080fe40007ffe0ff */
[----:B------:R-:W-:-:S03]  /*0920*/  IADD3 R23, PT, PT, R11, R12, RZ ;  /* 0x0000000c0b177210 */ /* 0x000fc60007ffe0ff */
[----:B------:R-:W1:Y:S01]  /*0930*/  LDC.64 R14, c[0x0][0x388] ;  /* 0x0000e200ff0e7b82 */ /* 0x000e620000000a00 */
[----:B0-----:R-:W-:-:S05]  /*0940*/  IMAD.WIDE R20, R17, 0x4, R20 ;  /* 0x0000000411147825 */ /* 0x001fca00078e0214 */
[----:B------:R-:W2:Y:S01]  /*0950*/  LDG.E R27, desc[UR8][R20.64+0x4] ;  /* 0x00000408141b7981 */ /* 0x000ea2000c1e1900 */
[----:B-1----:R-:W-:-:S04]  /*0960*/  IMAD.WIDE R16, R19, 0x4, R14 ;  /* 0x0000000413107825 */ /* 0x002fc800078e020e */
[--C-:B------:R-:W-:Y:S01]  /*0970*/  IMAD.WIDE R18, R23, 0x4, R14.reuse ;  /* 0x0000000417127825 */ /* 0x100fe200078e020e */
[----:B------:R-:W3:Y:S03]  /*0980*/  LDG.E R6, desc[UR8][R16.64] ;  /* 0x0000000810067981 */ /* 0x000ee6000c1e1900 */
[----:B------:R-:W-:Y:S01]  /*0990*/  IMAD.WIDE R14, R25, 0x4, R14 ;  /* 0x00000004190e7825 */ /* 0x000fe200078e020e */
[----:B------:R-:W3:Y:S04]  /*09a0*/  LDG.E R23, desc[UR8][R20.64] ;  /* 0x0000000814177981 */ /* 0x000ee8000c1e1900 */
[----:B------:R-:W4:Y:S04]  /*09b0*/  LDG.E R25, desc[UR8][R18.64] ;  /* 0x0000000812197981 */ /* 0x000f28000c1e1900 */
[----:B------:R-:W5:Y:S04]  /*09c0*/  LDG.E R8, desc[UR8][R14.64] ;  /* 0x000000080e087981 */ /* 0x000f68000c1e1900 */
[----:B------:R-:W2:Y:S04]  /*09d0*/  LDG.E R22, desc[UR8][R16.64+0x4] ;  /* 0x0000040810167981 */ /* 0x000ea8000c1e1900 */
[----:B------:R-:W2:Y:S04]  /*09e0*/  LDG.E R29, desc[UR8][R18.64+0x4] ;  /* 0x00000408121d7981 */ /* 0x000ea8000c1e1900 */
[----:B------:R-:W2:Y:S01]  /*09f0*/  LDG.E R24, desc[UR8][R14.64+0x4] ;  /* 0x000004080e187981 */ /* 0x000ea2000c1e1900 */
[----:B------:R-:W-:Y:S01]  /*0a00*/  IADD3 R12, PT, PT, R12, 0x2, RZ ;  /* 0x000000020c0c7810 */ /* 0x000fe20007ffe0ff */
[C---:B---3--:R-:W-:Y:S01]  /*0a10*/  FFMA R0, R23.reuse, R6, R0 ;  /* 0x0000000617007223 */ /* 0x048fe20000000000 */
[C---:B----4-:R-:W-:Y:S01]  /*0a20*/  FFMA R4, R23.reuse, R25, R4 ;  /* 0x0000001917047223 */ /* 0x050fe20000000004 */
[----:B-----5:R-:W-:-:S02]  /*0a30*/  FFMA R5, R23, R8, R5 ;  /* 0x0000000817057223 */ /* 0x020fc40000000005 */
[C---:B--2---:R-:W-:Y:S01]  /*0a40*/  FFMA R0, R27.reuse, R22, R0 ;  /* 0x000000161b007223 */ /* 0x044fe20000000000 */
[C---:B------:R-:W-:Y:S01]  /*0a50*/  FFMA R4, R27.reuse, R29, R4 ;  /* 0x0000001d1b047223 */ /* 0x040fe20000000004 */
[----:B------:R-:W-:-:S07]  /*0a60*/  FFMA R5, R27, R24, R5 ;  /* 0x000000181b057223 */ /* 0x000fce0000000005 */
.L_x_236:
[----:B------:R-:W-:Y:S05]  /*0a70*/  @P1 BRA `(.L_x_233) ;  /* 0x0000000000441947 */ /* 0x000fea0003800000 */
[----:B------:R-:W0:Y:S01]  /*0a80*/  LDC.64 R14, c[0x0][0x388] ;  /* 0x0000e200ff0e7b82 */ /* 0x000e220000000a00 */
[-C--:B------:R-:W-:Y:S02]  /*0a90*/  IADD3 R9, PT, PT, R9, R12.reuse, RZ ;  /* 0x0000000c09097210 */ /* 0x080fe40007ffe0ff */
[-C--:B------:R-:W-:Y:S02]  /*0aa0*/  IADD3 R11, PT, PT, R11, R12.reuse, RZ ;  /* 0x0000000c0b0b7210 */ /* 0x080fe40007ffe0ff */
[----:B------:R-:W-:Y:S02]  /*0ab0*/  IADD3 R19, PT, PT, -R10, R3, R12 ;  /* 0x000000030a137210 */ /* 0x000fe40007ffe10c */
[----:B------:R-:W-:Y:S01]  /*0ac0*/  IADD3 R13, PT, PT, R13, R12, RZ ;  /* 0x0000000c0d0d7210 */ /* 0x000fe20007ffe0ff */
[----:B------:R-:W1:Y:S01]  /*0ad0*/  LDC.64 R16, c[0x0][0x380] ;  /* 0x0000e000ff107b82 */ /* 0x000e620000000a00 */
[----:B0-----:R-:W-:-:S04]  /*0ae0*/  IMAD.WIDE R8, R9, 0x4, R14 ;  /* 0x0000000409087825 */ /* 0x001fc800078e020e */
[----:B------:R-:W-:Y:S02]  /*0af0*/  IMAD.WIDE R10, R11, 0x4, R14 ;  /* 0x000000040b0a7825 */ /* 0x000fe400078e020e */
[----:B------:R-:W2:Y:S02]  /*0b00*/  LDG.E R8, desc[UR8][R8.64] ;  /* 0x0000000808087981 */ /* 0x000ea4000c1e1900 */
[----:B-1----:R-:W-:Y:S02]  /*0b10*/  IMAD.WIDE R16, R19, 0x4, R16 ;  /* 0x0000000413107825 */ /* 0x002fe400078e0210 */
[----:B------:R-:W3:Y:S02]  /*0b20*/  LDG.E R11, desc[UR8][R10.64] ;  /* 0x000000080a0b7981 */ /* 0x000ee4000c1e1900 */
[----:B------:R-:W-:Y:S02]  /*0b30*/  IMAD.WIDE R14, R13, 0x4, R14 ;  /* 0x000000040d0e7825 */ /* 0x000fe400078e020e */
[----:B------:R-:W2:Y:S04]  /*0b40*/  LDG.E R17, desc[UR8][R16.64] ;  /* 0x0000000810117981 */ /* 0x000ea8000c1e1900 */
[----:B------:R-:W4:Y:S01]  /*0b50*/  LDG.E R14, desc[UR8][R14.64] ;  /* 0x000000080e0e7981 */ /* 0x000f22000c1e1900 */
[C---:B--2---:R-:W-:Y:S01]  /*0b60*/  FFMA R0, R17.reuse, R8, R0 ;  /* 0x0000000811007223 */ /* 0x044fe20000000000 */
[C---:B---3--:R-:W-:Y:S01]  /*0b70*/  FFMA R4, R17.reuse, R11, R4 ;  /* 0x0000000b11047223 */ /* 0x048fe20000000004 */
[----:B----4-:R-:W-:-:S07]  /*0b80*/  FFMA R5, R17, R14, R5 ;  /* 0x0000000e11057223 */ /* 0x010fce0000000005 */
.L_x_233:
[----:B------:R-:W0:Y:S08]  /*0b90*/  LDC.64 R8, c[0x0][0x390] ;  /* 0x0000e400ff087b82 */ /* 0x000e300000000a00 */
[----:B------:R-:W1:Y:S01]  /*0ba0*/  LDC.64 R12, c[0x0][0x3a0] ;  /* 0x0000e800ff0c7b82 */ /* 0x000e620000000a00 */
[----:B0-----:R-:W-:-:S07]  /*0bb0*/  IMAD.WIDE R6, R7, 0x4, R8 ;  /* 0x0000000407067825 */ /* 0x001fce00078e0208 */
[----:B------:R-:W0:Y:S01]  /*0bc0*/  LDC.64 R8, c[0x0][0x398] ;  /* 0x0000e600ff087b82 */ /* 0x000e220000000a00 */
[----:B------:R-:W2:Y:S01]  /*0bd0*/  LDG.E R11, desc[UR8][R6.64] ;  /* 0x00000008060b7981 */ /* 0x000ea2000c1e1900 */
[----:B0-----:R-:W-:-:S04]  /*0be0*/  IMAD.WIDE R8, R3, 0x4, R8 ;  /* 0x0000000403087825 */ /* 0x001fc800078e0208 */
[----:B--2---:R-:W-:Y:S01]  /*0bf0*/  FADD R17, R11, R0 ;  /* 0x000000000b117221 */ /* 0x004fe20000000000 */
[----:B------:R-:W-:Y:S02]  /*0c00*/  IMAD.WIDE R10, R2, 0x4, R6 ;  /* 0x00000004020a7825 */ /* 0x000fe400078e0206 */
[----:B------:R-:W0:Y:S02]  /*0c10*/  LDC.64 R6, c[0x0][0x3a8] ;  /* 0x0000ea00ff067b82 */ /* 0x000e240000000a00 */
[----:B------:R-:W-:Y:S04]  /*0c20*/  STG.E desc[UR8][R8.64], R17 ;  /* 0x0000001108007986 */ /* 0x000fe8000c101908 */
[----:B------:R-:W2:Y:S01]  /*0c30*/  LDG.E R15, desc[UR8][R10.64] ;  /* 0x000000080a0f7981 */ /* 0x000ea2000c1e1900 */
[----:B-1----:R-:W-:-:S04]  /*0c40*/  IMAD.WIDE R12, R3, 0x4, R12 ;  /* 0x00000004030c7825 */ /* 0x002fc800078e020c */
[----:B--2---:R-:W-:Y:S01]  /*0c50*/  FADD R19, R15, R4 ;  /* 0x000000040f137221 */ /* 0x004fe20000000000 */
[----:B------:R-:W-:-:S04]  /*0c60*/  IMAD.WIDE R14, R2, 0x4, R10 ;  /* 0x00000004020e7825 */ /* 0x000fc800078e020a */
[----:B------:R-:W-:Y:S04]  /*0c70*/  STG.E desc[UR8][R12.64], R19 ;  /* 0x000000130c007986 */ /* 0x000fe8000c101908 */
[----:B------:R-:W2:Y:S01]  /*0c80*/  LDG.E R14, desc[UR8][R14.64] ;  /* 0x000000080e0e7981 */ /* 0x000ea2000c1e1900 */
[----:B0-----:R-:W-:-:S04]  /*0c90*/  IMAD.WIDE R2, R3, 0x4, R6 ;  /* 0x0000000403027825 */ /* 0x001fc800078e0206 */
[----:B--2---:R-:W-:-:S05]  /*0ca0*/  FADD R5, R14, R5 ;  /* 0x000000050e057221 */ /* 0x004fca0000000000 */
[----:B------:R-:W-:Y:S01]  /*0cb0*/  STG.E desc[UR8][R2.64], R5 ;  /* 0x0000000502007986 */ /* 0x000fe2000c101908 */
[----:B------:R-:W-:Y:S05]  /*0cc0*/  EXIT ;  /* 0x000000000000794d */ /* 0x000fea0003800000 */
.L_x_237:
        /* <DEDUP_REMOVED lines=11> */
.L_x_261:


//--------------------- .text._Z31add_positional_embedding_kernelPfS_S_iii --------------------------
	.section	.text._Z31add_positional_embedding_kernelPfS_S_iii,"ax",@progbits
	.align	128
        .global         _Z31add_positional_embedding_kernelPfS_S_iii
        .type           _Z31add_positional_embedding_kernelPfS_S_iii,@function
        .size           _Z31add_positional_embedding_kernelPfS_S_iii,(.L_x_262 - _Z31add_positional_embedding_kernelPfS_S_iii)
        .other          _Z31add_positional_embedding_kernelPfS_S_iii,@"STO_CUDA_ENTRY STV_DEFAULT"
_Z31add_positional_embedding_kernelPfS_S_iii:
.text._Z31add_positional_embedding_kernelPfS_S_iii:
        /* <DEDUP_REMOVED lines=12> */
[----:B------:R-:W-:Y:S01]  /*00c0*/  IABS R3, R2 ;  /* 0x0000000200037213 */ /* 0x000fe20000000000 */
[----:B------:R-:W0:Y:S01]  /*00d0*/  LDCU.64 UR4, c[0x0][0x358] ;  /* 0x00006b00ff0477ac */ /* 0x000e220008000a00 */
[----:B------:R-:W-:Y:S02]  /*00e0*/  IABS R10, R0 ;  /* 0x00000000000a7213 */ /* 0x000fe40000000000 */
[-C--:B------:R-:W-:Y:S02]  /*00f0*/  IABS R7, R12.reuse ;  /* 0x0000000c00077213 */ /* 0x080fe40000000000 */
[----:B------:R-:W-:Y:S02]  /*0100*/  IABS R11, R12 ;  /* 0x0000000c000b7213 */ /* 0x000fe40000000000 */
[----:B------:R-:W1:Y:S01]  /*0110*/  I2F.RP R6, R7 ;  /* 0x0000000700067306 */ /* 0x000e620000209400 */
[----:B------:R-:W-:-:S07]  /*0120*/  ISETP.NE.AND P1, PT, R12, RZ, PT ;  /* 0x000000ff0c00720c */ /* 0x000fce0003f25270 */
[----:B-1----:R-:W1:Y:S02]  /*0130*/  MUFU.RCP R6, R6 ;  /* 0x0000000600067308 */ /* 0x002e640000001000 */
[----:B-1----:R-:W-:-:S06]  /*0140*/  VIADD R4, R6, 0xffffffe ;  /* 0x0ffffffe06047836 */ /* 0x002fcc0000000000 */
[----:B------:R-:W1:Y:S08]  /*0150*/  I2F.RP R6, R3 ;  /* 0x0000000300067306 */ /* 0x000e700000209400 */
[----:B------:R2:W3:Y:S08]  /*0160*/  F2I.FTZ.U32.TRUNC.NTZ R5, R4 ;  /* 0x0000000400057305 */ /* 0x0004f0000021f000 */
[----:B-1----:R-:W1:Y:S01]  /*0170*/  MUFU.RCP R6, R6 ;  /* 0x0000000600067308 */ /* 0x002e620000001000 */
[----:B--2---:R-:W-:Y:S01]  /*0180*/  IMAD.MOV.U32 R4, RZ, RZ, RZ ;  /* 0x000000ffff047224 */ /* 0x004fe200078e00ff */
[----:B---3--:R-:W-:-:S05]  /*0190*/  IADD3 R8, PT, PT, RZ, -R5, RZ ;  /* 0x80000005ff087210 */ /* 0x008fca0007ffe0ff */
[----:B------:R-:W-:Y:S01]  /*01a0*/  IMAD R9, R8, R7, RZ ;  /* 0x0000000708097224 */ /* 0x000fe200078e02ff */
[----:B------:R-:W-:-:S03]  /*01b0*/  MOV R8, R10 ;  /* 0x0000000a00087202 */ /* 0x000fc60000000f00 */
[----:B------:R-:W-:-:S04]  /*01c0*/  IMAD.HI.U32 R5, R5, R9, R4 ;  /* 0x0000000905057227 */ /* 0x000fc800078e0004 */
[----:B------:R-:W-:Y:S02]  /*01d0*/  IMAD.MOV R4, RZ, RZ, -R11 ;  /* 0x000000ffff047224 */ /* 0x000fe400078e0a0b */
[----:B------:R-:W-:-:S04]  /*01e0*/  IMAD.HI.U32 R5, R5, R8, RZ ;  /* 0x0000000805057227 */ /* 0x000fc800078e00ff */
[----:B------:R-:W-:Y:S02]  /*01f0*/  IMAD R4, R5, R4, R8 ;  /* 0x0000000405047224 */ /* 0x000fe400078e0208 */
[----:B-1----:R-:W-:-:S03]  /*0200*/  VIADD R5, R6, 0xffffffe ;  /* 0x0ffffffe06057836 */ /* 0x002fc60000000000 */
[----:B------:R-:W-:-:S03]  /*0210*/  ISETP.GT.U32.AND P0, PT, R7, R4, PT ;  /* 0x000000040700720c */ /* 0x000fc60003f04070 */
[----:B------:R-:W1:Y:S10]  /*0220*/  F2I.FTZ.U32.TRUNC.NTZ R5, R5 ;  /* 0x0000000500057305 */ /* 0x000e74000021f000 */
[----:B------:R-:W-:-:S02]  /*0230*/  @!P0 IADD3 R4, PT, PT, R4, -R7, RZ ;  /* 0x8000000704048210 */ /* 0x000fc40007ffe0ff */
[----:B------:R-:W-:Y:S02]  /*0240*/  ISETP.GE.AND P0, PT, R0, RZ, PT ;  /* 0x000000ff0000720c */ /* 0x000fe40003f06270 */
[----:B------:R-:W-:-:S13]  /*0250*/  ISETP.GT.U32.AND P2, PT, R7, R4, PT ;  /* 0x000000040700720c */ /* 0x000fda0003f44070 */
[----:B------:R-:W-:-:S05]  /*0260*/  @!P2 IADD3 R4, PT, PT, R4, -R7, RZ ;  /* 0x800000070404a210 */ /* 0x000fca0007ffe0ff */
[----:B------:R-:W-:Y:S01]  /*0270*/  IMAD.MOV.U32 R7, RZ, RZ, R4 ;  /* 0x000000ffff077224 */ /* 0x000fe200078e0004 */
[----:B-1----:R-:W-:-:S03]  /*0280*/  IADD3 R4, PT, PT, RZ, -R5, RZ ;  /* 0x80000005ff047210 */ /* 0x002fc60007ffe0ff */
[----:B------:R-:W-:Y:S01]  /*0290*/  @!P0 IMAD.MOV R7, RZ, RZ, -R7 ;  /* 0x000000ffff078224 */ /* 0x000fe200078e0a07 */
[----:B------:R-:W-:Y:S01]  /*02a0*/  @!P1 LOP3.LUT R7, RZ, R12, RZ, 0x33, !PT ;  /* 0x0000000cff079212 */ /* 0x000fe200078e33ff */
[----:B------:R-:W-:Y:S02]  /*02b0*/  IMAD R9, R4, R3, RZ ;  /* 0x0000000304097224 */ /* 0x000fe400078e02ff */
[----:B------:R-:W-:Y:S01]  /*02c0*/  HFMA2 R4, -RZ, RZ, 0, 0 ;  /* 0x00000000ff047431 */ /* 0x000fe200000001ff */
[----:B------:R-:W-:Y:S02]  /*02d0*/  IABS R6, R7 ;  /* 0x0000000700067213 */ /* 0x000fe40000000000 */
[----:B------:R-:W-:Y:S02]  /*02e0*/  LOP3.LUT R7, R7, R2, RZ, 0x3c, !PT ;  /* 0x0000000207077212 */ /* 0x000fe400078e3cff */
[----:B------:R-:W-:-:S06]  /*02f0*/  IMAD.HI.U32 R4, R5, R9, R4 ;  /* 0x0000000905047227 */ /* 0x000fcc00078e0004 */
[----:B------:R-:W-:-:S04]  /*0300*/  IMAD.HI.U32 R5, R4, R6, RZ ;  /* 0x0000000604057227 */ /* 0x000fc800078e00ff */
[----:B------:R-:W-:Y:S02]  /*0310*/  IMAD.MOV R9, RZ, RZ, -R5 ;  /* 0x000000ffff097224 */ /* 0x000fe400078e0a05 */
[----:B------:R-:W-:-:S04]  /*0320*/  IMAD.HI.U32 R4, R4, R8, RZ ;  /* 0x0000000804047227 */ /* 0x000fc800078e00ff */
[----:B------:R-:W-:Y:S01]  /*0330*/  IMAD R6, R3, R9, R6 ;  /* 0x0000000903067224 */ /* 0x000fe200078e0206 */
[----:B------:R-:W-:-:S04]  /*0340*/  IADD3 R4, PT, PT, -R4, RZ, RZ ;  /* 0x000000ff04047210 */ /* 0x000fc80007ffe1ff */
[C---:B------:R-:W-:Y:S01]  /*0350*/  ISETP.GT.U32.AND P3, PT, R3.reuse, R6, PT ;  /* 0x000000060300720c */ /* 0x040fe20003f64070 */
[----:B------:R-:W-:Y:S01]  /*0360*/  IMAD R8, R3, R4, R8 ;  /* 0x0000000403087224 */ /* 0x000fe200078e0208 */
[----:B------:R-:W-:-:S04]  /*0370*/  LOP3.LUT R4, RZ, R2, RZ, 0x33, !PT ;  /* 0x00000002ff047212 */ /* 0x000fc800078e33ff */
[----:B------:R-:W-:-:S07]  /*0380*/  ISETP.GT.U32.AND P2, PT, R3, R8, PT ;  /* 0x000000080300720c */ /* 0x000fce0003f44070 */
[----:B------:R-:W-:Y:S02]  /*0390*/  @!P3 IMAD.IADD R6, R6, 0x1, -R3 ;  /* 0x000000010606b824 */ /* 0x000fe400078e0a03 */
[----:B------:R-:W-:-:S03]  /*03a0*/  @!P3 VIADD R5, R5, 0x1 ;  /* 0x000000010505b836 */ /* 0x000fc60000000000 */
[-C--:B------:R-:W-:Y:S02]  /*03b0*/  ISETP.GE.U32.AND P1, PT, R6, R3.reuse, PT ;  /* 0x000000030600720c */ /* 0x080fe40003f26070 */
[----:B------:R-:W-:Y:S02]  /*03c0*/  @!P2 IADD3 R8, PT, PT, R8, -R3, RZ ;  /* 0x800000030808a210 */ /* 0x000fe40007ffe0ff */
[----:B------:R-:W-:Y:S02]  /*03d0*/  ISETP.GE.AND P2, PT, R7, RZ, PT ;  /* 0x000000ff0700720c */ /* 0x000fe40003f46270 */
[----:B------:R-:W-:-:S07]  /*03e0*/  ISETP.GT.U32.AND P3, PT, R3, R8, PT ;  /* 0x000000080300720c */ /* 0x000fce0003f64070 */
[----:B------:R-:W-:Y:S02]  /*03f0*/  @P1 IADD3 R5, PT, PT, R5, 0x1, RZ ;  /* 0x0000000105051810 */ /* 0x000fe40007ffe0ff */
[----:B------:R-:W-:-:S03]  /*0400*/  ISETP.NE.AND P1, PT, R2, RZ, PT ;  /* 0x000000ff0200720c */ /* 0x000fc60003f25270 */
[----:B------:R-:W-:Y:S01]  /*0410*/  @!P2 IMAD.MOV R5, RZ, RZ, -R5 ;  /* 0x000000ffff05a224 */ /* 0x000fe200078e0a05 */
[----:B------:R-:W-:-:S04]  /*0420*/  @!P3 IADD3 R8, PT, PT, R8, -R3, RZ ;  /* 0x800000030808b210 */ /* 0x000fc80007ffe0ff */
[----:B------:R-:W-:Y:S01]  /*0430*/  SEL R3, R4, R5, !P1 ;  /* 0x0000000504037207 */ /* 0x000fe20004800000 */
[----:B------:R-:W-:-:S03]  /*0440*/  @!P0 IMAD.MOV R8, RZ, RZ, -R8 ;  /* 0x000000ffff088224 */ /* 0x000fc600078e0a08 */
[----:B------:R-:W-:Y:S02]  /*0450*/  ISETP.NE.AND P2, PT, R3, RZ, PT ;  /* 0x000000ff0300720c */ /* 0x000fe40003f45270 */
[----:B------:R-:W-:-:S11]  /*0460*/  SEL R9, R4, R8, !P1 ;  /* 0x0000000804097207 */ /* 0x000fd60004800000 */
[----:B0-----:R-:W-:Y:S05]  /*0470*/  @P2 BRA `(.L_x_238) ;  /* 0x00000000002c2947 */ /* 0x001fea0003800000 */
[----:B------:R-:W0:Y:S08]  /*0480*/  LDC.64 R2, c[0x0][0x390] ;  /* 0x0000e400ff027b82 */ /* 0x000e300000000a00 */
[----:B------:R-:W1:Y:S08]  /*0490*/  LDC.64 R4, c[0x0][0x388] ;  /* 0x0000e200ff047b82 */ /* 0x000e700000000a00 */
[----:B------:R-:W2:Y:S01]  /*04a0*/  LDC.64 R6, c[0x0][0x380] ;  /* 0x0000e000ff067b82 */ /* 0x000ea20000000a00 */
[----:B0-----:R-:W-:-:S06]  /*04b0*/  IMAD.WIDE R2, R9, 0x4, R2 ;  /* 0x0000000409027825 */ /* 0x001fcc00078e0202 */
[----:B------:R-:W3:Y:S01]  /*04c0*/  LDG.E R2, desc[UR4][R2.64] ;  /* 0x0000000402027981 */ /* 0x000ee2000c1e1900 */
[----:B-1----:R-:W-:-:S06]  /*04d0*/  IMAD.WIDE R4, R9, 0x4, R4 ;  /* 0x0000000409047825 */ /* 0x002fcc00078e0204 */
[----:B------:R-:W3:Y:S01]  /*04e0*/  LDG.E R5, desc[UR4][R4.64] ;  /* 0x0000000404057981 */ /* 0x000ee2000c1e1900 */
[----:B--2---:R-:W-:-:S04]  /*04f0*/  IMAD.WIDE R6, R0, 0x4, R6 ;  /* 0x0000000400067825 */ /* 0x004fc800078e0206 */
[----:B---3--:R-:W-:-:S05]  /*0500*/  FADD R9, R2, R5 ;  /* 0x0000000502097221 */ /* 0x008fca0000000000 */
[----:B------:R-:W-:Y:S01]  /*0510*/  STG.E desc[UR4][R6.64], R9 ;  /* 0x0000000906007986 */ /* 0x000fe2000c101904 */
[----:B------:R-:W-:Y:S05]  /*0520*/  EXIT ;  /* 0x000000000000794d */ /* 0x000fea0003800000 */
.L_x_238:
[----:B------:R-:W0:Y:S01]  /*0530*/  LDC.64 R4, c[0x0][0x388] ;  /* 0x0000e200ff047b82 */ /* 0x000e220000000a00 */
[----:B------:R-:W-:-:S07]  /*0540*/  IMAD R3, R3, R2, R9 ;  /* 0x0000000203037224 */ /* 0x000fce00078e0209 */
[----:B------:R-:W1:Y:S01]  /*0550*/  LDC.64 R6, c[0x0][0x380] ;  /* 0x0000e000ff067b82 */ /* 0x000e620000000a00 */
[----:B0-----:R-:W-:-:S06]  /*0560*/  IMAD.WIDE R2, R3, 0x4, R4 ;  /* 0x0000000403027825 */ /* 0x001fcc00078e0204 */
[----:B------:R-:W2:Y:S01]  /*0570*/  LDG.E R2, desc[UR4][R2.64] ;  /* 0x0000000402027981 */ /* 0x000ea2000c1e1900 */
[----:B-1----:R-:W-:-:S05]  /*0580*/  IMAD.WIDE R6, R0, 0x4, R6 ;  /* 0x0000000400067825 */ /* 0x002fca00078e0206 */
[----:B------:R-:W2:Y:S02]  /*0590*/  LDG.E R5, desc[UR4][R6.64] ;  /* 0x0000000406057981 */ /* 0x000ea4000c1e1900 */
[----:B--2---:R-:W-:-:S05]  /*05a0*/  FADD R5, R2, R5 ;  /* 0x0000000502057221 */ /* 0x004fca0000000000 */
[----:B------:R-:W-:Y:S01]  /*05b0*/  STG.E desc[UR4][R6.64], R5 ;  /* 0x0000000506007986 */ /* 0x000fe2000c101904 */
[----:B------:R-:W-:Y:S05]  /*05c0*/  EXIT ;  /* 0x000000000000794d */ /* 0x000fea0003800000 */
.L_x_239:
        /* <DEDUP_REMOVED lines=11> */
.L_x_262:


//--------------------- .text._Z22patch_embedding_kernelPfS_S_S_iiii --------------------------
	.section	.text._Z22patch_embedding_kernelPfS_S_S_iiii,"ax",@progbits
	.align	128
        .global         _Z22patch_embedding_kernelPfS_S_S_iiii
        .type           _Z22patch_embedding_kernelPfS_S_S_iiii,@function
        .size           _Z22patch_embedding_kernelPfS_S_S_iiii,(.L_x_263 - _Z22patch_embedding_kernelPfS_S_S_iiii)
        .other          _Z22patch_embedding_kernelPfS_S_S_iiii,@"STO_CUDA_ENTRY STV_DEFAULT"
_Z22patch_embedding_kernelPfS_S_S_iiii:
.text._Z22patch_embedding_kernelPfS_S_S_iiii:
[----:B------:R-:W-:Y:S08]  /*0000*/  LDC R1, c[0x0][0x37c] ;  /* 0x0000df00ff017b82 */ /* 0x000ff00000000800 */
[----:B------:R-:W0:Y:S01]  /*0010*/  LDC R9, c[0x0][0x3a8] ;  /* 0x0000ea00ff097b82 */ /* 0x000e220000000800 */
[----:B------:R-:W1:Y:S07]  /*0020*/  LDCU UR5, c[0x0][0x3a0] ;  /* 0x00007400ff0577ac */ /* 0x000e6e0008000800 */
[----:B------:R-:W2:Y:S08]  /*0030*/  LDC R4, c[0x0][0x3a4] ;  /* 0x0000e900ff047b82 */ /* 0x000eb00000000800 */
[----:B------:R-:W3:Y:S01]  /*0040*/  S2UR UR4, SR_CTAID.X ;  /* 0x00000000000479c3 */ /* 0x000ee20000002500 */
[----:B0-----:R-:W-:-:S04]  /*0050*/  IABS R5, R9 ;  /* 0x0000000900057213 */ /* 0x001fc80000000000 */
[----:B------:R-:W0:Y:S08]  /*0060*/  I2F.RP R0, R5 ;  /* 0x0000000500007306 */ /* 0x000e300000209400 */
[----:B0-----:R-:W0:Y:S02]  /*0070*/  MUFU.RCP R0, R0 ;  /* 0x0000000000007308 */ /* 0x001e240000001000 */
[----:B0-----:R-:W-:-:S06]  /*0080*/  IADD3 R2, PT, PT, R0, 0xffffffe, RZ ;  /* 0x0ffffffe00027810 */ /* 0x001fcc0007ffe0ff */
[----:B------:R0:W4:Y:S02]  /*0090*/  F2I.FTZ.U32.TRUNC.NTZ R3, R2 ;  /* 0x0000000200037305 */ /* 0x000124000021f000 */
[----:B0-----:R-:W-:Y:S02]  /*00a0*/  HFMA2 R2, -RZ, RZ, 0, 0 ;  /* 0x00000000ff027431 */ /* 0x001fe400000001ff */
[----:B----4-:R-:W-:-:S04]  /*00b0*/  IMAD.MOV R6, RZ, RZ, -R3 ;  /* 0x000000ffff067224 */ /* 0x010fc800078e0a03 */
[----:B------:R-:W-:Y:S01]  /*00c0*/  IMAD R7, R6, R5, RZ ;  /* 0x0000000506077224 */ /* 0x000fe200078e02ff */
[----:B--2---:R-:W-:-:S03]  /*00d0*/  IABS R6, R4 ;  /* 0x0000000400067213 */ /* 0x004fc60000000000 */
[----:B------:R-:W-:Y:S02]  /*00e0*/  IMAD.HI.U32 R3, R3, R7, R2 ;  /* 0x0000000703037227 */ /* 0x000fe400078e0002 */
[----:B------:R-:W3:Y:S01]  /*00f0*/  S2R R7, SR_TID.X ;  /* 0x0000000000077919 */ /* 0x000ee20000002100 */
[----:B------:R-:W1:Y:S03]  /*0100*/  LDC R2, c[0x0][0x3ac] ;  /* 0x0000eb00ff027b82 */ /* 0x000e660000000800 */
[----:B------:R-:W-:-:S04]  /*0110*/  IMAD.HI.U32 R3, R3, R6, RZ ;  /* 0x0000000603037227 */ /* 0x000fc800078e00ff */
[----:B------:R-:W-:-:S04]  /*0120*/  IMAD.MOV R0, RZ, RZ, -R3 ;  /* 0x000000ffff007224 */ /* 0x000fc800078e0a03 */
[----:B------:R-:W-:-:S05]  /*0130*/  IMAD R0, R5, R0, R6 ;  /* 0x0000000005007224 */ /* 0x000fca00078e0206 */
[----:B------:R-:W-:-:S13]  /*0140*/  ISETP.GT.U32.AND P1, PT, R5, R0, PT ;  /* 0x000000000500720c */ /* 0x000fda0003f24070 */
[-C--:B------:R-:W-:Y:S01]  /*0150*/  @!P1 IADD3 R0, PT, PT, R0, -R5.reuse, RZ ;  /* 0x8000000500009210 */ /* 0x080fe20007ffe0ff */
[----:B------:R-:W-:Y:S01]  /*0160*/  @!P1 VIADD R3, R3, 0x1 ;  /* 0x0000000103039836 */ /* 0x000fe20000000000 */
[----:B------:R-:W-:Y:S02]  /*0170*/  ISETP.NE.AND P1, PT, R9, RZ, PT ;  /* 0x000000ff0900720c */ /* 0x000fe40003f25270 */
[----:B------:R-:W-:Y:S01]  /*0180*/  ISETP.GE.U32.AND P0, PT, R0, R5, PT ;  /* 0x000000050000720c */ /* 0x000fe20003f06070 */
[----:B-1----:R-:W-:Y:S01]  /*0190*/  IMAD R5, R2, UR5, RZ ;  /* 0x0000000502057c24 */ /* 0x002fe2000f8e02ff */
[----:B------:R-:W-:-:S04]  /*01a0*/  LOP3.LUT R0, R4, R9, RZ, 0x3c, !PT ;  /* 0x0000000904007212 */ /* 0x000fc800078e3cff */
[----:B------:R-:W-:Y:S02]  /*01b0*/  ISETP.GE.AND P2, PT, R0, RZ, PT ;  /* 0x000000ff0000720c */ /* 0x000fe40003f46270 */
[----:B------:R-:W3:Y:S05]  /*01c0*/  LDC R0, c[0x0][0x360] ;  /* 0x0000d800ff007b82 */ /* 0x000eea0000000800 */
[----:B------:R-:W-:-:S06]  /*01d0*/  @P0 IADD3 R3, PT, PT, R3, 0x1, RZ ;  /* 0x0000000103030810 */ /* 0x000fcc0007ffe0ff */
[----:B------:R-:W-:Y:S01]  /*01e0*/  @!P2 IMAD.MOV R3, RZ, RZ, -R3 ;  /* 0x000000ffff03a224 */ /* 0x000fe200078e0a03 */
[----:B------:R-:W-:-:S05]  /*01f0*/  @!P1 LOP3.LUT R3, RZ, R9, RZ, 0x33, !PT ;  /* 0x00000009ff039212 */ /* 0x000fca00078e33ff */
[----:B------:R-:W-:-:S04]  /*0200*/  IMAD R6, R3, R3, RZ ;  /* 0x0000000303067224 */ /* 0x000fc800078e02ff */
[----:B------:R-:W-:Y:S02]  /*0210*/  IMAD R5, R6, R5, RZ ;  /* 0x0000000506057224 */ /* 0x000fe400078e02ff */
[----:B---3--:R-:W-:-:S05]  /*0220*/  IMAD R0, R0, UR4, R7 ;  /* 0x0000000400007c24 */ /* 0x008fca000f8e0207 */
[----:B------:R-:W-:-:S13]  /*0230*/  ISETP.GE.AND P0, PT, R0, R5, PT ;  /* 0x000000050000720c */ /* 0x000fda0003f06270 */
[----:B------:R-:W-:Y:S05]  /*0240*/  @P0 EXIT ;  /* 0x000000000000094d */ /* 0x000fea0003800000 */
[-C--:B------:R-:W-:Y:S01]  /*0250*/  IMAD R7, R6, R2.reuse, RZ ;  /* 0x0000000206077224 */ /* 0x080fe200078e02ff */
[----:B------:R-:W-:Y:S01]  /*0260*/  IABS R14, R2 ;  /* 0x00000002000e7213 */ /* 0x000fe20000000000 */
[----:B------:R-:W0:Y:S03]  /*0270*/  LDCU.64 UR6, c[0x0][0x358] ;  /* 0x00006b00ff0677ac */ /* 0x000e260008000a00 */
[-C--:B------:R-:W-:Y:S02]  /*0280*/  IABS R13, R7.reuse ;  /* 0x00000007000d7213 */ /* 0x080fe40000000000 */
[----:B------:R-:W-:Y:S02]  /*0290*/  IABS R12, R7 ;  /* 0x00000007000c7213 */ /* 0x000fe40000000000 */
[----:B------:R-:W1:Y:S02]  /*02a0*/  I2F.RP R5, R13 ;  /* 0x0000000d00057306 */ /* 0x000e640000209400 */
[----:B------:R-:W-:-:S06]  /*02b0*/  IADD3 R12, PT, PT, RZ, -R12, RZ ;  /* 0x8000000cff0c7210 */ /* 0x000fcc0007ffe0ff */
[----:B-1----:R-:W1:Y:S02]  /*02c0*/  MUFU.RCP R5, R5 ;  /* 0x0000000500057308 */ /* 0x002e640000001000 */
[----:B-1----:R-:W-:-:S06]  /*02d0*/  IADD3 R10, PT, PT, R5, 0xffffffe, RZ ;  /* 0x0ffffffe050a7810 */ /* 0x002fcc0007ffe0ff */
[----:B------:R1:W2:Y:S02]  /*02e0*/  F2I.FTZ.U32.TRUNC.NTZ R11, R10 ;  /* 0x0000000a000b7305 */ /* 0x0002a4000021f000 */
[----:B-1----:R-:W-:Y:S01]  /*02f0*/  MOV R10, RZ ;  /* 0x000000ff000a7202 */ /* 0x002fe20000000f00 */
[----:B--2---:R-:W-:-:S04]  /*0300*/  IMAD.MOV R6, RZ, RZ, -R11 ;  /* 0x000000ffff067224 */ /* 0x004fc800078e0a0b */
[----:B------:R-:W-:Y:S01]  /*0310*/  IMAD R15, R6, R13, RZ ;  /* 0x0000000d060f7224 */ /* 0x000fe200078e02ff */
[----:B------:R-:W-:-:S03]  /*0320*/  IABS R6, R0 ;  /* 0x0000000000067213 */ /* 0x000fc60000000000 */
[----:B------:R-:W-:-:S04]  /*0330*/  IMAD.HI.U32 R8, R11, R15, R10 ;  /* 0x0000000f0b087227 */ /* 0x000fc800078e000a */
[----:B------:R-:W-:Y:S02]  /*0340*/  IMAD.MOV.U32 R11, RZ, RZ, R6 ;  /* 0x000000ffff0b7224 */ /* 0x000fe400078e0006 */
[----:B------:R-:W-:Y:S02]  /*0350*/  IMAD.MOV.U32 R6, RZ, RZ, R14 ;  /* 0x000000ffff067224 */ /* 0x000fe400078e000e */
[----:B------:R-:W-:Y:S02]  /*0360*/  IMAD.HI.U32 R5, R8, R11, RZ ;  /* 0x0000000b08057227 */ /* 0x000fe400078e00ff */
[----:B------:R-:W1:Y:S02]  /*0370*/  I2F.RP R10, R6 ;  /* 0x00000006000a7306 */ /* 0x000e640000209400 */
[----:B------:R-:W-:-:S05]  /*0380*/  IMAD R8, R5, R12, R11 ;  /* 0x0000000c05087224 */ /* 0x000fca00078e020b */
[----:B------:R-:W-:Y:S01]  /*0390*/  ISETP.GT.U32.AND P1, PT, R13, R8, PT ;  /* 0x000000080d00720c */ /* 0x000fe20003f24070 */
[----:B-1----:R-:W1:-:S12]  /*03a0*/  MUFU.RCP R10, R10 ;  /* 0x0000000a000a7308 */ /* 0x002e580000001000 */
[-C--:B------:R-:W-:Y:S01]  /*03b0*/  @!P1 IADD3 R8, PT, PT, R8, -R13.reuse, RZ ;  /* 0x8000000d08089210 */ /* 0x080fe20007ffe0ff */
[----:B------:R-:W-:Y:S01]  /*03c0*/  @!P1 VIADD R5, R5, 0x1 ;  /* 0x0000000105059836 */ /* 0x000fe20000000000 */
[----:B------:R-:W-:Y:S02]  /*03d0*/  ISETP.NE.AND P1, PT, R7, RZ, PT ;  /* 0x000000ff0700720c */ /* 0x000fe40003f25270 */
[----:B------:R-:W-:Y:S02]  /*03e0*/  ISETP.GE.U32.AND P0, PT, R8, R13, PT ;  /* 0x0000000d0800720c */ /* 0x000fe40003f06070 */
[----:B------:R-:W-:-:S04]  /*03f0*/  LOP3.LUT R8, R0, R7, RZ, 0x3c, !PT ;  /* 0x0000000700087212 */ /* 0x000fc800078e3cff */
[----:B------:R-:W-:Y:S02]  /*0400*/  ISETP.GE.AND P2, PT, R8, RZ, PT ;  /* 0x000000ff0800720c */ /* 0x000fe40003f46270 */
[----:B-1----:R-:W-:-:S04]  /*0410*/  IADD3 R12, PT, PT, R10, 0xffffffe, RZ ;  /* 0x0ffffffe0a0c7810 */ /* 0x002fc80007ffe0ff */
[----:B------:R1:W2:Y:S01]  /*0420*/  F2I.FTZ.U32.TRUNC.NTZ R13, R12 ;  /* 0x0000000c000d7305 */ /* 0x0002a2000021f000 */
[----:B------:R-:W-:-:S06]  /*0430*/  @P0 IADD3 R5, PT, PT, R5, 0x1, RZ ;  /* 0x0000000105050810 */ /* 0x000fcc0007ffe0ff */
[----:B------:R-:W-:Y:S02]  /*0440*/  @!P2 IADD3 R5, PT, PT, -R5, RZ, RZ ;  /* 0x000000ff0505a210 */ /* 0x000fe40007ffe1ff */
[----:B------:R-:W-:Y:S02]  /*0450*/  @!P1 LOP3.LUT R5, RZ, R7, RZ, 0x33, !PT ;  /* 0x00000007ff059212 */ /* 0x000fe400078e33ff */
[----:B-1----:R-:W-:Y:S02]  /*0460*/  MOV R12, RZ ;  /* 0x000000ff000c7202 */ /* 0x002fe40000000f00 */
[----:B------:R-:W-:Y:S01]  /*0470*/  IADD3 R8, PT, PT, -R5, RZ, RZ ;  /* 0x000000ff05087210 */ /* 0x000fe20007ffe1ff */
[----:B--2---:R-:W-:-:S04]  /*0480*/  IMAD.MOV R15, RZ, RZ, -R13 ;  /* 0x000000ffff0f7224 */ /* 0x004fc800078e0a0d */
[----:B------:R-:W-:Y:S02]  /*0490*/  IMAD R7, R7, R8, R0 ;  /* 0x0000000807077224 */ /* 0x000fe400078e0200 */
[----:B------:R-:W-:-:S03]  /*04a0*/  IMAD R15, R15, R6, RZ ;  /* 0x000000060f0f7224 */ /* 0x000fc600078e02ff */
[----:B------:R-:W-:Y:S01]  /*04b0*/  IABS R8, R7 ;  /* 0x0000000700087213 */ /* 0x000fe20000000000 */
[----:B------:R-:W-:Y:S01]  /*04c0*/  IMAD.HI.U32 R12, R13, R15, R12 ;  /* 0x0000000f0d0c7227 */ /* 0x000fe200078e000c */
[----:B------:R-:W-:-:S03]  /*04d0*/  LOP3.LUT R7, R7, R2, RZ, 0x3c, !PT ;  /* 0x0000000207077212 */ /* 0x000fc600078e3cff */
[----:B------:R-:W-:Y:S01]  /*04e0*/  IMAD.MOV.U32 R15, RZ, RZ, R8 ;  /* 0x000000ffff0f7224 */ /* 0x000fe200078e0008 */
[----:B------:R-:W-:Y:S01]  /*04f0*/  ISETP.GE.AND P2, PT, R7, RZ, PT ;  /* 0x000000ff0700720c */ /* 0x000fe20003f46270 */
[----:B------:R-:W-:Y:S01]  /*0500*/  IMAD.HI.U32 R8, R12, R11, RZ ;  /* 0x0000000b0c087227 */ /* 0x000fe200078e00ff */
[----:B------:R-:W-:-:S03]  /*0510*/  LOP3.LUT R7, RZ, R2, RZ, 0x33, !PT ;  /* 0x00000002ff077212 */ /* 0x000fc600078e33ff */
[----:B------:R-:W-:Y:S01]  /*0520*/  IMAD.HI.U32 R12, R12, R15, RZ ;  /* 0x0000000f0c0c7227 */ /* 0x000fe200078e00ff */
[----:B------:R-:W-:-:S04]  /*0530*/  IADD3 R13, PT, PT, -R8, RZ, RZ ;  /* 0x000000ff080d7210 */ /* 0x000fc80007ffe1ff */
[----:B------:R-:W-:Y:S01]  /*0540*/  IADD3 R8, PT, PT, -R12, RZ, RZ ;  /* 0x000000ff0c087210 */ /* 0x000fe20007ffe1ff */
[----:B------:R-:W-:-:S04]  /*0550*/  IMAD R13, R6, R13, R11 ;  /* 0x0000000d060d7224 */ /* 0x000fc800078e020b */
[C---:B------:R-:W-:Y:S01]  /*0560*/  IMAD R11, R6.reuse, R8, R15 ;  /* 0x00000008060b7224 */ /* 0x040fe200078e020f */
[----:B------:R-:W-:-:S04]  /*0570*/  ISETP.GT.U32.AND P1, PT, R6, R13, PT ;  /* 0x0000000d0600720c */ /* 0x000fc80003f24070 */
[----:B------:R-:W-:-:S09]  /*0580*/  ISETP.GT.U32.AND P0, PT, R6, R11, PT ;  /* 0x0000000b0600720c */ /* 0x000fd20003f04070 */
[----:B------:R-:W-:Y:S01]  /*0590*/  @!P1 IMAD.IADD R13, R13, 0x1, -R6 ;  /* 0x000000010d0d9824 */ /* 0x000fe200078e0a06 */
[----:B------:R-:W-:-:S03]  /*05a0*/  ISETP.GE.AND P1, PT, R0, RZ, PT ;  /* 0x000000ff0000720c */ /* 0x000fc60003f26270 */
[-C--:B------:R-:W-:Y:S02]  /*05b0*/  @!P0 IADD3 R11, PT, PT, R11, -R6.reuse, RZ ;  /* 0x800000060b0b8210 */ /* 0x080fe40007ffe0ff */
[----:B------:R-:W-:Y:S02]  /*05c0*/  ISETP.GT.U32.AND P4, PT, R6, R13, PT ;  /* 0x0000000d0600720c */ /* 0x000fe40003f84070 */
[----:B------:R-:W-:Y:S02]  /*05d0*/  ISETP.GE.U32.AND P3, PT, R11, R6, PT ;  /* 0x000000060b00720c */ /* 0x000fe40003f66070 */
[----:B------:R-:W-:Y:S02]  /*05e0*/  @!P0 IADD3 R12, PT, PT, R12, 0x1, RZ ;  /* 0x000000010c0c8810 */ /* 0x000fe40007ffe0ff */
[----:B------:R-:W-:-:S07]  /*05f0*/  ISETP.NE.AND P0, PT, R2, RZ, PT ;  /* 0x000000ff0200720c */ /* 0x000fce0003f05270 */
[----:B------:R-:W-:Y:S02]  /*0600*/  @!P4 IMAD.IADD R13, R13, 0x1, -R6 ;  /* 0x000000010d0dc824 */ /* 0x000fe400078e0a06 */
[----:B------:R-:W-:Y:S02]  /*0610*/  @P3 IADD3 R12, PT, PT, R12, 0x1, RZ ;  /* 0x000000010c0c3810 */ /* 0x000fe40007ffe0ff */
[----:B------:R-:W-:Y:S02]  /*0620*/  ISETP.GE.AND P3, PT, R9, 0x1, PT ;  /* 0x000000010900780c */ /* 0x000fe40003f66270 */
[----:B------:R-:W-:Y:S01]  /*0630*/  @!P1 IADD3 R13, PT, PT, -R13, RZ, RZ ;  /* 0x000000ff0d0d9210 */ /* 0x000fe20007ffe1ff */
[----:B------:R-:W-:-:S03]  /*0640*/  @!P2 IMAD.MOV R12, RZ, RZ, -R12 ;  /* 0x000000ffff0ca224 */ /* 0x000fc600078e0a0c */
[C---:B------:R-:W-:Y:S02]  /*0650*/  SEL R2, R7.reuse, R13, !P0 ;  /* 0x0000000d07027207 */ /* 0x040fe40004000000 */
[----:B------:R-:W-:Y:S02]  /*0660*/  SEL R8, R7, R12, !P0 ;  /* 0x0000000c07087207 */ /* 0x000fe40004000000 */
[----:B------:R-:W-:-:S03]  /*0670*/  MOV R13, RZ ;  /* 0x000000ff000d7202 */ /* 0x000fc60000000f00 */
[----:B0-----:R-:W-:Y:S05]  /*0680*/  @!P3 BRA `(.L_x_240) ;  /* 0x0000000800f8b947 */ /* 0x001fea0003800000 */
[-C--:B------:R-:W-:Y:S01]  /*0690*/  IABS R11, R3.reuse ;  /* 0x00000003000b7213 */ /* 0x080fe20000000000 */
[----:B------:R-:W-:Y:S01]  /*06a0*/  UMOV UR4, URZ ;  /* 0x000000ff00047c82 */ /* 0x000fe20008000000 */
[----:B------:R-:W-:Y:S02]  /*06b0*/  IABS R14, R8 ;  /* 0x00000008000e7213 */ /* 0x000fe40000000000 */
[----:B------:R-:W0:Y:S01]  /*06c0*/  I2F.RP R10, R11 ;  /* 0x0000000b000a7306 */ /* 0x000e220000209400 */
[----:B------:R-:W-:-:S07]  /*06d0*/  IABS R15, R3 ;  /* 0x00000003000f7213 */ /* 0x000fce0000000000 */
[----:B0-----:R-:W0:Y:S02]  /*06e0*/  MUFU.RCP R10, R10 ;  /* 0x0000000a000a7308 */ /* 0x001e240000001000 */
[----:B0-----:R-:W-:Y:S01]  /*06f0*/  IADD3 R6, PT, PT, R10, 0xffffffe, RZ ;  /* 0x0ffffffe0a067810 */ /* 0x001fe20007ffe0ff */
[----:B------:R-:W-:-:S05]  /*0700*/  IMAD.MOV R10, RZ, RZ, -R15 ;  /* 0x000000ffff0a7224 */ /* 0x000fca00078e0a0f */
[----:B------:R0:W1:Y:S02]  /*0710*/  F2I.FTZ.U32.TRUNC.NTZ R7, R6 ;  /* 0x0000000600077305 */ /* 0x000064000021f000 */
[----:B0-----:R-:W-:Y:S02]  /*0720*/  HFMA2 R6, -RZ, RZ, 0, 0 ;  /* 0x00000000ff067431 */ /* 0x001fe400000001ff */
[----:B-1----:R-:W-:-:S04]  /*0730*/  IMAD.MOV R12, RZ, RZ, -R7 ;  /* 0x000000ffff0c7224 */ /* 0x002fc800078e0a07 */
[----:B------:R-:W-:Y:S01]  /*0740*/  IMAD R13, R12, R11, RZ ;  /* 0x0000000b0c0d7224 */ /* 0x000fe200078e02ff */
[----:B------:R-:W-:-:S03]  /*0750*/  MOV R12, R14 ;  /* 0x0000000e000c7202 */ /* 0x000fc60000000f00 */
[----:B------:R-:W-:-:S04]  /*0760*/  IMAD.HI.U32 R7, R7, R13, R6 ;  /* 0x0000000d07077227 */ /* 0x000fc800078e0006 */
[----:B------:R-:W-:Y:S02]  /*0770*/  IMAD.MOV.U32 R13, RZ, RZ, RZ ;  /* 0x000000ffff0d7224 */ /* 0x000fe400078e00ff */
[----:B------:R-:W-:-:S04]  /*0780*/  IMAD.HI.U32 R7, R7, R12, RZ ;  /* 0x0000000c07077227 */ /* 0x000fc800078e00ff */
[----:B------:R-:W-:-:S05]  /*0790*/  IMAD R6, R7, R10, R12 ;  /* 0x0000000a07067224 */ /* 0x000fca00078e020c */
[----:B------:R-:W-:-:S13]  /*07a0*/  ISETP.GT.U32.AND P1, PT, R11, R6, PT ;  /* 0x000000060b00720c */ /* 0x000fda0003f24070 */
[-C--:B------:R-:W-:Y:S02]  /*07b0*/  @!P1 IADD3 R6, PT, PT, R6, -R11.reuse, RZ ;  /* 0x8000000b06069210 */ /* 0x080fe40007ffe0ff */
[----:B------:R-:W-:Y:S02]  /*07c0*/  @!P1 IADD3 R7, PT, PT, R7, 0x1, RZ ;  /* 0x0000000107079810 */ /* 0x000fe40007ffe0ff */
[----:B------:R-:W-:Y:S02]  /*07d0*/  ISETP.GE.U32.AND P0, PT, R6, R11, PT ;  /* 0x0000000b0600720c */ /* 0x000fe40003f06070 */
[----:B------:R-:W-:Y:S02]  /*07e0*/  LOP3.LUT R6, R8, R3, RZ, 0x3c, !PT ;  /* 0x0000000308067212 */ /* 0x000fe400078e3cff */
[----:B------:R-:W-:Y:S02]  /*07f0*/  ISETP.NE.AND P1, PT, R3, RZ, PT ;  /* 0x000000ff0300720c */ /* 0x000fe40003f25270 */
[----:B------:R-:W-:Y:S01]  /*0800*/  ISETP.GE.AND P2, PT, R6, RZ, PT ;  /* 0x000000ff0600720c */ /* 0x000fe20003f46270 */
[----:B------:R-:W-:Y:S01]  /*0810*/  IMAD R6, R5, R4, RZ ;  /* 0x0000000405067224 */ /* 0x000fe200078e02ff */
[----:B------:R-:W-:-:S05]  /*0820*/  LOP3.LUT R4, R9, 0xf, RZ, 0xc0, !PT ;  /* 0x0000000f09047812 */ /* 0x000fca00078ec0ff */
[----:B------:R-:W-:-:S06]  /*0830*/  @P0 VIADD R7, R7, 0x1 ;  /* 0x0000000107070836 */ /* 0x000fcc0000000000 */
[----:B------:R-:W-:Y:S02]  /*0840*/  @!P2 IADD3 R7, PT, PT, -R7, RZ, RZ ;  /* 0x000000ff0707a210 */ /* 0x000fe40007ffe1ff */
[----:B------:R-:W-:-:S04]  /*0850*/  @!P1 LOP3.LUT R7, RZ, R3, RZ, 0x33, !PT ;  /* 0x00000003ff079212 */ /* 0x000fc800078e33ff */
[C---:B------:R-:W-:Y:S01]  /*0860*/  IADD3 R10, PT, PT, -R7.reuse, RZ, RZ ;  /* 0x000000ff070a7210 */ /* 0x040fe20007ffe1ff */
[----:B------:R-:W-:Y:S01]  /*0870*/  IMAD R5, R7, R9, R6 ;  /* 0x0000000907057224 */ /* 0x000fe200078e0206 */
[C---:B------:R-:W-:Y:S02]  /*0880*/  LOP3.LUT R7, R9.reuse, 0x7ffffff0, RZ, 0xc0, !PT ;  /* 0x7ffffff009077812 */ /* 0x040fe400078ec0ff */
[----:B------:R-:W-:Y:S01]  /*0890*/  LOP3.LUT R6, R9, 0x7, RZ, 0xc0, !PT ;  /* 0x0000000709067812 */ /* 0x000fe200078ec0ff */
[----:B------:R-:W-:Y:S01]  /*08a0*/  IMAD R8, R3, R10, R8 ;  /* 0x0000000a03087224 */ /* 0x000fe200078e0208 */
[----:B------:R-:W-:-:S03]  /*08b0*/  IADD3 R10, PT, PT, -R7, RZ, RZ ;  /* 0x000000ff070a7210 */ /* 0x000fc60007ffe1ff */
[----:B------:R-:W-:Y:S01]  /*08c0*/  IMAD R8, R8, R9, RZ ;  /* 0x0000000908087224 */ /* 0x000fe200078e02ff */
[----:B------:R-:W-:-:S07]  /*08d0*/  LOP3.LUT R9, R9, 0x3, RZ, 0xc0, !PT ;  /* 0x0000000309097812 */ /* 0x000fce00078ec0ff */
.L_x_246:
[----:B------:R-:W0:Y:S01]  /*08e0*/  LDC R12, c[0x0][0x3a8] ;  /* 0x0000ea00ff0c7b82 */ /* 0x000e220000000800 */
[----:B------:R-:W1:Y:S01]  /*08f0*/  LDCU UR5, c[0x0][0x3a4] ;  /* 0x00007480ff0577ac */ /* 0x000e620008000800 */
[----:B------:R-:W-:-:S05]  /*0900*/  IADD3 R3, PT, PT, R5, UR4, RZ ;  /* 0x0000000405037c10 */ /* 0x000fca000fffe0ff */
[----:B-1----:R-:W-:Y:S01]  /*0910*/  IMAD R3, R3, UR5, R8 ;  /* 0x0000000503037c24 */ /* 0x002fe2000f8e0208 */
[----:B0-----:R-:W-:Y:S01]  /*0920*/  ISETP.GE.U32.AND P1, PT, R12, 0x10, PT ;  /* 0x000000100c00780c */ /* 0x001fe20003f26070 */
[----:B------:R-:W-:Y:S01]  /*0930*/  IMAD R11, R2, R12, UR4 ;  /* 0x00000004020b7e24 */ /* 0x000fe2000f8e020c */
[----:B------:R-:W-:-:S03]  /*0940*/  UIADD3 UR4, UPT, UPT, UR4, 0x1, URZ ;  /* 0x0000000104047890 */ /* 0x000fc6000fffe0ff */
[----:B------:R-:W-:-:S03]  /*0950*/  IMAD R11, R11, R12, RZ ;  /* 0x0000000c0b0b7224 */ /* 0x000fc600078e02ff */
[----:B------:R-:W-:Y:S01]  /*0960*/  ISETP.NE.AND P0, PT, R12, UR4, PT ;  /* 0x000000040c007c0c */ /* 0x000fe2000bf05270 */
[----:B------:R-:W-:-:S04]  /*0970*/  IMAD.MOV.U32 R12, RZ, RZ, RZ ;  /* 0x000000ffff0c7224 */ /* 0x000fc800078e00ff */
[----:B------:R-:W-:Y:S08]  /*0980*/  @!P1 BRA `(.L_x_241) ;  /* 0x0000000000f49947 */ /* 0x000ff00003800000 */
[----:B------:R-:W-:Y:S01]  /*0990*/  MOV R19, R11 ;  /* 0x0000000b00137202 */ /* 0x000fe20000000f00 */
[----:B------:R-:W-:Y:S01]  /*09a0*/  IMAD.MOV.U32 R12, RZ, RZ, R10 ;  /* 0x000000ffff0c7224 */ /* 0x000fe200078e000a */
[----:B------:R-:W-:-:S07]  /*09b0*/  MOV R21, R3 ;  /* 0x0000000300157202 */ /* 0x000fce0000000f00 */
.L_x_242:
        /* <DEDUP_REMOVED lines=11> */
[----:B------:R-:W5:Y:S01]  /*0a70*/  LDG.E R29, desc[UR6][R14.64+0x3c] ;  /* 0x00003c060e1d7981 */ /* 0x000f62000c1e1900 */
[----:B--2---:R-:W-:-:S03]  /*0a80*/  FFMA R22, R20, R22, R13 ;  /* 0x0000001614167223 */ /* 0x004fc6000000000d */
[----:B------:R-:W2:Y:S04]  /*0a90*/  LDG.E R20, desc[UR6][R16.64+0xc] ;  /* 0x00000c0610147981 */ /* 0x000ea8000c1e1900 */
[----:B------:R-:W2:Y:S01]  /*0aa0*/  LDG.E R13, desc[UR6][R14.64+0xc] ;  /* 0x00000c060e0d7981 */ /* 0x000ea2000c1e1900 */
[----:B---3--:R-:W-:-:S03]  /*0ab0*/  FFMA R27, R25, R24, R22 ;  /* 0x00000018191b7223 */ /* 0x008fc60000000016 */
[----:B------:R-:W3:Y:S04]  /*0ac0*/  LDG.E R22, desc[UR6][R16.64+0x10] ;  /* 0x0000100610167981 */ /* 0x000ee8000c1e1900 */
[----:B------:R-:W3:Y:S01]  /*0ad0*/  LDG.E R25, desc[UR6][R14.64+0x10] ;  /* 0x000010060e197981 */ /* 0x000ee2000c1e1900 */
[----:B----4-:R-:W-:-:S03]  /*0ae0*/  FFMA R27, R18, R23, R27 ;  /* 0x00000017121b7223 */ /* 0x010fc6000000001b */
[----:B------:R-:W4:Y:S04]  /*0af0*/  LDG.E R18, desc[UR6][R16.64+0x14] ;  /* 0x0000140610127981 */ /* 0x000f28000c1e1900 */
[----:B------:R-:W4:Y:S01]  /*0b00*/  LDG.E R23, desc[UR6][R14.64+0x14] ;  /* 0x000014060e177981 */ /* 0x000f22000c1e1900 */
        /* <DEDUP_REMOVED lines=23> */
[----:B------:R-:W3:Y:S04]  /*0c80*/  LDG.E R25, desc[UR6][R14.64+0x34] ;  /* 0x000034060e197981 */ /* 0x000ee8000c1e1900 */
[----:B------:R-:W5:Y:S04]  /*0c90*/  LDG.E R22, desc[UR6][R16.64+0x38] ;  /* 0x0000380610167981 */ /* 0x000f68000c1e1900 */
[----:B------:R-:W5:Y:S01]  /*0ca0*/  LDG.E R27, desc[UR6][R14.64+0x38] ;  /* 0x000038060e1b7981 */ /* 0x000f62000c1e1900 */
[----:B------:R-:W-:Y:S01]  /*0cb0*/  IADD3 R12, PT, PT, R12, 0x10, RZ ;  /* 0x000000100c0c7810 */ /* 0x000fe20007ffe0ff */
[----:B----4-:R-:W-:-:S03]  /*0cc0*/  FFMA R13, R13, R18, R28 ;  /* 0x000000120d0d7223 */ /* 0x010fc6000000001c */
[----:B------:R-:W-:Y:S01]  /*0cd0*/  ISETP.NE.AND P1, PT, R12, RZ, PT ;  /* 0x000000ff0c00720c */ /* 0x000fe20003f25270 */
[----:B------:R-:W-:Y:S01]  /*0ce0*/  VIADD R19, R19, 0x10 ;  /* 0x0000001013137836 */ /* 0x000fe20000000000 */
[----:B------:R-:W-:Y:S01]  /*0cf0*/  IADD3 R21, PT, PT, R21, 0x10, RZ ;  /* 0x0000001015157810 */ /* 0x000fe20007ffe0ff */
[----:B--2---:R-:W-:-:S04]  /*0d00*/  FFMA R13, R20, R23, R13 ;  /* 0x00000017140d7223 */ /* 0x004fc8000000000d */
[----:B---3--:R-:W-:-:S04]  /*0d10*/  FFMA R13, R24, R25, R13 ;  /* 0x00000019180d7223 */ /* 0x008fc8000000000d */
[----:B-----5:R-:W-:-:S04]  /*0d20*/  FFMA R13, R22, R27, R13 ;  /* 0x0000001b160d7223 */ /* 0x020fc8000000000d */
[----:B------:R-:W-:Y:S01]  /*0d30*/  FFMA R13, R26, R29, R13 ;  /* 0x0000001d1a0d7223 */ /* 0x000fe2000000000d */
[----:B------:R-:W-:Y:S06]  /*0d40*/  @P1 BRA `(.L_x_242) ;  /* 0xfffffffc001c1947 */ /* 0x000fec000383ffff */
[----:B------:R-:W-:-:S07]  /*0d50*/  MOV R12, R7 ;  /* 0x00000007000c7202 */ /* 0x000fce0000000f00 */
.L_x_241:
[----:B------:R-:W-:-:S13]  /*0d60*/  ISETP.NE.AND P1, PT, R4, RZ, PT ;  /* 0x000000ff0400720c */ /* 0x000fda0003f25270 */
[----:B------:R-:W-:Y:S05]  /*0d70*/  @!P1 BRA `(.L_x_243) ;  /* 0x0000000400389947 */ /* 0x000fea0003800000 */
[----:B------:R-:W-:Y:S02]  /*0d80*/  IADD3 R14, PT, PT, R4, -0x1, RZ ;  /* 0xffffffff040e7810 */ /* 0x000fe40007ffe0ff */
[----:B------:R-:W-:Y:S02]  /*0d90*/  ISETP.NE.AND P2, PT, R6, RZ, PT ;  /* 0x000000ff0600720c */ /* 0x000fe40003f45270 */
[----:B------:R-:W-:-:S13]  /*0da0*/  ISETP.GE.U32.AND P1, PT, R14, 0x7, PT ;  /* 0x000000070e00780c */ /* 0x000fda0003f26070 */
[----:B------:R-:W-:Y:S05]  /*0db0*/  @!P1 BRA `(.L_x_244) ;  /* 0x00000000007c9947 */ /* 0x000fea0003800000 */
[----:B------:R-:W0:Y:S01]  /*0dc0*/  LDC.64 R14, c[0x0][0x380] ;  /* 0x0000e000ff0e7b82 */ /* 0x000e220000000a00 */
[----:B------:R-:W-:Y:S01]  /*0dd0*/  IADD3 R21, PT, PT, R11, R12, RZ ;  /* 0x0000000c0b157210 */ /* 0x000fe20007ffe0ff */
[----:B------:R-:W-:-:S06]  /*0de0*/  IMAD.IADD R19, R3, 0x1, R12 ;  /* 0x0000000103137824 */ /* 0x000fcc00078e020c */
        /* <DEDUP_REMOVED lines=13> */
[----:B------:R-:W5:Y:S01]  /*0ec0*/  LDG.E R28, desc[UR6][R16.64+0x1c] ;  /* 0x00001c06101c7981 */ /* 0x000f62000c1e1900 */
[----:B--2---:R-:W-:-:S03]  /*0ed0*/  FFMA R21, R20, R21, R13 ;  /* 0x0000001514157223 */ /* 0x004fc6000000000d */
[----:B------:R-:W2:Y:S04]  /*0ee0*/  LDG.E R13, desc[UR6][R14.64+0xc] ;  /* 0x00000c060e0d7981 */ /* 0x000ea8000c1e1900 */
[----:B------:R-:W2:Y:S01]  /*0ef0*/  LDG.E R20, desc[UR6][R16.64+0xc] ;  /* 0x00000c0610147981 */ /* 0x000ea2000c1e1900 */
[----:B---3--:R-:W-:-:S03]  /*0f00*/  FFMA R29, R22, R23, R21 ;  /* 0x00000017161d7223 */ /* 0x008fc60000000015 */
[----:B------:R-:W5:Y:S04]  /*0f10*/  LDG.E R23, desc[UR6][R14.64+0x10] ;  /* 0x000010060e177981 */ /* 0x000f68000c1e1900 */
[----:B------:R-:W3:Y:S04]  /*0f20*/  LDG.E R22, desc[UR6][R14.64+0x14] ;  /* 0x000014060e167981 */ /* 0x000ee8000c1e1900 */
[----:B------:R-:W3:Y:S01]  /*0f30*/  LDG.E R21, desc[UR6][R14.64+0x18] ;  /* 0x000018060e157981 */ /* 0x000ee2000c1e1900 */
[----:B----4-:R-:W-:Y:S01]  /*0f40*/  FFMA R18, R18, R19, R29 ;  /* 0x0000001312127223 */ /* 0x010fe2000000001d */
[----:B------:R-:W-:-:S03]  /*0f50*/  IADD3 R12, PT, PT, R12, 0x8, RZ ;  /* 0x000000080c0c7810 */ /* 0x000fc60007ffe0ff */
[----:B--2---:R-:W-:-:S04]  /*0f60*/  FFMA R18, R13, R20, R18 ;  /* 0x000000140d127223 */ /* 0x004fc80000000012 */
[----:B-----5:R-:W-:-:S04]  /*0f70*/  FFMA R23, R23, R24, R18 ;  /* 0x0000001817177223 */ /* 0x020fc80000000012 */
[----:B---3--:R-:W-:-:S04]  /*0f80*/  FFMA R22, R22, R27, R23 ;  /* 0x0000001b16167223 */ /* 0x008fc80000000017 */
[----:B------:R-:W-:-:S04]  /*0f90*/  FFMA R22, R21, R26, R22 ;  /* 0x0000001a15167223 */ /* 0x000fc80000000016 */
[----:B------:R-:W-:-:S07]  /*0fa0*/  FFMA R13, R25, R28, R22 ;  /* 0x0000001c190d7223 */ /* 0x000fce0000000016 */
.L_x_244:
[----:B------:R-:W-:Y:S05]  /*0fb0*/  @!P2 BRA `(.L_x_243) ;  /* 0x0000000000a8a947 */ /* 0x000fea0003800000 */
[----:B------:R-:W-:Y:S01]  /*0fc0*/  VIADD R14, R6, 0xffffffff ;  /* 0xffffffff060e7836 */ /* 0x000fe20000000000 */
[----:B------:R-:W-:-:S04]  /*0fd0*/  ISETP.NE.AND P2, PT, R9, RZ, PT ;  /* 0x000000ff0900720c */ /* 0x000fc80003f45270 */
[----:B------:R-:W-:-:S13]  /*0fe0*/  ISETP.GE.U32.AND P1, PT, R14, 0x3, PT ;  /* 0x000000030e00780c */ /* 0x000fda0003f26070 */
[----:B------:R-:W-:Y:S05]  /*0ff0*/  @!P1 BRA `(.L_x_245) ;  /* 0x00000000004c9947 */ /* 0x000fea0003800000 */
[----:B------:R-:W0:Y:S01]  /*1000*/  LDC.64 R16, c[0x0][0x380] ;  /* 0x0000e000ff107b82 */ /* 0x000e220000000a00 */
[-C--:B------:R-:W-:Y:S02]  /*1010*/  IADD3 R19, PT, PT, R3, R12.reuse, RZ ;  /* 0x0000000c03137210 */ /* 0x080fe40007ffe0ff */
[----:B------:R-:W-:-:S05]  /*1020*/  IADD3 R21, PT, PT, R11, R12, RZ ;  /* 0x0000000c0b157210 */ /* 0x000fca0007ffe0ff */
        /* <DEDUP_REMOVED lines=11> */
[----:B------:R-:W-:-:S02]  /*10e0*/  VIADD R12, R12, 0x4 ;  /* 0x000000040c0c7836 */ /* 0x000fc40000000000 */
[----:B--2---:R-:W-:-:S04]  /*10f0*/  FFMA R18, R18, R19, R13 ;  /* 0x0000001312127223 */ /* 0x004fc8000000000d */
[----:B----4-:R-:W-:-:S04]  /*1100*/  FFMA R18, R21, R20, R18 ;  /* 0x0000001415127223 */ /* 0x010fc80000000012 */
[----:B---3--:R-:W-:-:S04]  /*1110*/  FFMA R18, R23, R22, R18 ;  /* 0x0000001617127223 */ /* 0x008fc80000000012 */
[----:B-----5:R-:W-:-:S07]  /*1120*/  FFMA R13, R25, R24, R18 ;  /* 0x00000018190d7223 */ /* 0x020fce0000000012 */
.L_x_245:
[----:B------:R-:W-:Y:S05]  /*1130*/  @!P2 BRA `(.L_x_243) ;  /* 0x000000000048a947 */ /* 0x000fea0003800000 */
[----:B------:R-:W0:Y:S01]  /*1140*/  LDC.64 R14, c[0x0][0x380] ;  /* 0x0000e000ff0e7b82 */ /* 0x000e220000000a00 */
[-C--:B------:R-:W-:Y:S02]  /*1150*/  IADD3 R3, PT, PT, R3, R12.reuse, RZ ;  /* 0x0000000c03037210 */ /* 0x080fe40007ffe0ff */
[----:B------:R-:W-:-:S05]  /*1160*/  IADD3 R11, PT, PT, R11, R12, RZ ;  /* 0x0000000c0b0b7210 */ /* 0x000fca0007ffe0ff */
[----:B------:R-:W1:Y:S01]  /*1170*/  LDC.64 R16, c[0x0][0x390] ;  /* 0x0000e400ff107b82 */ /* 0x000e620000000a00 */
[----:B0-----:R-:W-:-:S05]  /*1180*/  IMAD.WIDE R14, R3, 0x4, R14 ;  /* 0x00000004030e7825 */ /* 0x001fca00078e020e */
[----:B------:R-:W2:Y:S01]  /*1190*/  LDG.E R12, desc[UR6][R14.64] ;  /* 0x000000060e0c7981 */ /* 0x000ea2000c1e1900 */
[----:B-1----:R-:W-:-:S05]  /*11a0*/  IMAD.WIDE R16, R11, 0x4, R16 ;  /* 0x000000040b107825 */ /* 0x002fca00078e0210 */
[----:B------:R-:W2:Y:S01]  /*11b0*/  LDG.E R3, desc[UR6][R16.64] ;  /* 0x0000000610037981 */ /* 0x000ea2000c1e1900 */
[----:B------:R-:W-:Y:S01]  /*11c0*/  ISETP.NE.AND P1, PT, R9, 0x1, PT ;  /* 0x000000010900780c */ /* 0x000fe20003f25270 */
[----:B--2---:R-:W-:-:S12]  /*11d0*/  FFMA R13, R12, R3, R13 ;  /* 0x000000030c0d7223 */ /* 0x004fd8000000000d */
[----:B------:R-:W-:Y:S05]  /*11e0*/  @!P1 BRA `(.L_x_243) ;  /* 0x00000000001c9947 */ /* 0x000fea0003800000 */
[----:B------:R-:W-:Y:S01]  /*11f0*/  ISETP.NE.AND P1, PT, R9, 0x2, PT ;  /* 0x000000020900780c */ /* 0x000fe20003f25270 */
[----:B------:R-:W2:Y:S04]  /*1200*/  LDG.E R12, desc[UR6][R14.64+0x4] ;  /* 0x000004060e0c7981 */ /* 0x000ea8000c1e1900 */
[----:B------:R-:W2:Y:S08]  /*1210*/  LDG.E R3, desc[UR6][R16.64+0x4] ;  /* 0x0000040610037981 */ /* 0x000eb0000c1e1900 */
[----:B------:R-:W3:Y:S04]  /*1220*/  @P1 LDG.E R18, desc[UR6][R14.64+0x8] ;  /* 0x000008060e121981 */ /* 0x000ee8000c1e1900 */
[----:B------:R-:W3:Y:S01]  /*1230*/  @P1 LDG.E R11, desc[UR6][R16.64+0x8] ;  /* 0x00000806100b1981 */ /* 0x000ee2000c1e1900 */
[----:B--2---:R-:W-:-:S04]  /*1240*/  FFMA R13, R12, R3, R13 ;  /* 0x000000030c0d7223 */ /* 0x004fc8000000000d */
[----:B---3--:R-:W-:-:S07]  /*1250*/  @P1 FFMA R13, R18, R11, R13 ;  /* 0x0000000b120d1223 */ /* 0x008fce000000000d */
.L_x_243:
[----:B------:R-:W-:Y:S05]  /*1260*/  @P0 BRA `(.L_x_246) ;  /* 0xfffffff4009c0947 */ /* 0x000fea000383ffff */
.L_x_240:
[----:B------:R-:W0:Y:S02]  /*1270*/  LDC.64 R4, c[0x0][0x398] ;  /* 0x0000e600ff047b82 */ /* 0x000e240000000a00 */
[----:B0-----:R-:W-:-:S06]  /*1280*/  IMAD.WIDE R2, R2, 0x4, R4 ;  /* 0x0000000402027825 */ /* 0x001fcc00078e0204 */
[----:B------:R-:W0:Y:S01]  /*1290*/  LDC.64 R4, c[0x0][0x388] ;  /* 0x0000e200ff047b82 */ /* 0x000e220000000a00 */
[----:B------:R-:W2:Y:S01]  /*12a0*/  LDG.E R2, desc[UR6][R2.64] ;  /* 0x0000000602027981 */ /* 0x000ea2000c1e1900 */
[----:B0-----:R-:W-:-:S04]  /*12b0*/  IMAD.WIDE R4, R0, 0x4, R4 ;  /* 0x0000000400047825 */ /* 0x001fc800078e0204 */
[----:B--2---:R-:W-:-:S05]  /*12c0*/  FADD R13, R2, R13 ;  /* 0x0000000d020d7221 */ /* 0x004fca0000000000 */
[----:B------:R-:W-:Y:S01]  /*12d0*/  STG.E desc[UR6][R4.64], R13 ;  /* 0x0000000d04007986 */ /* 0x000fe2000c101906 */
[----:B------:R-:W-:Y:S05]  /*12e0*/  EXIT ;  /* 0x000000000000794d */ /* 0x000fea0003800000 */
.L_x_247:
        /* <DEDUP_REMOVED lines=9> */
.L_x_263:


//--------------------- .nv.global.init           --------------------------
	.section	.nv.global.init,"aw",@progbits
	.align	4
.nv.global.init:
	.type		mrg32k3aM1SubSeq,@object
	.size		mrg32k3aM1SubSeq,(mrg32k3aM2SubSeq - mrg32k3aM1SubSeq)
mrg32k3aM1SubSeq:
        /*0000*/ 	.byte	0x0b, 0xcc, 0xee, 0x04, 0x73, 0x29, 0x8b, 0x6f, 0xf6, 0x53, 0x03, 0xf6, 0x23, 0xf6, 0xea, 0xda
        /* <DEDUP_REMOVED lines=125> */
	.type		mrg32k3aM2SubSeq,@object
	.size		mrg32k3aM2SubSeq,(mrg32k3aM1 - mrg32k3aM2SubSeq)
mrg32k3aM2SubSeq:
        /* <DEDUP_REMOVED lines=126> */
	.type		mrg32k3aM1,@object
	.size		mrg32k3aM1,(mrg32k3aM1Seq - mrg32k3aM1)
mrg32k3aM1:
        /* <DEDUP_REMOVED lines=144> */
	.type		mrg32k3aM1Seq,@object
	.size		mrg32k3aM1Seq,(mrg32k3aM2 - mrg32k3aM1Seq)
mrg32k3aM1Seq:
        /* <DEDUP_REMOVED lines=144> */
	.type		mrg32k3aM2,@object
	.size		mrg32k3aM2,(mrg32k3aM2Seq - mrg32k3aM2)
mrg32k3aM2:
        /* <DEDUP_REMOVED lines=144> */
	.type		mrg32k3aM2Seq,@object
	.size		mrg32k3aM2Seq,(precalc_xorwow_matrix - mrg32k3aM2Seq)
mrg32k3aM2Seq:
        /* <DEDUP_REMOVED lines=144> */
	.type		precalc_xorwow_matrix,@object
	.size		precalc_xorwow_matrix,(precalc_xorwow_offset_matrix - precalc_xorwow_matrix)
precalc_xorwow_matrix:
        /* <DEDUP_REMOVED lines=6400> */
	.type		precalc_xorwow_offset_matrix,@object
	.size		precalc_xorwow_offset_matrix,(.L_1 - precalc_xorwow_offset_matrix)
precalc_xorwow_offset_matrix:
        /* <DEDUP_REMOVED lines=6400> */
.L_1:


//--------------------- .nv.shared.reserved.0     --------------------------
	.section	.nv.shared.reserved.0,"aw",@nobits
	.weak		__nv_reservedSMEM_offset_0_alias
	.size		__nv_reservedSMEM_offset_0_alias, 0, 64
	.other		__nv_reservedSMEM_offset_0_alias,@"STO_CUDA_RESERVED_SHARED STV_DEFAULT"
__nv_reservedSMEM_offset_0_alias:
	.zero		0
	.zero		64


//--------------------- .nv.shared._Z18mlp_forward_kernelPfS_S_S_S_S_iiii --------------------------
	.section	.nv.shared._Z18mlp_forward_kernelPfS_S_S_S_S_iiii,"aw",@nobits
	.sectionflags	@""
	.align	4
.nv.shared._Z18mlp_forward_kernelPfS_S_S_S_S_iiii:
	.zero		2048


//--------------------- .nv.shared._Z35scaled_dot_product_attention_kernelPfS_S_S_iiii --------------------------
	.section	.nv.shared._Z35scaled_dot_product_attention_kernelPfS_S_S_iiii,"aw",@nobits
	.sectionflags	@""
	.align	4
.nv.shared._Z35scaled_dot_product_attention_kernelPfS_S_S_iiii:
	.zero		2048


//--------------------- .nv.constant0._Z29cross_entropy_backward_kernelPfPiS_ii --------------------------
	.section	.nv.constant0._Z29cross_entropy_backward_kernelPfPiS_ii,"a",@progbits
	.sectionflags	@""
	.align	4
.nv.constant0._Z29cross_entropy_backward_kernelPfPiS_ii:
	.zero		928


//--------------------- .nv.constant0._Z25cross_entropy_loss_kernelPfPiS_ii --------------------------
	.section	.nv.constant0._Z25cross_entropy_loss_kernelPfPiS_ii,"a",@progbits
	.sectionflags	@""
	.align	4
.nv.constant0._Z25cross_entropy_loss_kernelPfPiS_ii:
	.zero		928


//--------------------- .nv.constant0._Z14softmax_kernelPfS_ii --------------------------
	.section	.nv.constant0._Z14softmax_kernelPfS_ii,"a",@progbits
	.sectionflags	@""
	.align	4
.nv.constant0._Z14softmax_kernelPfS_ii:
	.zero		920


//--------------------- .nv.constant0._Z11gelu_kernelPfS_i --------------------------
	.section	.nv.constant0._Z11gelu_kernelPfS_i,"a",@progbits
	.sectionflags	@""
	.align	4
.nv.constant0._Z11gelu_kernelPfS_i:
	.zero		916


//--------------------- .nv.constant0._Z18mlp_forward_kernelPfS_S_S_S_S_iiii --------------------------
	.section	.nv.constant0._Z18mlp_forward_kernelPfS_S_S_S_S_iiii,"a",@progbits
	.sectionflags	@""
	.align	4
.nv.constant0._Z18mlp_forward_kernelPfS_S_S_S_S_iiii:
	.zero		960


//--------------------- .nv.constant0._Z17layer_norm_kernelPfS_S_S_iii --------------------------
	.section	.nv.constant0._Z17layer_norm_kernelPfS_S_S_iii,"a",@progbits
	.sectionflags	@""
	.align	4
.nv.constant0._Z17layer_norm_kernelPfS_S_S_iii:
	.zero		940


//--------------------- .nv.constant0._Z35scaled_dot_product_attention_kernelPfS_S_S_iiii --------------------------
	.section	.nv.constant0._Z35scaled_dot_product_attention_kernelPfS_S_S_iiii,"a",@progbits
	.sectionflags	@""
	.align	4
.nv.constant0._Z35scaled_dot_product_attention_kernelPfS_S_S_iiii:
	.zero		944


//--------------------- .nv.constant0._Z31multi_head_attention_qkv_kernelPfS_S_S_S_S_iiii --------------------------
	.section	.nv.constant0._Z31multi_head_attention_qkv_kernelPfS_S_S_S_S_iiii,"a",@progbits
	.sectionflags	@""
	.align	4
.nv.constant0._Z31multi_head_attention_qkv_kernelPfS_S_S_S_S_iiii:
	.zero		960


//--------------------- .nv.constant0._Z31add_positional_embedding_kernelPfS_S_iii --------------------------
	.section	.nv.constant0._Z31add_positional_embedding_kernelPfS_S_iii,"a",@progbits
	.sectionflags	@""
	.align	4
.nv.constant0._Z31add_positional_embedding_kernelPfS_S_iii:
	.zero		932


//--------------------- .nv.constant0._Z22patch_embedding_kernelPfS_S_S_iiii --------------------------
	.section	.nv.constant0._Z22patch_embedding_kernelPfS_S_S_iiii,"a",@progbits
	.sectionflags	@""
	.align	4
.nv.constant0._Z22patch_embedding_kernelPfS_S_S_iiii:
	.zero		944


//--------------------- SYMBOLS --------------------------

	.type		.nv.reservedSmem.offset0,@object
	.size		.nv.reservedSmem.offset0,0x4
	.type		.nv.reservedSmem.cap,@object
	.size		.nv.reservedSmem.cap,0x4
